	.headerflags	@"EF_CUDA_TEXMODE_UNIFIED EF_CUDA_64BIT_ADDRESS EF_CUDA_ACCELERATORS EF_CUDA_SM90 EF_CUDA_VIRTUAL_SM(EF_CUDA_SM90)"
	.elftype	@"ET_EXEC"


//--------------------- .nv.info                  --------------------------
	.section	.nv.info,"",@"SHT_CUDA_INFO"
	.align	4


	//----- nvinfo : EIATTR_REGCOUNT
	.align		4
        /*0000*/ 	.byte	0x04, 0x2f
        /*0002*/ 	.short	(.L_2 - .L_1)
	.align		4
.L_1:
        /*0004*/ 	.word	index@(triton_red_fused__to_copy__unsafe_index_add_arange_cat_clamp_floor_mul_native_group_norm_rsub_sub_42)
        /*0008*/ 	.word	0x00000028


	//----- nvinfo : EIATTR_MIN_STACK_SIZE
	.align		4
.L_2:
        /*000c*/ 	.byte	0x04, 0x12
        /*000e*/ 	.short	(.L_4 - .L_3)
	.align		4
.L_3:
        /*0010*/ 	.word	index@(triton_red_fused__to_copy__unsafe_index_add_arange_cat_clamp_floor_mul_native_group_norm_rsub_sub_42)
        /*0014*/ 	.word	0x00000ae8


	//----- nvinfo : EIATTR_FRAME_SIZE
	.align		4
.L_4:
        /*0018*/ 	.byte	0x04, 0x11
        /*001a*/ 	.short	(.L_6 - .L_5)
	.align		4
.L_5:
        /*001c*/ 	.word	index@(triton_red_fused__to_copy__unsafe_index_add_arange_cat_clamp_floor_mul_native_group_norm_rsub_sub_42)
        /*0020*/ 	.word	0x00000ae8


	//----- nvinfo : EIATTR_MIN_STACK_SIZE
	.align		4
.L_6:
        /*0024*/ 	.byte	0x04, 0x12
        /*0026*/ 	.short	(.L_8 - .L_7)
	.align		4
.L_7:
        /*0028*/ 	.word	index@(triton_red_fused__to_copy__unsafe_index_add_arange_cat_clamp_floor_mul_native_group_norm_rsub_sub_42)
        /*002c*/ 	.word	0x00000ae8
.L_8:


//--------------------- .nv.info.triton_red_fused__to_copy__unsafe_index_add_arange_cat_clamp_floor_mul_native_group_norm_rsub_sub_42 --------------------------
	.section	.nv.info.triton_red_fused__to_copy__unsafe_index_add_arange_cat_clamp_floor_mul_native_group_norm_rsub_sub_42,"",@"SHT_CUDA_INFO"
	.sectionflags	@""
	.align	4


	//----- nvinfo : EIATTR_CUDA_API_VERSION
	.align		4
        /*0000*/ 	.byte	0x04, 0x37
        /*0002*/ 	.short	(.L_10 - .L_9)
.L_9:
        /*0004*/ 	.word	0x0000007c


	//----- nvinfo : EIATTR_KPARAM_INFO
	.align		4
.L_10:
        /*0008*/ 	.byte	0x04, 0x17
        /*000a*/ 	.short	(.L_12 - .L_11)
.L_11:
        /*000c*/ 	.word	0x00000000
        /*0010*/ 	.short	0x0015
        /*0012*/ 	.short	0x00a4
        /*0014*/ 	.byte	0x00, 0xf0, 0x11, 0x00


	//----- nvinfo : EIATTR_KPARAM_INFO
	.align		4
.L_12:
        /*0018*/ 	.byte	0x04, 0x17
        /*001a*/ 	.short	(.L_14 - .L_13)
.L_13:
        /*001c*/ 	.word	0x00000000
        /*0020*/ 	.short	0x0014
        /*0022*/ 	.short	0x00a0
        /*0024*/ 	.byte	0x00, 0xf0, 0x11, 0x00


	//----- nvinfo : EIATTR_KPARAM_INFO
	.align		4
.L_14:
        /*0028*/ 	.byte	0x04, 0x17
        /*002a*/ 	.short	(.L_16 - .L_15)
.L_15:
        /*002c*/ 	.word	0x00000000
        /*0030*/ 	.short	0x0013
        /*0032*/ 	.short	0x0098
        /*0034*/ 	.byte	0x00, 0xf4, 0x21, 0x00


	//----- nvinfo : EIATTR_KPARAM_INFO
	.align		4
.L_16:
        /*0038*/ 	.byte	0x04, 0x17
        /*003a*/ 	.short	(.L_18 - .L_17)
.L_17:
        /*003c*/ 	.word	0x00000000
        /*0040*/ 	.short	0x0012
        /*0042*/ 	.short	0x0090
        /*0044*/ 	.byte	0x00, 0xf4, 0x21, 0x00


	//----- nvinfo : EIATTR_KPARAM_INFO
	.align		4
.L_18:
        /*0048*/ 	.byte	0x04, 0x17
        /*004a*/ 	.short	(.L_20 - .L_19)
.L_19:
        /*004c*/ 	.word	0x00000000
        /*0050*/ 	.short	0x0011
        /*0052*/ 	.short	0x0088
        /*0054*/ 	.byte	0x00, 0xf4, 0x21, 0x00


	//----- nvinfo : EIATTR_KPARAM_INFO
	.align		4
.L_20:
        /*0058*/ 	.byte	0x04, 0x17
        /*005a*/ 	.short	(.L_22 - .L_21)
.L_21:
        /*005c*/ 	.word	0x00000000
        /*0060*/ 	.short	0x0010
        /*0062*/ 	.short	0x0080
        /*0064*/ 	.byte	0x00, 0xf4, 0x21, 0x00


	//----- nvinfo : EIATTR_KPARAM_INFO
	.align		4
.L_22:
        /*0068*/ 	.byte	0x04, 0x17
        /*006a*/ 	.short	(.L_24 - .L_23)
.L_23:
        /*006c*/ 	.word	0x00000000
        /*0070*/ 	.short	0x000f
        /*0072*/ 	.short	0x0078
        /*0074*/ 	.byte	0x00, 0xf4, 0x21, 0x00


	//----- nvinfo : EIATTR_KPARAM_INFO
	.align		4
.L_24:
        /*0078*/ 	.byte	0x04, 0x17
        /*007a*/ 	.short	(.L_26 - .L_25)
.L_25:
        /*007c*/ 	.word	0x00000000
        /*0080*/ 	.short	0x000e
        /*0082*/ 	.short	0x0070
        /*0084*/ 	.byte	0x00, 0xf4, 0x21, 0x00


	//----- nvinfo : EIATTR_KPARAM_INFO
	.align		4
.L_26:
        /*0088*/ 	.byte	0x04, 0x17
        /*008a*/ 	.short	(.L_28 - .L_27)
.L_27:
        /*008c*/ 	.word	0x00000000
        /*0090*/ 	.short	0x000d
        /*0092*/ 	.short	0x0068
        /*0094*/ 	.byte	0x00, 0xf4, 0x21, 0x00


	//----- nvinfo : EIATTR_KPARAM_INFO
	.align		4
.L_28:
        /*0098*/ 	.byte	0x04, 0x17
        /*009a*/ 	.short	(.L_30 - .L_29)
.L_29:
        /*009c*/ 	.word	0x00000000
        /*00a0*/ 	.short	0x000c
        /*00a2*/ 	.short	0x0060
        /*00a4*/ 	.byte	0x00, 0xf4, 0x21, 0x00


	//----- nvinfo : EIATTR_KPARAM_INFO
	.align		4
.L_30:
        /*00a8*/ 	.byte	0x04, 0x17
        /*00aa*/ 	.short	(.L_32 - .L_31)
.L_31:
        /*00ac*/ 	.word	0x00000000
        /*00b0*/ 	.short	0x000b
        /*00b2*/ 	.short	0x0058
        /*00b4*/ 	.byte	0x00, 0xf4, 0x21, 0x00


	//----- nvinfo : EIATTR_KPARAM_INFO
	.align		4
.L_32:
        /*00b8*/ 	.byte	0x04, 0x17
        /*00ba*/ 	.short	(.L_34 - .L_33)
.L_33:
        /*00bc*/ 	.word	0x00000000
        /*00c0*/ 	.short	0x000a
        /*00c2*/ 	.short	0x0050
        /*00c4*/ 	.byte	0x00, 0xf4, 0x21, 0x00


	//----- nvinfo : EIATTR_KPARAM_INFO
	.align		4
.L_34:
        /*00c8*/ 	.byte	0x04, 0x17
        /*00ca*/ 	.short	(.L_36 - .L_35)
.L_35:
        /*00cc*/ 	.word	0x00000000
        /*00d0*/ 	.short	0x0009
        /*00d2*/ 	.short	0x0048
        /*00d4*/ 	.byte	0x00, 0xf4, 0x21, 0x00


	//----- nvinfo : EIATTR_KPARAM_INFO
	.align		4
.L_36:
        /*00d8*/ 	.byte	0x04, 0x17
        /*00da*/ 	.short	(.L_38 - .L_37)
.L_37:
        /*00dc*/ 	.word	0x00000000
        /*00e0*/ 	.short	0x0008
        /*00e2*/ 	.short	0x0040
        /*00e4*/ 	.byte	0x00, 0xf4, 0x21, 0x00


	//----- nvinfo : EIATTR_KPARAM_INFO
	.align		4
.L_38:
        /*00e8*/ 	.byte	0x04, 0x17
        /*00ea*/ 	.short	(.L_40 - .L_39)
.L_39:
        /*00ec*/ 	.word	0x00000000
        /*00f0*/ 	.short	0x0007
        /*00f2*/ 	.short	0x0038
        /*00f4*/ 	.byte	0x00, 0xf4, 0x21, 0x00


	//----- nvinfo : EIATTR_KPARAM_INFO
	.align		4
.L_40:
        /*00f8*/ 	.byte	0x04, 0x17
        /*00fa*/ 	.short	(.L_42 - .L_41)
.L_41:
        /*00fc*/ 	.word	0x00000000
        /*0100*/ 	.short	0x0006
        /*0102*/ 	.short	0x0030
        /*0104*/ 	.byte	0x00, 0xf4, 0x21, 0x00


	//----- nvinfo : EIATTR_KPARAM_INFO
	.align		4
.L_42:
        /*0108*/ 	.byte	0x04, 0x17
        /*010a*/ 	.short	(.L_44 - .L_43)
.L_43:
        /*010c*/ 	.word	0x00000000
        /*0110*/ 	.short	0x0005
        /*0112*/ 	.short	0x0028
        /*0114*/ 	.byte	0x00, 0xf4, 0x21, 0x00


	//----- nvinfo : EIATTR_KPARAM_INFO
	.align		4
.L_44:
        /*0118*/ 	.byte	0x04, 0x17
        /*011a*/ 	.short	(.L_46 - .L_45)
.L_45:
        /*011c*/ 	.word	0x00000000
        /*0120*/ 	.short	0x0004
        /*0122*/ 	.short	0x0020
        /*0124*/ 	.byte	0x00, 0xf4, 0x21, 0x00


	//----- nvinfo : EIATTR_KPARAM_INFO
	.align		4
.L_46:
        /*0128*/ 	.byte	0x04, 0x17
        /*012a*/ 	.short	(.L_48 - .L_47)
.L_47:
        /*012c*/ 	.word	0x00000000
        /*0130*/ 	.short	0x0003
        /*0132*/ 	.short	0x0018
        /*0134*/ 	.byte	0x00, 0xf4, 0x21, 0x00


	//----- nvinfo : EIATTR_KPARAM_INFO
	.align		4
.L_48:
        /*0138*/ 	.byte	0x04, 0x17
        /*013a*/ 	.short	(.L_50 - .L_49)
.L_49:
        /*013c*/ 	.word	0x00000000
        /*0140*/ 	.short	0x0002
        /*0142*/ 	.short	0x0010
        /*0144*/ 	.byte	0x00, 0xf4, 0x21, 0x00


	//----- nvinfo : EIATTR_KPARAM_INFO
	.align		4
.L_50:
        /*0148*/ 	.byte	0x04, 0x17
        /*014a*/ 	.short	(.L_52 - .L_51)
.L_51:
        /*014c*/ 	.word	0x00000000
        /*0150*/ 	.short	0x0001
        /*0152*/ 	.short	0x0008
        /*0154*/ 	.byte	0x00, 0xf4, 0x21, 0x00


	//----- nvinfo : EIATTR_KPARAM_INFO
	.align		4
.L_52:
        /*0158*/ 	.byte	0x04, 0x17
        /*015a*/ 	.short	(.L_54 - .L_53)
.L_53:
        /*015c*/ 	.word	0x00000000
        /*0160*/ 	.short	0x0000
        /*0162*/ 	.short	0x0000
        /*0164*/ 	.byte	0x00, 0xf4, 0x21, 0x00


	//----- nvinfo : EIATTR_SPARSE_MMA_MASK
	.align		4
.L_54:
        /*0168*/ 	.byte	0x03, 0x50
        /*016a*/ 	.short	0x0000


	//----- nvinfo : EIATTR_MAXREG_COUNT
	.align		4
        /*016c*/ 	.byte	0x03, 0x1b
        /*016e*/ 	.short	0x0080


	//----- nvinfo : EIATTR_COOP_GROUP_MASK_REGIDS
	.align		4
        /*0170*/ 	.byte	0x04, 0x29
        /*0172*/ 	.short	(.L_56 - .L_55)


	//   ....[0]....
.L_55:
        /*0174*/ 	.word	0xffffffff


	//   ....[1]....
        /*0178*/ 	.word	0xffffffff


	//   ....[2]....
        /*017c*/ 	.word	0xffffffff


	//   ....[3]....
        /*0180*/ 	.word	0xffffffff


	//   ....[4]....
        /*0184*/ 	.word	0xffffffff


	//   ....[5]....
        /*0188*/ 	.word	0xffffffff


	//   ....[6]....
        /*018c*/ 	.word	0xffffffff


	//   ....[7]....
        /*0190*/ 	.word	0xffffffff


	//   ....[8]....
        /*0194*/ 	.word	0xffffffff


	//   ....[9]....
        /*0198*/ 	.word	0xffffffff


	//   ....[10]....
        /*019c*/ 	.word	0xffffffff


	//   ....[11]....
        /*01a0*/ 	.word	0xffffffff


	//   ....[12]....
        /*01a4*/ 	.word	0xffffffff


	//   ....[13]....
        /*01a8*/ 	.word	0xffffffff


	//   ....[14]....
        /*01ac*/ 	.word	0xffffffff


	//   ....[15]....
        /*01b0*/ 	.word	0xffffffff


	//   ....[16]....
        /*01b4*/ 	.word	0xffffffff


	//   ....[17]....
        /*01b8*/ 	.word	0xffffffff


	//   ....[18]....
        /*01bc*/ 	.word	0xffffffff


	//   ....[19]....
        /*01c0*/ 	.word	0xffffffff


	//   ....[20]....
        /*01c4*/ 	.word	0xffffffff


	//   ....[21]....
        /*01c8*/ 	.word	0xffffffff


	//   ....[22]....
        /*01cc*/ 	.word	0xffffffff


	//   ....[23]....
        /*01d0*/ 	.word	0xffffffff


	//----- nvinfo : EIATTR_COOP_GROUP_INSTR_OFFSETS
	.align		4
.L_56:
        /*01d4*/ 	.byte	0x04, 0x28
        /*01d6*/ 	.short	(.L_58 - .L_57)


	//   ....[0]....
.L_57:
        /*01d8*/ 	.word	0x00020ec0


	//   ....[1]....
        /*01dc*/ 	.word	0x00021010


	//   ....[2]....
        /*01e0*/ 	.word	0x00021130


	//   ....[3]....
        /*01e4*/ 	.word	0x000212d0


	//   ....[4]....
        /*01e8*/ 	.word	0x00021350


	//   ....[5]....
        /*01ec*/ 	.word	0x000213f0


	//   ....[6]....
        /*01f0*/ 	.word	0x000214e0


	//   ....[7]....
        /*01f4*/ 	.word	0x00021580


	//   ....[8]....
        /*01f8*/ 	.word	0x000215a0


	//   ....[9]....
        /*01fc*/ 	.word	0x000215c0


	//   ....[10]....
        /*0200*/ 	.word	0x000216c0


	//   ....[11]....
        /*0204*/ 	.word	0x00021710


	//   ....[12]....
        /*0208*/ 	.word	0x00021760


	//   ....[13]....
        /*020c*/ 	.word	0x00021770


	//   ....[14]....
        /*0210*/ 	.word	0x000217e0


	//   ....[15]....
        /*0214*/ 	.word	0x00021840


	//   ....[16]....
        /*0218*/ 	.word	0x00021910


	//   ....[17]....
        /*021c*/ 	.word	0x00021960


	//   ....[18]....
        /*0220*/ 	.word	0x000219a0


	//   ....[19]....
        /*0224*/ 	.word	0x00021b00


	//   ....[20]....
        /*0228*/ 	.word	0x00021b40


	//   ....[21]....
        /*022c*/ 	.word	0x00021b90


	//   ....[22]....
        /*0230*/ 	.word	0x00021cd0


	//   ....[23]....
        /*0234*/ 	.word	0x00021d50


	//----- nvinfo : EIATTR_EXIT_INSTR_OFFSETS
	.align		4
.L_58:
        /*0238*/ 	.byte	0x04, 0x1c
        /*023a*/ 	.short	(.L_60 - .L_59)


	//   ....[0]....
.L_59:
        /*023c*/ 	.word	0x00021f20


	//   ....[1]....
        /*0240*/ 	.word	0x00021f60


	//----- nvinfo : EIATTR_REQNTID
	.align		4
.L_60:
        /*0244*/ 	.byte	0x04, 0x10
        /*0246*/ 	.short	(.L_62 - .L_61)
.L_61:
        /*0248*/ 	.word	0x00000200
        /*024c*/ 	.word	0x00000001
        /*0250*/ 	.word	0x00000001


	//----- nvinfo : EIATTR_CBANK_PARAM_SIZE
	.align		4
.L_62:
        /*0254*/ 	.byte	0x03, 0x19
        /*0256*/ 	.short	0x00a8


	//----- nvinfo : EIATTR_PARAM_CBANK
	.align		4
        /*0258*/ 	.byte	0x04, 0x0a
        /*025a*/ 	.short	(.L_64 - .L_63)
	.align		4
.L_63:
        /*025c*/ 	.word	index@(.nv.constant0.triton_red_fused__to_copy__unsafe_index_add_arange_cat_clamp_floor_mul_native_group_norm_rsub_sub_42)
        /*0260*/ 	.short	0x0210
        /*0262*/ 	.short	0x00a8


	//----- nvinfo : EIATTR_SW_WAR
	.align		4
.L_64:
        /*0264*/ 	.byte	0x04, 0x36
        /*0266*/ 	.short	(.L_66 - .L_65)
.L_65:
        /*0268*/ 	.word	0x00000008
.L_66:


//--------------------- .nv.callgraph             --------------------------
	.section	.nv.callgraph,"",@"SHT_CUDA_CALLGRAPH"
	.align	4
	.sectionentsize	8
	.align		4
        /*0000*/ 	.word	0x00000000
	.align		4
        /*0004*/ 	.word	0xffffffff
	.align		4
        /*0008*/ 	.word	0x00000000
	.align		4
        /*000c*/ 	.word	0xfffffffe
	.align		4
        /*0010*/ 	.word	0x00000000
	.align		4
        /*0014*/ 	.word	0xfffffffd
	.align		4
        /*0018*/ 	.word	0x00000000
	.align		4
        /*001c*/ 	.word	0xfffffffc


//--------------------- .nv.constant4             --------------------------
	.section	.nv.constant4,"a",@progbits
	.align	8
	.align		8
.nv.constant4:
        /*0000*/ 	.dword	_$_str


//--------------------- .text.triton_red_fused__to_copy__unsafe_index_add_arange_cat_clamp_floor_mul_native_group_norm_rsub_sub_42 --------------------------
	.section	.text.triton_red_fused__to_copy__unsafe_index_add_arange_cat_clamp_floor_mul_native_group_norm_rsub_sub_42,"ax",@progbits
	.sectionflags	@"SHF_BARRIERS=1"
	.align	128
        .global         triton_red_fused__to_copy__unsafe_index_add_arange_cat_clamp_floor_mul_native_group_norm_rsub_sub_42
        .type           triton_red_fused__to_copy__unsafe_index_add_arange_cat_clamp_floor_mul_native_group_norm_rsub_sub_42,@function
        .size           triton_red_fused__to_copy__unsafe_index_add_arange_cat_clamp_floor_mul_native_group_norm_rsub_sub_42,(.L_x_3 - triton_red_fused__to_copy__unsafe_index_add_arange_cat_clamp_floor_mul_native_group_norm_rsub_sub_42)
        .other          triton_red_fused__to_copy__unsafe_index_add_arange_cat_clamp_floor_mul_native_group_norm_rsub_sub_42,@"STO_CUDA_ENTRY STV_DEFAULT"
triton_red_fused__to_copy__unsafe_index_add_arange_cat_clamp_floor_mul_native_group_norm_rsub_sub_42:
.text.triton_red_fused__to_copy__unsafe_index_add_arange_cat_clamp_floor_mul_native_group_norm_rsub_sub_42:
[----:B------:R-:W0:Y:S02]  /*0000*/  LDC R1, c[0x0][0x28] ;  /* 0x00000a00ff017b82 */ /* 0x000e240000000800 */
[----:B0-----:R-:W-:Y:S01]  /*0010*/  VIADD R1, R1, 0xfffff518 ;  /* 0xfffff51801017836 */ /* 0x001fe20000000000 */
[----:B------:R-:W0:Y:S01]  /*0020*/  S2R R0, SR_CTAID.X ;  /* 0x0000000000007919 */ /* 0x000e220000002500 */
[----:B------:R-:W1:Y:S01]  /*0030*/  S2R R6, SR_TID.X ;  /* 0x0000000000067919 */ /* 0x000e620000002100 */
[----:B------:R-:W-:Y:S01]  /*0040*/  ULDC.64 UR22, c[0x0][0x208] ;  /* 0x0000820000167ab9 */ /* 0x000fe20000000a00 */
[----:B------:R-:W-:Y:S01]  /*0050*/  UMOV UR4, URZ ;  /* 0x0000003f00047c82 */ /* 0x000fe20008000000 */
[----:B------:R-:W-:Y:S01]  /*0060*/  UMOV UR5, URZ ;  /* 0x0000003f00057c82 */ /* 0x000fe20008000000 */
[----:B------:R-:W2:Y:S01]  /*0070*/  LDL.LU R9, [R1+0x468] ;  /* 0x0004680001097983 */ /* 0x000ea20000300800 */
[----:B------:R-:W-:Y:S01]  /*0080*/  UMOV UR6, URZ ;  /* 0x0000003f00067c82 */ /* 0x000fe20008000000 */
[----:B------:R-:W-:Y:S01]  /*0090*/  ULDC.64 UR24, c[0x0][0x218] ;  /* 0x0000860000187ab9 */ /* 0x000fe20000000a00 */
[----:B------:R-:W-:Y:S01]  /*00a0*/  ULDC.64 UR26, c[0x0][0x260] ;  /* 0x00009800001a7ab9 */ /* 0x000fe20000000a00 */
[----:B------:R-:W-:Y:S01]  /*00b0*/  ULDC.64 UR28, c[0x0][0x268] ;  /* 0x00009a00001c7ab9 */ /* 0x000fe20000000a00 */
[----:B------:R-:W-:Y:S01]  /*00c0*/  ULDC.64 UR30, c[0x0][0x270] ;  /* 0x00009c00001e7ab9 */ /* 0x000fe20000000a00 */
[----:B------:R-:W-:Y:S01]  /*00d0*/  ULDC UR45, c[0x0][0x228] ;  /* 0x00008a00002d7ab9 */ /* 0x000fe20000000800 */
[----:B------:R-:W-:Y:S01]  /*00e0*/  ULDC.64 UR32, c[0x0][0x228] ;  /* 0x00008a0000207ab9 */ /* 0x000fe20000000a00 */
[----:B------:R-:W-:Y:S01]  /*00f0*/  ULDC.64 UR34, c[0x0][0x230] ;  /* 0x00008c0000227ab9 */ /* 0x000fe20000000a00 */
[----:B------:R-:W-:Y:S01]  /*0100*/  ULDC.64 UR36, c[0x0][0x238] ;  /* 0x00008e0000247ab9 */ /* 0x000fe20000000a00 */
[----:B------:R-:W-:Y:S01]  /*0110*/  ULDC.64 UR38, c[0x0][0x240] ;  /* 0x0000900000267ab9 */ /* 0x000fe20000000a00 */
[----:B------:R-:W-:Y:S01]  /*0120*/  ULDC.64 UR40, c[0x0][0x290] ;  /* 0x0000a40000287ab9 */ /* 0x000fe20000000a00 */
[----:B------:R-:W-:Y:S01]  /*0130*/  ULDC.64 UR42, c[0x0][0x210] ;  /* 0x00008400002a7ab9 */ /* 0x000fe20000000a00 */
[----:B0-----:R-:W-:Y:S01]  /*0140*/  IMAD.SHL.U32 R3, R0, 0x40, RZ ;  /* 0x0000004000037824 */ /* 0x001fe200078e00ff */
[----:B------:R-:W-:-:S02]  /*0150*/  SHF.R.S32.HI R7, RZ, 0x19, R0 ;  /* 0x00000019ff077819 */ /* 0x000fc40000011400 */
[----:B-1----:R-:W-:Y:S02]  /*0160*/  SHF.R.U32.HI R2, RZ, 0x4, R6 ;  /* 0x00000004ff027819 */ /* 0x002fe40000011606 */
[----:B------:R-:W-:Y:S02]  /*0170*/  LOP3.LUT R0, R3, 0x3f, R6, 0xf8, !PT ;  /* 0x0000003f03007812 */ /* 0x000fe400078ef806 */
[----:B------:R-:W-:Y:S02]  /*0180*/  SGXT.U32 R2, R2, 0x5 ;  /* 0x000000050202781a */ /* 0x000fe40000000000 */
[----:B------:R-:W-:Y:S02]  /*0190*/  SHF.R.S32.HI R5, RZ, 0x1f, R0 ;  /* 0x0000001fff057819 */ /* 0x000fe40000011400 */
[----:B------:R-:W-:Y:S02]  /*01a0*/  SGXT R7, R7, 0x1 ;  /* 0x000000010707781a */ /* 0x000fe40000000200 */
[----:B------:R-:W-:-:S02]  /*01b0*/  LOP3.LUT R11, R3, R2, RZ, 0xfc, !PT ;  /* 0x00000002030b7212 */ /* 0x000fc400078efcff */
[----:B------:R-:W-:Y:S02]  /*01c0*/  LOP3.LUT R10, R3, 0x20, R2, 0xfe, !PT ;  /* 0x00000020030a7812 */ /* 0x000fe400078efe02 */
[----:B------:R-:W-:Y:S01]  /*01d0*/  LEA.HI R2, R5, R0, RZ, 0x5 ;  /* 0x0000000005027211 */ /* 0x000fe200078f28ff */
[----:B------:R0:W-:Y:S01]  /*01e0*/  STL [R1+0x5e0], R11 ;  /* 0x0005e00b01007387 */ /* 0x0001e20000100800 */
[C---:B------:R-:W-:Y:S02]  /*01f0*/  LEA.HI R4, R7.reuse, R11, RZ, 0x5 ;  /* 0x0000000b07047211 */ /* 0x040fe400078f28ff */
[----:B------:R-:W-:Y:S01]  /*0200*/  LOP3.LUT R3, R2, 0xffffffe0, RZ, 0xc0, !PT ;  /* 0xffffffe002037812 */ /* 0x000fe200078ec0ff */
[----:B------:R0:W-:Y:S01]  /*0210*/  STL [R1+0x46c], R10 ;  /* 0x00046c0a01007387 */ /* 0x0001e20000100800 */
[----:B------:R-:W-:Y:S02]  /*0220*/  LOP3.LUT R8, R4, 0xffffffe0, RZ, 0xc0, !PT ;  /* 0xffffffe004087812 */ /* 0x000fe400078ec0ff */
[----:B------:R-:W-:Y:S01]  /*0230*/  LEA.HI R5, R7, R10, RZ, 0x5 ;  /* 0x0000000a07057211 */ /* 0x000fe200078f28ff */
[----:B------:R-:W-:Y:S01]  /*0240*/  IMAD.IADD R7, R0, 0x1, -R3 ;  /* 0x0000000100077824 */ /* 0x000fe200078e0a03 */
[----:B------:R-:W-:Y:S01]  /*0250*/  ISETP.GE.AND P5, PT, R10, 0x80, PT ;  /* 0x000000800a00780c */ /* 0x000fe20003fa6270 */
[----:B------:R-:W-:Y:S01]  /*0260*/  IMAD.IADD R3, R11, 0x1, -R8 ;  /* 0x000000010b037824 */ /* 0x000fe200078e0a08 */
[----:B------:R-:W-:-:S02]  /*0270*/  LOP3.LUT R2, R5, 0xffffffe0, RZ, 0xc0, !PT ;  /* 0xffffffe005027812 */ /* 0x000fc400078ec0ff */
[----:B------:R-:W-:Y:S02]  /*0280*/  ISETP.GE.AND P2, PT, R11, 0x80, PT ;  /* 0x000000800b00780c */ /* 0x000fe40003f46270 */
[C---:B------:R-:W-:Y:S01]  /*0290*/  LOP3.LUT R13, R3.reuse, 0x1ffffff8, RZ, 0xc0, !PT ;  /* 0x1ffffff8030d7812 */ /* 0x040fe200078ec0ff */
[----:B------:R-:W-:Y:S01]  /*02a0*/  IMAD.IADD R2, R10, 0x1, -R2 ;  /* 0x000000010a027824 */ /* 0x000fe200078e0a02 */
[----:B------:R-:W-:Y:S01]  /*02b0*/  SHF.R.S32.HI R5, RZ, 0x5, R5 ;  /* 0x00000005ff057819 */ /* 0x000fe20000011405 */
[----:B------:R-:W-:Y:S01]  /*02c0*/  IMAD.SHL.U32 R3, R3, 0x8, RZ ;  /* 0x0000000803037824 */ /* 0x000fe200078e00ff */
[----:B------:R-:W-:Y:S01]  /*02d0*/  ISETP.NE.AND P4, PT, R13, 0x10, PT ;  /* 0x000000100d00780c */ /* 0x000fe20003f85270 */
[----:B------:R0:W-:Y:S01]  /*02e0*/  STL [R1+0x6a0], R13 ;  /* 0x0006a00d01007387 */ /* 0x0001e20000100800 */
[C---:B------:R-:W-:Y:S01]  /*02f0*/  LOP3.LUT R12, R2.reuse, 0x1ffffff8, RZ, 0xc0, !PT ;  /* 0x1ffffff8020c7812 */ /* 0x040fe200078ec0ff */
[----:B------:R-:W-:Y:S01]  /*0300*/  IMAD.SHL.U32 R2, R2, 0x8, RZ ;  /* 0x0000000802027824 */ /* 0x000fe200078e00ff */
[----:B------:R-:W-:-:S02]  /*0310*/  SHF.R.S32.HI R4, RZ, 0x5, R4 ;  /* 0x00000005ff047819 */ /* 0x000fc40000011404 */
[----:B------:R-:W-:Y:S01]  /*0320*/  ISETP.NE.AND P3, PT, R12, 0x10, PT ;  /* 0x000000100c00780c */ /* 0x000fe20003f65270 */
[----:B------:R0:W-:Y:S01]  /*0330*/  STL [R1+0x69c], R12 ;  /* 0x00069c0c01007387 */ /* 0x0001e20000100800 */
[----:B------:R-:W-:Y:S02]  /*0340*/  LOP3.LUT R7, R7, 0x1ffffff8, RZ, 0xc0, !PT ;  /* 0x1ffffff807077812 */ /* 0x000fe400078ec0ff */
[----:B------:R-:W-:Y:S01]  /*0350*/  ISETP.GE.AND P1, PT, R0, 0x80, PT ;  /* 0x000000800000780c */ /* 0x000fe20003f26270 */
[----:B------:R0:W-:Y:S01]  /*0360*/  STL [R1+0x4f4], RZ ;  /* 0x0004f4ff01007387 */ /* 0x0001e20000100800 */
[----:B------:R-:W-:-:S03]  /*0370*/  ISETP.NE.AND P0, PT, R7, 0x10, PT ;  /* 0x000000100700780c */ /* 0x000fc60003f05270 */
[----:B------:R0:W-:Y:S04]  /*0380*/  STL [R1+0x688], RZ ;  /* 0x000688ff01007387 */ /* 0x0001e80000100800 */
        /* <DEDUP_REMOVED lines=24> */
[----:B------:R0:W-:Y:S04]  /*0510*/  STL [R1+0x694], R5 ;  /* 0x0006940501007387 */ /* 0x0001e80000100800 */
[----:B------:R0:W-:Y:S04]  /*0520*/  STL [R1+0x698], R4 ;  /* 0x0006980401007387 */ /* 0x0001e80000100800 */
[----:B------:R0:W-:Y:S04]  /*0530*/  STL [R1+0x690], R3 ;  /* 0x0006900301007387 */ /* 0x0001e80000100800 */
[----:B------:R0:W-:Y:S01]  /*0540*/  STL [R1+0x68c], R2 ;  /* 0x00068c0201007387 */ /* 0x0001e20000100800 */
[----:B--2---:R-:W-:-:S04]  /*0550*/  LOP3.LUT R9, R9, 0xffffffdf, RZ, 0xc0, !PT ;  /* 0xffffffdf09097812 */ /* 0x004fc800078ec0ff */
[----:B------:R-:W-:Y:S02]  /*0560*/  @P4 LOP3.LUT R9, R9, 0x20, RZ, 0xfc, !PT ;  /* 0x0000002009094812 */ /* 0x000fe400078efcff */
[----:B------:R-:W-:Y:S02]  /*0570*/  ISETP.LT.AND P4, PT, R11, 0x80, !P4 ;  /* 0x000000800b00780c */ /* 0x000fe40006781270 */
[----:B------:R-:W-:-:S04]  /*0580*/  LOP3.LUT R9, R9, 0xffffffbf, RZ, 0xc0, !PT ;  /* 0xffffffbf09097812 */ /* 0x000fc800078ec0ff */
[----:B------:R-:W-:Y:S02]  /*0590*/  @P3 LOP3.LUT R9, R9, 0x40, RZ, 0xfc, !PT ;  /* 0x0000004009093812 */ /* 0x000fe400078efcff */
[----:B------:R-:W-:Y:S02]  /*05a0*/  ISETP.LT.AND P3, PT, R10, 0x80, !P3 ;  /* 0x000000800a00780c */ /* 0x000fe40005f61270 */
[----:B------:R-:W-:-:S04]  /*05b0*/  LOP3.LUT R9, R9, 0xfffffffb, RZ, 0xc0, !PT ;  /* 0xfffffffb09097812 */ /* 0x000fc800078ec0ff */
[----:B------:R-:W-:-:S04]  /*05c0*/  @P5 LOP3.LUT R9, R9, 0x4, RZ, 0xfc, !PT ;  /* 0x0000000409095812 */ /* 0x000fc800078efcff */
[----:B------:R-:W-:-:S04]  /*05d0*/  LOP3.LUT R9, R9, 0xfffffffd, RZ, 0xc0, !PT ;  /* 0xfffffffd09097812 */ /* 0x000fc800078ec0ff */
[----:B------:R-:W-:Y:S02]  /*05e0*/  @P2 LOP3.LUT R9, R9, 0x2, RZ, 0xfc, !PT ;  /* 0x0000000209092812 */ /* 0x000fe400078efcff */
[----:B------:R-:W-:Y:S02]  /*05f0*/  ISETP.LT.AND P2, PT, R0, 0x80, !P0 ;  /* 0x000000800000780c */ /* 0x000fe40004741270 */
[----:B------:R-:W-:-:S04]  /*0600*/  LOP3.LUT R9, R9, 0xfffffff7, RZ, 0xc0, !PT ;  /* 0xfffffff709097812 */ /* 0x000fc800078ec0ff */
[----:B------:R-:W-:-:S04]  /*0610*/  LOP3.LUT R9, R9, 0xffffffef, RZ, 0xc0, !PT ;  /* 0xffffffef09097812 */ /* 0x000fc800078ec0ff */
[----:B------:R-:W-:-:S04]  /*0620*/  @P4 LOP3.LUT R9, R9, 0x10, RZ, 0xfc, !PT ;  /* 0x0000001009094812 */ /* 0x000fc800078efcff */
[----:B------:R-:W-:-:S05]  /*0630*/  @P3 LOP3.LUT R9, R9, 0x8, RZ, 0xfc, !PT ;  /* 0x0000000809093812 */ /* 0x000fca00078efcff */
[----:B------:R0:W-:Y:S01]  /*0640*/  STL [R1+0x468], R9 ;  /* 0x0004680901007387 */ /* 0x0001e20000100800 */
[----:B------:R-:W-:-:S04]  /*0650*/  DEPBAR.LE SB0, 0x0 ;  /* 0x000080000000791a */ /* 0x000fc80000000000 */
.L_x_1:
[----:B------:R-:W-:Y:S01]  /*0660*/  ULOP3.LUT UR8, UR6, 0xc, URZ, 0xc0, !UPT ;  /* 0x0000000c06087892 */ /* 0x000fe2000f8ec03f */
[----:B0-----:R-:W3:Y:S03]  /*0670*/  LDL R12, [R1+0x4f4] ;  /* 0x0004f400010c7983 */ /* 0x001ee60000100800 */
[----:B------:R-:W-:-:S06]  /*0680*/  UIMAD.WIDE.U32 UR10, UR8, 0x8, UR24 ;  /* 0x00000008080a78a5 */ /* 0x000fcc000f8e0018 */
[----:B------:R-:W-:Y:S02]  /*0690*/  IMAD.U32 R20, RZ, RZ, UR10 ;  /* 0x0000000aff147e24 */ /* 0x000fe4000f8e00ff */
[----:B------:R-:W-:-:S05]  /*06a0*/  IMAD.U32 R21, RZ, RZ, UR11 ;  /* 0x0000000bff157e24 */ /* 0x000fca000f8e00ff */
[----:B-1----:R-:W4:Y:S01]  /*06b0*/  LDG.E.EL.64 R22, desc[UR22][R20.64+0x8] ;  /* 0x0000081614167981 */ /* 0x002f22000c2e1b00 */
[----:B------:R-:W0:Y:S02]  /*06c0*/  S2R R34, SR_TID.X ;  /* 0x0000000000227919 */ /* 0x000e240000002100 */
[----:B0-----:R-:W-:Y:S01]  /*06d0*/  SHF.R.U32.HI R4, RZ, 0x6, R34 ;  /* 0x00000006ff047819 */ /* 0x001fe20000011622 */
[----:B------:R0:W-:Y:S03]  /*06e0*/  STL [R1+0xae0], R34 ;  /* 0x000ae02201007387 */ /* 0x0001e60000100800 */
[----:B------:R-:W-:Y:S02]  /*06f0*/  SGXT.U32 R5, R4, 0x3 ;  /* 0x000000030405781a */ /* 0x000fe40000000000 */
[----:B----4-:R-:W-:-:S04]  /*0700*/  SHF.R.U32.HI R2, RZ, 0x1c, R23 ;  /* 0x0000001cff027819 */ /* 0x010fc80000011617 */
[----:B------:R-:W-:-:S04]  /*0710*/  LOP3.LUT R2, R2, 0x8, RZ, 0xc0, !PT ;  /* 0x0000000802027812 */ /* 0x000fc800078ec0ff */
[----:B------:R-:W-:Y:S02]  /*0720*/  IADD3 R32, P3, R22, R2, RZ ;  /* 0x0000000216207210 */ /* 0x000fe40007f7e0ff */
[----:B------:R-:W4:Y:S03]  /*0730*/  LDC.64 R2, c[0x0][0x220] ;  /* 0x00008800ff027b82 */ /* 0x000f260000000a00 */
[----:B------:R-:W-:Y:S02]  /*0740*/  IMAD.X R6, RZ, RZ, R23, P3 ;  /* 0x000000ffff067224 */ /* 0x000fe400018e0617 */
[----:B----4-:R-:W-:-:S05]  /*0750*/  IMAD.WIDE.U32 R2, R5, 0x8, R2 ;  /* 0x0000000805027825 */ /* 0x010fca00078e0002 */
[----:B------:R-:W4:Y:S04]  /*0760*/  LDG.E.EL.64 R4, desc[UR22][R2.64] ;  /* 0x0000001602047981 */ /* 0x000f28000c2e1b00 */
[----:B------:R-:W4:Y:S01]  /*0770*/  LDG.E.EL.64 R2, desc[UR22][R2.64+0x40] ;  /* 0x0000401602027981 */ /* 0x000f22000c2e1b00 */
[C---:B------:R-:W-:Y:S01]  /*0780*/  IMAD.SHL.U32 R30, R32.reuse, 0x8, RZ ;  /* 0x00000008201e7824 */ /* 0x040fe200078e00ff */
[----:B------:R-:W-:Y:S02]  /*0790*/  SHF.L.U64.HI R32, R32, 0x3, R6 ;  /* 0x0000000320207819 */ /* 0x000fe40000010206 */
[----:B---3--:R-:W-:Y:S02]  /*07a0*/  SHF.R.U32.HI R27, RZ, 0x8, R12 ;  /* 0x00000008ff1b7819 */ /* 0x008fe4000001160c */
[----:B-----5:R-:W-:-:S04]  /*07b0*/  SHF.R.S32.HI R12, RZ, 0x1f, R0 ;  /* 0x0000001fff0c7819 */ /* 0x020fc80000011400 */
[----:B------:R-:W-:Y:S02]  /*07c0*/  LEA.HI R12, R12, R0, RZ, 0x5 ;  /* 0x000000000c0c7211 */ /* 0x000fe400078f28ff */
[----:B----4-:R-:W-:-:S04]  /*07d0*/  SHF.R.U32.HI R7, RZ, 0x1c, R5 ;  /* 0x0000001cff077819 */ /* 0x010fc80000011605 */
[----:B------:R-:W-:-:S04]  /*07e0*/  LOP3.LUT R7, R7, 0x8, RZ, 0xc0, !PT ;  /* 0x0000000807077812 */ /* 0x000fc800078ec0ff */
[----:B------:R-:W-:Y:S02]  /*07f0*/  IADD3 R35, P3, R4, R7, RZ ;  /* 0x0000000704237210 */ /* 0x000fe40007f7e0ff */
[----:B------:R-:W-:-:S03]  /*0800*/  SHF.R.U32.HI R4, RZ, 0x1c, R3 ;  /* 0x0000001cff047819 */ /* 0x000fc60000011603 */
[----:B0-----:R-:W-:Y:S01]  /*0810*/  IMAD.X R34, RZ, RZ, R5, P3 ;  /* 0x000000ffff227224 */ /* 0x001fe200018e0605 */
[----:B------:R-:W-:-:S04]  /*0820*/  LOP3.LUT R4, R4, 0x8, RZ, 0xc0, !PT ;  /* 0x0000000804047812 */ /* 0x000fc800078ec0ff */
[----:B------:R-:W-:Y:S02]  /*0830*/  IADD3 R13, P3, R2, R4, RZ ;  /* 0x00000004020d7210 */ /* 0x000fe40007f7e0ff */
[----:B------:R-:W-:-:S04]  /*0840*/  SHF.R.U32.HI R2, RZ, 0x1c, R23 ;  /* 0x0000001cff027819 */ /* 0x000fc80000011617 */
[----:B------:R-:W-:Y:S01]  /*0850*/  LOP3.LUT R2, R2, 0x8, RZ, 0xc0, !PT ;  /* 0x0000000802027812 */ /* 0x000fe200078ec0ff */
[----:B------:R-:W-:-:S03]  /*0860*/  IMAD.X R9, RZ, RZ, R3, P3 ;  /* 0x000000ffff097224 */ /* 0x000fc600018e0603 */
[----:B------:R-:W-:-:S05]  /*0870*/  IADD3 R8, P3, R22, R2, RZ ;  /* 0x0000000216087210 */ /* 0x000fca0007f7e0ff */
[----:B------:R-:W-:Y:S01]  /*0880*/  IMAD.X R22, RZ, RZ, R23, P3 ;  /* 0x000000ffff167224 */ /* 0x000fe200018e0617 */
[----:B------:R-:W-:Y:S01]  /*0890*/  IADD3 R7, P3, R30, R35, RZ ;  /* 0x000000231e077210 */ /* 0x000fe20007f7e0ff */
[----:B------:R-:W-:-:S04]  /*08a0*/  IMAD.SHL.U32 R3, R0, 0x200, RZ ;  /* 0x0000020000037824 */ /* 0x000fc800078e00ff */
[----:B------:R-:W-:Y:S02]  /*08b0*/  IMAD.X R2, R32, 0x1, R34, P3 ;  /* 0x0000000120027824 */ /* 0x000fe400018e0622 */
[----:B------:R-:W-:-:S03]  /*08c0*/  IMAD.SHL.U32 R18, R7, 0x4, RZ ;  /* 0x0000000407127824 */ /* 0x000fc600078e00ff */
[----:B------:R-:W-:Y:S02]  /*08d0*/  SHF.L.U64.HI R7, R7, 0x2, R2 ;  /* 0x0000000207077819 */ /* 0x000fe40000010202 */
[----:B------:R-:W-:Y:S02]  /*08e0*/  SHF.R.S32.HI R2, RZ, 0x1f, R3 ;  /* 0x0000001fff027819 */ /* 0x000fe40000011403 */
[----:B------:R-:W-:Y:S01]  /*08f0*/  IADD3 R10, P3, R18, UR38, RZ ;  /* 0x00000026120a7c10 */ /* 0x000fe2000ff7e0ff */
[C---:B------:R-:W-:Y:S01]  /*0900*/  IMAD.SHL.U32 R5, R3.reuse, 0x4, RZ ;  /* 0x0000000403057824 */ /* 0x040fe200078e00ff */
[----:B------:R-:W-:Y:S01]  /*0910*/  SHF.L.U64.HI R3, R3, 0x2, R2 ;  /* 0x0000000203037819 */ /* 0x000fe20000010202 */
[----:B------:R-:W-:Y:S01]  /*0920*/  IMAD.SHL.U32 R4, R27, 0x40, RZ ;  /* 0x000000401b047824 */ /* 0x000fe200078e00ff */
[----:B------:R-:W-:Y:S02]  /*0930*/  IADD3.X R11, R7, UR39, RZ, P3, !PT ;  /* 0x00000027070b7c10 */ /* 0x000fe40009ffe4ff */
[----:B------:R-:W-:Y:S01]  /*0940*/  LOP3.LUT R2, R12, 0xffffffe0, RZ, 0xc0, !PT ;  /* 0xffffffe00c027812 */ /* 0x000fe200078ec0ff */
[----:B------:R-:W-:Y:S01]  /*0950*/  STL [R1+0x2c4], R35 ;  /* 0x0002c42301007387 */ /* 0x000fe20000100800 */
[----:B------:R-:W-:-:S04]  /*0960*/  IMAD.WIDE.U32 R10, R4, 0x4, R10 ;  /* 0x00000004040a7825 */ /* 0x000fc800078e000a */
[----:B------:R-:W-:Y:S01]  /*0970*/  IMAD.IADD R2, R0, 0x1, -R2 ;  /* 0x0000000100027824 */ /* 0x000fe200078e0a02 */
[----:B------:R-:W-:Y:S01]  /*0980*/  STL [R1+0x2c0], R34 ;  /* 0x0002c02201007387 */ /* 0x000fe20000100800 */
[----:B------:R-:W-:Y:S02]  /*0990*/  IADD3 R16, P3, R10, R5, RZ ;  /* 0x000000050a107210 */ /* 0x000fe40007f7e0ff */
[----:B------:R-:W-:Y:S01]  /*09a0*/  IMAD.SHL.U32 R14, R2, 0x8, RZ ;  /* 0x00000008020e7824 */ /* 0x000fe200078e00ff */
[----:B------:R-:W-:Y:S04]  /*09b0*/  STL [R1+0x358], R9 ;  /* 0x0003580901007387 */ /* 0x000fe80000100800 */
[----:B------:R-:W-:Y:S04]  /*09c0*/  STL [R1+0xae4], R32 ;  /* 0x000ae42001007387 */ /* 0x000fe80000100800 */
[----:B------:R-:W-:Y:S01]  /*09d0*/  STL [R1+0x57c], R27 ;  /* 0x00057c1b01007387 */ /* 0x000fe20000100800 */
[----:B------:R-:W-:-:S03]  /*09e0*/  IMAD.X R17, R11, 0x1, R3, P3 ;  /* 0x000000010b117824 */ /* 0x000fc600018e0603 */
[----:B------:R0:W-:Y:S01]  /*09f0*/  STL [R1+0x328], R4 ;  /* 0x0003280401007387 */ /* 0x0001e20000100800 */
[----:B------:R-:W-:Y:S02]  /*0a00*/  IADD3 R10, P3, R18, UR34, RZ ;  /* 0x00000022120a7c10 */ /* 0x000fe4000ff7e0ff */
[----:B------:R-:W-:Y:S01]  /*0a10*/  SHF.R.S32.HI R12, RZ, 0x5, R12 ;  /* 0x00000005ff0c7819 */ /* 0x000fe2000001140c */
[----:B0-----:R-:W-:Y:S01]  /*0a20*/  VIADD R4, R14, 0xffffff80 ;  /* 0xffffff800e047836 */ /* 0x001fe20000000000 */
[----:B------:R-:W-:-:S03]  /*0a30*/  IADD3.X R11, R7, UR35, RZ, P3, !PT ;  /* 0x00000023070b7c10 */ /* 0x000fc60009ffe4ff */
[----:B------:R-:W-:Y:S01]  /*0a40*/  IMAD.IADD R6, R4, 0x1, R27 ;  /* 0x0000000104067824 */ /* 0x000fe200078e021b */
[----:B------:R0:W-:Y:S01]  /*0a50*/  STL.64 [R1+0xa28], R16 ;  /* 0x000a281001007387 */ /* 0x0001e20000100a00 */
[----:B------:R-:W-:Y:S02]  /*0a60*/  IMAD.SHL.U32 R2, R12, 0x1000, RZ ;  /* 0x000010000c027824 */ /* 0x000fe400078e00ff */
[----:B------:R-:W-:Y:S01]  /*0a70*/  IMAD.SHL.U32 R6, R6, 0x40, RZ ;  /* 0x0000004006067824 */ /* 0x000fe200078e00ff */
[----:B------:R-:W-:Y:S04]  /*0a80*/  STL [R1+0xa00], R0 ;  /* 0x000a000001007387 */ /* 0x000fe80000100800 */
[----:B------:R-:W-:Y:S01]  /*0a90*/  STL [R1+0x3bc], R14 ;  /* 0x0003bc0e01007387 */ /* 0x000fe20000100800 */
[----:B------:R-:W-:-:S03]  /*0aa0*/  IMAD.WIDE R10, R6, 0x4, R10 ;  /* 0x00000004060a7825 */ /* 0x000fc600078e020a */
[----:B------:R3:W-:Y:S01]  /*0ab0*/  STL [R1+0x4e4], R4 ;  /* 0x0004e40401007387 */ /* 0x0007e20000100800 */
[----:B0-----:R-:W-:Y:S01]  /*0ac0*/  IMAD.MOV.U32 R17, RZ, RZ, R9 ;  /* 0x000000ffff117224 */ /* 0x001fe200078e0009 */
[----:B------:R-:W-:Y:S01]  /*0ad0*/  SHF.R.S32.HI R9, RZ, 0x1f, R2 ;  /* 0x0000001fff097819 */ /* 0x000fe20000011402 */
[----:B---3--:R-:W-:-:S03]  /*0ae0*/  IMAD.SHL.U32 R4, R2, 0x4, RZ ;  /* 0x0000000402047824 */ /* 0x008fc600078e00ff */
[----:B------:R-:W-:Y:S02]  /*0af0*/  SHF.L.U64.HI R2, R2, 0x2, R9 ;  /* 0x0000000202027819 */ /* 0x000fe40000010209 */
[----:B------:R-:W-:-:S05]  /*0b00*/  IADD3 R10, P3, R10, R4, RZ ;  /* 0x000000040a0a7210 */ /* 0x000fca0007f7e0ff */
[----:B------:R-:W-:-:S05]  /*0b10*/  IMAD.X R11, R11, 0x1, R2, P3 ;  /* 0x000000010b0b7824 */ /* 0x000fca00018e0602 */
[----:B------:R0:W-:Y:S02]  /*0b20*/  STL.64 [R1+0xa30], R10 ;  /* 0x000a300a01007387 */ /* 0x0001e40000100a00 */
[----:B0-----:R-:W-:-:S05]  /*0b30*/  IMAD.MOV.U32 R10, RZ, RZ, R14 ;  /* 0x000000ffff0a7224 */ /* 0x001fca00078e000e */
[----:B------:R-:W-:-:S05]  /*0b40*/  LOP3.LUT R16, R27, R10, RZ, 0xfc, !PT ;  /* 0x0000000a1b107212 */ /* 0x000fca00078efcff */
[----:B------:R-:W-:Y:S01]  /*0b50*/  IMAD.SHL.U32 R9, R16, 0x40, RZ ;  /* 0x0000004010097824 */ /* 0x000fe200078e00ff */
[----:B------:R0:W-:Y:S04]  /*0b60*/  STL [R1+0xab0], R16 ;  /* 0x000ab01001007387 */ /* 0x0001e80000100800 */
[----:B0-----:R-:W3:Y:S01]  /*0b70*/  LDL R16, [R1+0x328] ;  /* 0x0003280001107983 */ /* 0x001ee20000100800 */
[----:B------:R-:W-:Y:S01]  /*0b80*/  IADD3 R14, P3, R18, UR32, RZ ;  /* 0x00000020120e7c10 */ /* 0x000fe2000ff7e0ff */
[----:B------:R-:W-:-:S03]  /*0b90*/  IMAD.SHL.U32 R12, R12, 0x2000, RZ ;  /* 0x000020000c0c7824 */ /* 0x000fc600078e00ff */
[----:B------:R-:W-:Y:S01]  /*0ba0*/  IADD3.X R15, R7, UR33, RZ, P3, !PT ;  /* 0x00000021070f7c10 */ /* 0x000fe20009ffe4ff */
[----:B------:R-:W-:Y:S01]  /*0bb0*/  IMAD.MOV.U32 R11, RZ, RZ, R13 ;  /* 0x000000ffff0b7224 */ /* 0x000fe200078e000d */
[----:B------:R-:W-:Y:S01]  /*0bc0*/  SHF.R.S32.HI R19, RZ, 0x1f, R12 ;  /* 0x0000001fff137819 */ /* 0x000fe2000001140c */
[C---:B------:R-:W-:Y:S02]  /*0bd0*/  IMAD.SHL.U32 R13, R12.reuse, 0x4, RZ ;  /* 0x000000040c0d7824 */ /* 0x040fe400078e00ff */
[----:B------:R-:W-:Y:S01]  /*0be0*/  IMAD.WIDE R14, R9, 0x4, R14 ;  /* 0x00000004090e7825 */ /* 0x000fe200078e020e */
[----:B------:R-:W-:Y:S02]  /*0bf0*/  SHF.L.U64.HI R12, R12, 0x2, R19 ;  /* 0x000000020c0c7819 */ /* 0x000fe40000010213 */
[----:B------:R-:W-:Y:S01]  /*0c00*/  IADD3 R36, P3, R14, R13, RZ ;  /* 0x0000000d0e247210 */ /* 0x000fe20007f7e0ff */
[----:B------:R-:W-:-:S04]  /*0c10*/  VIADD R0, R10, 0xffffff40 ;  /* 0xffffff400a007836 */ /* 0x000fc80000000000 */
[----:B------:R-:W-:Y:S01]  /*0c20*/  IMAD.X R37, R15, 0x1, R12, P3 ;  /* 0x000000010f257824 */ /* 0x000fe200018e060c */
[----:B------:R-:W-:-:S04]  /*0c30*/  IADD3 R14, P3, R18, UR36, RZ ;  /* 0x00000024120e7c10 */ /* 0x000fc8000ff7e0ff */
[----:B------:R-:W-:Y:S01]  /*0c40*/  IADD3.X R15, R7, UR37, RZ, P3, !PT ;  /* 0x00000025070f7c10 */ /* 0x000fe20009ffe4ff */
[----:B------:R-:W-:-:S04]  /*0c50*/  IMAD.IADD R7, R0, 0x1, R27 ;  /* 0x0000000100077824 */ /* 0x000fc800078e021b */
[----:B------:R-:W-:-:S04]  /*0c60*/  IMAD.SHL.U32 R7, R7, 0x40, RZ ;  /* 0x0000004007077824 */ /* 0x000fc800078e00ff */
[----:B------:R-:W-:Y:S01]  /*0c70*/  IMAD.WIDE R14, R7, 0x4, R14 ;  /* 0x00000004070e7825 */ /* 0x000fe200078e020e */
[----:B------:R0:W-:Y:S03]  /*0c80*/  STL [R1+0xa10], R36 ;  /* 0x000a102401007387 */ /* 0x0001e60000100800 */
[----:B------:R-:W-:Y:S01]  /*0c90*/  IMAD.SHL.U32 R29, R8, 0x8, RZ ;  /* 0x00000008081d7824 */ /* 0x000fe200078e00ff */
[----:B------:R-:W-:-:S05]  /*0ca0*/  IADD3 R18, P3, R14, R4, RZ ;  /* 0x000000040e127210 */ /* 0x000fca0007f7e0ff */
[----:B------:R-:W-:Y:S01]  /*0cb0*/  IMAD.X R19, R15, 0x1, R2, P3 ;  /* 0x000000010f137824 */ /* 0x000fe200018e0602 */
[----:B0-----:R-:W-:Y:S02]  /*0cc0*/  SHF.L.U64.HI R36, R8, 0x3, R22 ;  /* 0x0000000308247819 */ /* 0x001fe40000010216 */
[----:B------:R-:W-:-:S05]  /*0cd0*/  IADD3 R8, P3, R29, R11, RZ ;  /* 0x0000000b1d087210 */ /* 0x000fca0007f7e0ff */
[----:B------:R-:W-:Y:S02]  /*0ce0*/  IMAD.X R14, R36, 0x1, R17, P3 ;  /* 0x00000001240e7824 */ /* 0x000fe400018e0611 */
[----:B------:R-:W-:-:S03]  /*0cf0*/  IMAD.SHL.U32 R24, R8, 0x4, RZ ;  /* 0x0000000408187824 */ /* 0x000fc600078e00ff */
[----:B------:R-:W-:Y:S02]  /*0d00*/  SHF.L.U64.HI R8, R8, 0x2, R14 ;  /* 0x0000000208087819 */ /* 0x000fe4000001020e */
[----:B------:R-:W-:-:S04]  /*0d10*/  IADD3 R22, P3, R24, UR32, RZ ;  /* 0x0000002018167c10 */ /* 0x000fc8000ff7e0ff */
[----:B------:R-:W-:Y:S02]  /*0d20*/  IADD3.X R23, R8, UR33, RZ, P3, !PT ;  /* 0x0000002108177c10 */ /* 0x000fe40009ffe4ff */
[----:B------:R-:W-:Y:S01]  /*0d30*/  IADD3 R14, P3, R24, UR34, RZ ;  /* 0x00000022180e7c10 */ /* 0x000fe2000ff7e0ff */
[----:B------:R-:W-:-:S03]  /*0d40*/  IMAD.WIDE R22, R9, 0x4, R22 ;  /* 0x0000000409167825 */ /* 0x000fc600078e0216 */
[----:B------:R-:W-:Y:S01]  /*0d50*/  IADD3.X R15, R8, UR35, RZ, P3, !PT ;  /* 0x00000023080f7c10 */ /* 0x000fe20009ffe4ff */
[----:B------:R-:W-:Y:S01]  /*0d60*/  STL [R1+0xa04], R37 ;  /* 0x000a042501007387 */ /* 0x000fe20000100800 */
[----:B------:R-:W-:Y:S01]  /*0d70*/  IADD3 R32, P3, R22, R13, RZ ;  /* 0x0000000d16207210 */ /* 0x000fe20007f7e0ff */
[----:B------:R-:W-:Y:S02]  /*0d80*/  IMAD.WIDE R14, R6, 0x4, R14 ;  /* 0x00000004060e7825 */ /* 0x000fe400078e020e */
[----:B------:R-:W-:Y:S02]  /*0d90*/  STL [R1+0x4ec], R0 ;  /* 0x0004ec0001007387 */ /* 0x000fe40000100800 */
[----:B------:R-:W-:Y:S02]  /*0da0*/  IMAD.X R33, R23, 0x1, R12, P3 ;  /* 0x0000000117217824 */ /* 0x000fe400018e060c */
[----:B------:R0:W-:Y:S02]  /*0db0*/  STL.64 [R1+0xa08], R18 ;  /* 0x000a081201007387 */ /* 0x0001e40000100a00 */
[----:B0-----:R-:W-:-:S05]  /*0dc0*/  IADD3 R18, P3, R14, R4, RZ ;  /* 0x000000040e127210 */ /* 0x001fca0007f7e0ff */
[----:B------:R-:W-:Y:S01]  /*0dd0*/  IMAD.X R19, R15, 0x1, R2, P3 ;  /* 0x000000010f137824 */ /* 0x000fe200018e0602 */
[----:B------:R-:W-:-:S04]  /*0de0*/  IADD3 R22, P3, R24, UR38, RZ ;  /* 0x0000002618167c10 */ /* 0x000fc8000ff7e0ff */
[----:B------:R-:W-:Y:S02]  /*0df0*/  IADD3.X R23, R8, UR39, RZ, P3, !PT ;  /* 0x0000002708177c10 */ /* 0x000fe40009ffe4ff */
[----:B------:R-:W-:Y:S01]  /*0e00*/  IADD3 R14, P3, R24, UR36, RZ ;  /* 0x00000024180e7c10 */ /* 0x000fe2000ff7e0ff */
[----:B------:R0:W-:Y:S03]  /*0e10*/  STL.64 [R1+0x1b8], R18 ;  /* 0x0001b81201007387 */ /* 0x0001e60000100a00 */
[----:B------:R-:W-:-:S03]  /*0e20*/  IADD3.X R15, R8, UR37, RZ, P3, !PT ;  /* 0x00000025080f7c10 */ /* 0x000fc60009ffe4ff */
[----:B------:R-:W-:-:S04]  /*0e30*/  IMAD.WIDE R14, R7, 0x4, R14 ;  /* 0x00000004070e7825 */ /* 0x000fc800078e020e */
[----:B---3--:R-:W-:-:S03]  /*0e40*/  IMAD.WIDE.U32 R22, R16, 0x4, R22 ;  /* 0x0000000410167825 */ /* 0x008fc600078e0016 */
[----:B0-----:R-:W-:-:S05]  /*0e50*/  IADD3 R18, P3, R22, R5, RZ ;  /* 0x0000000516127210 */ /* 0x001fca0007f7e0ff */
[----:B------:R-:W-:-:S05]  /*0e60*/  IMAD.X R19, R23, 0x1, R3, P3 ;  /* 0x0000000117137824 */ /* 0x000fca00018e0603 */
[----:B------:R0:W-:Y:S02]  /*0e70*/  STL.64 [R1+0x120], R18 ;  /* 0x0001201201007387 */ /* 0x0001e40000100a00 */
[----:B0-----:R-:W-:-:S05]  /*0e80*/  IADD3 R18, P3, R14, R4, RZ ;  /* 0x000000040e127210 */ /* 0x001fca0007f7e0ff */
[----:B------:R-:W-:Y:S02]  /*0e90*/  IMAD.X R19, R15, 0x1, R2, P3 ;  /* 0x000000010f137824 */ /* 0x000fe400018e0602 */
[----:B------:R-:W3:Y:S04]  /*0ea0*/  LDG.E.EL.64 R14, desc[UR22][R20.64+0x10] ;  /* 0x00001016140e7981 */ /* 0x000ee8000c2e1b00 */
[----:B------:R0:W-:Y:S01]  /*0eb0*/  STL.64 [R1+0x280], R18 ;  /* 0x0002801201007387 */ /* 0x0001e20000100a00 */
[----:B---3--:R-:W-:-:S04]  /*0ec0*/  SHF.R.U32.HI R8, RZ, 0x1c, R15 ;  /* 0x0000001cff087819 */ /* 0x008fc8000001160f */
[----:B------:R-:W-:-:S04]  /*0ed0*/  LOP3.LUT R8, R8, 0x8, RZ, 0xc0, !PT ;  /* 0x0000000808087812 */ /* 0x000fc800078ec0ff */
[----:B------:R-:W-:Y:S02]  /*0ee0*/  IADD3 R22, P3, R14, R8, RZ ;  /* 0x000000080e167210 */ /* 0x000fe40007f7e0ff */
[----:B------:R-:W-:-:S04]  /*0ef0*/  SHF.R.U32.HI R8, RZ, 0x1c, R15 ;  /* 0x0000001cff087819 */ /* 0x000fc8000001160f */
[----:B------:R-:W-:Y:S01]  /*0f00*/  LOP3.LUT R8, R8, 0x8, RZ, 0xc0, !PT ;  /* 0x0000000808087812 */ /* 0x000fe200078ec0ff */
[----:B------:R-:W-:Y:S02]  /*0f10*/  IMAD.X R23, RZ, RZ, R15, P3 ;  /* 0x000000ffff177224 */ /* 0x000fe400018e060f */
[C---:B------:R-:W-:Y:S01]  /*0f20*/  IMAD.SHL.U32 R28, R22.reuse, 0x8, RZ ;  /* 0x00000008161c7824 */ /* 0x040fe200078e00ff */
[----:B------:R-:W-:Y:S02]  /*0f30*/  IADD3 R24, P3, R14, R8, RZ ;  /* 0x000000080e187210 */ /* 0x000fe40007f7e0ff */
[----:B------:R-:W-:-:S03]  /*0f40*/  SHF.L.U64.HI R31, R22, 0x3, R23 ;  /* 0x00000003161f7819 */ /* 0x000fc60000010217 */
[----:B------:R-:W-:Y:S01]  /*0f50*/  IMAD.X R8, RZ, RZ, R15, P3 ;  /* 0x000000ffff087224 */ /* 0x000fe200018e060f */
        /* <DEDUP_REMOVED lines=8> */
[----:B------:R-:W-:Y:S02]  /*0fe0*/  IADD3.X R15, R25, UR35, RZ, P3, !PT ;  /* 0x00000023190f7c10 */ /* 0x000fe40009ffe4ff */
[----:B0-----:R-:W-:Y:S01]  /*0ff0*/  IADD3 R18, P3, R22, R13, RZ ;  /* 0x0000000d16127210 */ /* 0x001fe20007f7e0ff */
[----:B------:R-:W-:Y:S01]  /*1000*/  IMAD.WIDE R14, R6, 0x4, R14 ;  /* 0x00000004060e7825 */ /* 0x000fe200078e020e */
[----:B------:R0:W-:Y:S03]  /*1010*/  STL.64 [R1+0xad8], R30 ;  /* 0x000ad81e01007387 */ /* 0x0001e60000100a00 */
[----:B------:R-:W-:Y:S01]  /*1020*/  IMAD.X R19, R23, 0x1, R12, P3 ;  /* 0x0000000117137824 */ /* 0x000fe200018e060c */
[----:B0-----:R-:W-:-:S05]  /*1030*/  IADD3 R30, P3, R14, R4, RZ ;  /* 0x000000040e1e7210 */ /* 0x001fca0007f7e0ff */
[----:B------:R-:W-:Y:S01]  /*1040*/  IMAD.X R31, R15, 0x1, R2, P3 ;  /* 0x000000010f1f7824 */ /* 0x000fe200018e0602 */
[----:B------:R-:W-:-:S04]  /*1050*/  IADD3 R22, P3, R26, UR36, RZ ;  /* 0x000000241a167c10 */ /* 0x000fc8000ff7e0ff */
[----:B------:R-:W-:Y:S02]  /*1060*/  IADD3.X R23, R25, UR37, RZ, P3, !PT ;  /* 0x0000002519177c10 */ /* 0x000fe40009ffe4ff */
[----:B------:R-:W-:Y:S01]  /*1070*/  IADD3 R14, P3, R26, UR38, RZ ;  /* 0x000000261a0e7c10 */ /* 0x000fe2000ff7e0ff */
[----:B------:R-:W-:Y:S01]  /*1080*/  IMAD.WIDE R22, R7, 0x4, R22 ;  /* 0x0000000407167825 */ /* 0x000fe200078e0216 */
[----:B------:R0:W-:Y:S02]  /*1090*/  STL.64 [R1+0xa18], R18 ;  /* 0x000a181201007387 */ /* 0x0001e40000100a00 */
[----:B------:R-:W-:-:S03]  /*10a0*/  IADD3.X R15, R25, UR39, RZ, P3, !PT ;  /* 0x00000027190f7c10 */ /* 0x000fc60009ffe4ff */
[----:B------:R-:W-:Y:S01]  /*10b0*/  IMAD.WIDE.U32 R14, R16, 0x4, R14 ;  /* 0x00000004100e7825 */ /* 0x000fe200078e000e */
[----:B0-----:R-:W-:Y:S01]  /*10c0*/  IADD3 R18, P3, R22, R4, RZ ;  /* 0x0000000416127210 */ /* 0x001fe20007f7e0ff */
[----:B------:R-:W-:Y:S04]  /*10d0*/  STL.64 [R1+0x2d0], R30 ;  /* 0x0002d01e01007387 */ /* 0x000fe80000100a00 */
[----:B------:R-:W-:-:S05]  /*10e0*/  IMAD.X R19, R23, 0x1, R2, P3 ;  /* 0x0000000117137824 */ /* 0x000fca00018e0602 */
[----:B------:R0:W-:Y:S02]  /*10f0*/  STL.64 [R1+0x220], R18 ;  /* 0x0002201201007387 */ /* 0x0001e40000100a00 */
[----:B0-----:R-:W-:-:S05]  /*1100*/  IADD3 R18, P3, R14, R5, RZ ;  /* 0x000000050e127210 */ /* 0x001fca0007f7e0ff */
[----:B------:R-:W-:-:S05]  /*1110*/  IMAD.X R19, R15, 0x1, R3, P3 ;  /* 0x000000010f137824 */ /* 0x000fca00018e0603 */
[----:B------:R0:W-:Y:S01]  /*1120*/  STL.64 [R1+0x360], R18 ;  /* 0x0003601201007387 */ /* 0x0001e20000100a00 */
[C---:B------:R-:W-:Y:S01]  /*1130*/  SHF.L.U64.HI R0, R24.reuse, 0x3, R8 ;  /* 0x0000000318007819 */ /* 0x040fe20000010208 */
[----:B0-----:R-:W-:-:S05]  /*1140*/  IMAD.SHL.U32 R18, R24, 0x8, RZ ;  /* 0x0000000818127824 */ /* 0x001fca00078e00ff */
        /* <DEDUP_REMOVED lines=9> */
[----:B------:R-:W-:Y:S01]  /*11e0*/  IMAD.MOV.U32 R30, RZ, RZ, R32 ;  /* 0x000000ffff1e7224 */ /* 0x000fe200078e0020 */
[----:B------:R-:W-:Y:S01]  /*11f0*/  IADD3 R32, P3, R22, R13, RZ ;  /* 0x0000000d16207210 */ /* 0x000fe20007f7e0ff */
[----:B------:R-:W-:-:S04]  /*1200*/  IMAD.WIDE R14, R6, 0x4, R14 ;  /* 0x00000004060e7825 */ /* 0x000fc800078e020e */
[----:B------:R-:W-:Y:S02]  /*1210*/  IMAD.MOV.U32 R31, RZ, RZ, R33 ;  /* 0x000000ffff1f7224 */ /* 0x000fe400078e0021 */
[----:B------:R-:W-:Y:S01]  /*1220*/  IMAD.X R33, R23, 0x1, R12, P3 ;  /* 0x0000000117217824 */ /* 0x000fe200018e060c */
[----:B------:R-:W-:-:S05]  /*1230*/  IADD3 R22, P3, R14, R4, RZ ;  /* 0x000000040e167210 */ /* 0x000fca0007f7e0ff */
[----:B------:R-:W-:Y:S01]  /*1240*/  IMAD.X R23, R15, 0x1, R2, P3 ;  /* 0x000000010f177824 */ /* 0x000fe200018e0602 */
[----:B------:R0:W-:Y:S04]  /*1250*/  STL.64 [R1+0x210], R32 ;  /* 0x0002102001007387 */ /* 0x0001e80000100a00 */
[----:B0-----:R-:W3:Y:S04]  /*1260*/  LDL.LU R32, [R1+0xae4] ;  /* 0x000ae40001207983 */ /* 0x001ee80000300800 */
[----:B------:R0:W-:Y:S02]  /*1270*/  STL.64 [R1+0x1f8], R22 ;  /* 0x0001f81601007387 */ /* 0x0001e40000100a00 */
[----:B0-----:R-:W-:-:S04]  /*1280*/  IADD3 R22, P3, R24, UR38, RZ ;  /* 0x0000002618167c10 */ /* 0x001fc8000ff7e0ff */
[----:B------:R-:W-:Y:S02]  /*1290*/  IADD3.X R23, R8, UR39, RZ, P3, !PT ;  /* 0x0000002708177c10 */ /* 0x000fe40009ffe4ff */
[----:B------:R-:W-:Y:S01]  /*12a0*/  IADD3 R14, P3, R24, UR36, RZ ;  /* 0x00000024180e7c10 */ /* 0x000fe2000ff7e0ff */
[----:B------:R-:W-:-:S03]  /*12b0*/  IMAD.WIDE.U32 R22, R16, 0x4, R22 ;  /* 0x0000000410167825 */ /* 0x000fc600078e0016 */
[----:B------:R-:W-:Y:S02]  /*12c0*/  IADD3.X R15, R8, UR37, RZ, P3, !PT ;  /* 0x00000025080f7c10 */ /* 0x000fe40009ffe4ff */
[----:B------:R-:W-:Y:S01]  /*12d0*/  IADD3 R26, P3, R22, R5, RZ ;  /* 0x00000005161a7210 */ /* 0x000fe20007f7e0ff */
[----:B------:R-:W-:-:S04]  /*12e0*/  IMAD.MOV.U32 R19, RZ, RZ, R27 ;  /* 0x000000ffff137224 */ /* 0x000fc800078e001b */
[----:B------:R-:W-:Y:S02]  /*12f0*/  IMAD.X R27, R23, 0x1, R3, P3 ;  /* 0x00000001171b7824 */ /* 0x000fe400018e0603 */
[----:B------:R-:W4:Y:S04]  /*1300*/  LDG.E.EL.64 R22, desc[UR22][R20.64] ;  /* 0x0000001614167981 */ /* 0x000f28000c2e1b00 */
[----:B------:R-:W3:Y:S01]  /*1310*/  LDG.E.EL.64 R20, desc[UR22][R20.64+0x18] ;  /* 0x0000181614147981 */ /* 0x000ee2000c2e1b00 */
[----:B------:R-:W-:-:S03]  /*1320*/  IMAD.WIDE R14, R7, 0x4, R14 ;  /* 0x00000004070e7825 */ /* 0x000fc600078e020e */
[----:B------:R-:W-:-:S05]  /*1330*/  IADD3 R24, P3, R14, R4, RZ ;  /* 0x000000040e187210 */ /* 0x000fca0007f7e0ff */
[----:B------:R-:W-:Y:S01]  /*1340*/  IMAD.X R25, R15, 0x1, R2, P3 ;  /* 0x000000010f197824 */ /* 0x000fe200018e0602 */
[----:B------:R0:W-:Y:S04]  /*1350*/  STL.64 [R1+0x340], R26 ;  /* 0x0003401a01007387 */ /* 0x0001e80000100a00 */
[----:B------:R3:W-:Y:S01]  /*1360*/  STL.64 [R1+0x1e8], R24 ;  /* 0x0001e81801007387 */ /* 0x0007e20000100a00 */
[----:B0-----:R-:W-:-:S05]  /*1370*/  LOP3.LUT R27, R19, 0xffffff80, RZ, 0xfc, !PT ;  /* 0xffffff80131b7812 */ /* 0x001fca00078efcff */
[----:B------:R-:W-:-:S04]  /*1380*/  IMAD.IADD R27, R10, 0x1, R27 ;  /* 0x000000010a1b7824 */ /* 0x000fc800078e021b */
[----:B------:R-:W-:Y:S01]  /*1390*/  IMAD.SHL.U32 R27, R27, 0x40, RZ ;  /* 0x000000401b1b7824 */ /* 0x000fe200078e00ff */
[----:B----4-:R-:W-:-:S04]  /*13a0*/  SHF.R.U32.HI R8, RZ, 0x1c, R23 ;  /* 0x0000001cff087819 */ /* 0x010fc80000011617 */
[----:B------:R-:W-:-:S04]  /*13b0*/  LOP3.LUT R8, R8, 0x8, RZ, 0xc0, !PT ;  /* 0x0000000808087812 */ /* 0x000fc800078ec0ff */
[----:B------:R-:W-:-:S05]  /*13c0*/  IADD3 R8, P3, R22, R8, RZ ;  /* 0x0000000816087210 */ /* 0x000fca0007f7e0ff */
[----:B------:R-:W-:Y:S02]  /*13d0*/  IMAD.X R14, RZ, RZ, R23, P3 ;  /* 0x000000ffff0e7224 */ /* 0x000fe400018e0617 */
[----:B------:R-:W-:-:S03]  /*13e0*/  IMAD.SHL.U32 R37, R8, 0x8, RZ ;  /* 0x0000000808257824 */ /* 0x000fc600078e00ff */
[----:B------:R-:W-:Y:S02]  /*13f0*/  SHF.L.U64.HI R33, R8, 0x3, R14 ;  /* 0x0000000308217819 */ /* 0x000fe4000001020e */
[----:B------:R-:W-:-:S05]  /*1400*/  IADD3 R14, P3, R37, R35, RZ ;  /* 0x00000023250e7210 */ /* 0x000fca0007f7e0ff */
[----:B------:R-:W-:Y:S02]  /*1410*/  IMAD.X R8, R33, 0x1, R34, P3 ;  /* 0x0000000121087824 */ /* 0x000fe400018e0622 */
[----:B------:R-:W-:-:S03]  /*1420*/  IMAD.SHL.U32 R15, R14, 0x4, RZ ;  /* 0x000000040e0f7824 */ /* 0x000fc600078e00ff */
[----:B------:R-:W-:Y:S02]  /*1430*/  SHF.L.U64.HI R14, R14, 0x2, R8 ;  /* 0x000000020e0e7819 */ /* 0x000fe40000010208 */
[----:B---3--:R-:W-:Y:S02]  /*1440*/  IADD3 R24, P3, R15, UR32, RZ ;  /* 0x000000200f187c10 */ /* 0x008fe4000ff7e0ff */
[----:B------:R-:W-:Y:S02]  /*1450*/  SHF.R.U32.HI R8, RZ, 0x1c, R23 ;  /* 0x0000001cff087819 */ /* 0x000fe40000011617 */
[----:B------:R-:W-:Y:S02]  /*1460*/  IADD3.X R25, R14, UR33, RZ, P3, !PT ;  /* 0x000000210e197c10 */ /* 0x000fe40009ffe4ff */
[----:B------:R-:W-:Y:S01]  /*1470*/  LOP3.LUT R8, R8, 0x8, RZ, 0xc0, !PT ;  /* 0x0000000808087812 */ /* 0x000fe200078ec0ff */
[----:B------:R-:W-:-:S03]  /*1480*/  IMAD.WIDE R24, R9, 0x4, R24 ;  /* 0x0000000409187825 */ /* 0x000fc600078e0218 */
[----:B------:R-:W-:Y:S01]  /*1490*/  IADD3 R8, P3, R22, R8, RZ ;  /* 0x0000000816087210 */ /* 0x000fe20007f7e0ff */
[----:B------:R0:W-:Y:S04]  /*14a0*/  STL.64 [R1+0xac0], R36 ;  /* 0x000ac02401007387 */ /* 0x0001e80000100a00 */
[----:B------:R-:W-:Y:S01]  /*14b0*/  IMAD.X R26, RZ, RZ, R23, P3 ;  /* 0x000000ffff1a7224 */ /* 0x000fe200018e0617 */
        /* <DEDUP_REMOVED lines=10> */
[----:B------:R-:W-:Y:S04]  /*1560*/  STL [R1+0x35c], R27 ;  /* 0x00035c1b01007387 */ /* 0x000fe80000100800 */
[----:B------:R-:W-:-:S05]  /*1570*/  IMAD.X R37, R25, 0x1, R2, P3 ;  /* 0x0000000119257824 */ /* 0x000fca00018e0602 */
[----:B------:R0:W-:Y:S02]  /*1580*/  STL.64 [R1+0x410], R36 ;  /* 0x0004102401007387 */ /* 0x0001e40000100a00 */
[----:B0-----:R-:W-:-:S05]  /*1590*/  IADD3 R36, P3, R22, R5, RZ ;  /* 0x0000000516247210 */ /* 0x001fca0007f7e0ff */
[----:B------:R-:W-:Y:S01]  /*15a0*/  IMAD.X R37, R23, 0x1, R3, P3 ;  /* 0x0000000117257824 */ /* 0x000fe200018e0603 */
[----:B------:R-:W-:-:S04]  /*15b0*/  IADD3 R22, P3, R15, UR36, RZ ;  /* 0x000000240f167c10 */ /* 0x000fc8000ff7e0ff */
[----:B------:R-:W-:Y:S02]  /*15c0*/  IADD3.X R23, R14, UR37, RZ, P3, !PT ;  /* 0x000000250e177c10 */ /* 0x000fe40009ffe4ff */
[----:B------:R-:W-:-:S05]  /*15d0*/  LOP3.LUT R14, R19, 0xffffff40, RZ, 0xfc, !PT ;  /* 0xffffff40130e7812 */ /* 0x000fca00078efcff */
[----:B------:R-:W-:-:S04]  /*15e0*/  IMAD.IADD R14, R10, 0x1, R14 ;  /* 0x000000010a0e7824 */ /* 0x000fc800078e020e */
[----:B------:R-:W-:-:S04]  /*15f0*/  IMAD.SHL.U32 R10, R14, 0x40, RZ ;  /* 0x000000400e0a7824 */ /* 0x000fc800078e00ff */
[----:B------:R-:W-:Y:S01]  /*1600*/  IMAD.WIDE R22, R10, 0x4, R22 ;  /* 0x000000040a167825 */ /* 0x000fe200078e0216 */
[----:B------:R0:W-:Y:S02]  /*1610*/  STL.64 [R1+0x418], R36 ;  /* 0x0004182401007387 */ /* 0x0001e40000100a00 */
[----:B------:R-:W-:Y:S01]  /*1620*/  IADD3 R24, P3, R22, R4, RZ ;  /* 0x0000000416187210 */ /* 0x000fe20007f7e0ff */
[----:B0-----:R-:W-:Y:S02]  /*1630*/  IMAD.MOV.U32 R36, RZ, RZ, R0 ;  /* 0x000000ffff247224 */ /* 0x001fe400078e0000 */
[C---:B------:R-:W-:Y:S02]  /*1640*/  IMAD.SHL.U32 R0, R8.reuse, 0x8, RZ ;  /* 0x0000000808007824 */ /* 0x040fe400078e00ff */
[----:B------:R-:W-:Y:S02]  /*1650*/  IMAD.MOV.U32 R37, RZ, RZ, R18 ;  /* 0x000000ffff257224 */ /* 0x000fe400078e0012 */
[----:B------:R-:W-:Y:S01]  /*1660*/  IMAD.MOV.U32 R18, RZ, RZ, R30 ;  /* 0x000000ffff127224 */ /* 0x000fe200078e001e */
[----:B------:R-:W-:Y:S01]  /*1670*/  SHF.L.U64.HI R30, R8, 0x3, R26 ;  /* 0x00000003081e7819 */ /* 0x000fe2000001021a */
[----:B------:R-:W-:Y:S01]  /*1680*/  IMAD.X R25, R23, 0x1, R2, P3 ;  /* 0x0000000117197824 */ /* 0x000fe200018e0602 */
[----:B------:R-:W-:Y:S01]  /*1690*/  IADD3 R8, P3, R0, R11, RZ ;  /* 0x0000000b00087210 */ /* 0x000fe20007f7e0ff */
[----:B------:R-:W-:Y:S04]  /*16a0*/  STL [R1+0x3b0], R10 ;  /* 0x0003b00a01007387 */ /* 0x000fe80000100800 */
[----:B------:R0:W-:Y:S01]  /*16b0*/  STL.64 [R1+0x420], R24 ;  /* 0x0004201801007387 */ /* 0x0001e20000100a00 */
[----:B------:R-:W-:-:S02]  /*16c0*/  IMAD.X R14, R30, 0x1, R17, P3 ;  /* 0x000000011e0e7824 */ /* 0x000fc400018e0611 */
[----:B0-----:R-:W-:-:S03]  /*16d0*/  IMAD.SHL.U32 R24, R8, 0x4, RZ ;  /* 0x0000000408187824 */ /* 0x001fc600078e00ff */
        /* <DEDUP_REMOVED lines=8> */
[----:B------:R-:W-:Y:S02]  /*1760*/  IMAD.MOV.U32 R25, RZ, RZ, R35 ;  /* 0x000000ffff197224 */ /* 0x000fe400078e0023 */
[----:B------:R-:W-:-:S04]  /*1770*/  IMAD.WIDE R14, R6, 0x4, R14 ;  /* 0x00000004060e7825 */ /* 0x000fc800078e020e */
[----:B------:R-:W-:-:S05]  /*1780*/  IMAD.X R35, R23, 0x1, R12, P3 ;  /* 0x0000000117237824 */ /* 0x000fca00018e060c */
[----:B------:R0:W-:Y:S02]  /*1790*/  STL.64 [R1+0x448], R34 ;  /* 0x0004482201007387 */ /* 0x0001e40000100a00 */
[----:B0-----:R-:W-:-:S05]  /*17a0*/  IADD3 R34, P3, R14, R4, RZ ;  /* 0x000000040e227210 */ /* 0x001fca0007f7e0ff */
[----:B------:R-:W-:Y:S01]  /*17b0*/  IMAD.X R35, R15, 0x1, R2, P3 ;  /* 0x000000010f237824 */ /* 0x000fe200018e0602 */
[----:B------:R-:W-:-:S04]  /*17c0*/  IADD3 R22, P3, R24, UR36, RZ ;  /* 0x0000002418167c10 */ /* 0x000fc8000ff7e0ff */
[----:B------:R-:W-:Y:S02]  /*17d0*/  IADD3.X R23, R8, UR37, RZ, P3, !PT ;  /* 0x0000002508177c10 */ /* 0x000fe40009ffe4ff */
[----:B------:R-:W-:Y:S01]  /*17e0*/  IADD3 R14, P3, R24, UR38, RZ ;  /* 0x00000026180e7c10 */ /* 0x000fe2000ff7e0ff */
[----:B------:R-:W-:-:S03]  /*17f0*/  IMAD.WIDE R22, R7, 0x4, R22 ;  /* 0x0000000407167825 */ /* 0x000fc600078e0216 */
[----:B------:R-:W-:Y:S01]  /*1800*/  IADD3.X R15, R8, UR39, RZ, P3, !PT ;  /* 0x00000027080f7c10 */ /* 0x000fe20009ffe4ff */
[----:B------:R0:W-:Y:S01]  /*1810*/  STL.64 [R1+0x450], R34 ;  /* 0x0004502201007387 */ /* 0x0001e20000100a00 */
[----:B------:R-:W-:Y:S01]  /*1820*/  SHF.R.U32.HI R8, RZ, 0x1c, R21 ;  /* 0x0000001cff087819 */ /* 0x000fe20000011615 */
[----:B------:R-:W-:Y:S01]  /*1830*/  IMAD.WIDE.U32 R14, R16, 0x4, R14 ;  /* 0x00000004100e7825 */ /* 0x000fe200078e000e */
[----:B0-----:R-:W-:Y:S02]  /*1840*/  IADD3 R34, P3, R22, R4, RZ ;  /* 0x0000000416227210 */ /* 0x001fe40007f7e0ff */
[----:B------:R-:W-:-:S03]  /*1850*/  LOP3.LUT R8, R8, 0x8, RZ, 0xc0, !PT ;  /* 0x0000000808087812 */ /* 0x000fc600078ec0ff */
[----:B------:R-:W-:Y:S01]  /*1860*/  IMAD.X R35, R23, 0x1, R2, P3 ;  /* 0x0000000117237824 */ /* 0x000fe200018e0602 */
[----:B------:R-:W-:-:S05]  /*1870*/  IADD3 R22, P3, R14, R5, RZ ;  /* 0x000000050e167210 */ /* 0x000fca0007f7e0ff */
[----:B------:R-:W-:Y:S01]  /*1880*/  IMAD.X R23, R15, 0x1, R3, P3 ;  /* 0x000000010f177824 */ /* 0x000fe200018e0603 */
[----:B------:R-:W-:Y:S02]  /*1890*/  IADD3 R14, P3, R20, R8, RZ ;  /* 0x00000008140e7210 */ /* 0x000fe40007f7e0ff */
[----:B------:R-:W-:-:S04]  /*18a0*/  SHF.R.U32.HI R8, RZ, 0x1c, R21 ;  /* 0x0000001cff087819 */ /* 0x000fc80000011615 */
[----:B------:R-:W-:Y:S01]  /*18b0*/  LOP3.LUT R8, R8, 0x8, RZ, 0xc0, !PT ;  /* 0x0000000808087812 */ /* 0x000fe200078ec0ff */
[----:B------:R-:W-:Y:S01]  /*18c0*/  IMAD.X R15, RZ, RZ, R21, P3 ;  /* 0x000000ffff0f7224 */ /* 0x000fe200018e0615 */
[----:B------:R0:W-:Y:S02]  /*18d0*/  STL.64 [R1+0x458], R34 ;  /* 0x0004582201007387 */ /* 0x0001e40000100a00 */
[----:B------:R-:W-:Y:S01]  /*18e0*/  IADD3 R24, P3, R20, R8, RZ ;  /* 0x0000000814187210 */ /* 0x000fe20007f7e0ff */
[----:B------:R-:W-:Y:S02]  /*18f0*/  IMAD.MOV.U32 R19, RZ, RZ, R31 ;  /* 0x000000ffff137224 */ /* 0x000fe400078e001f */
[----:B------:R-:W-:Y:S01]  /*1900*/  IMAD.MOV.U32 R31, RZ, RZ, R29 ;  /* 0x000000ffff1f7224 */ /* 0x000fe200078e001d */
[C---:B------:R-:W-:Y:S01]  /*1910*/  SHF.L.U64.HI R29, R14.reuse, 0x3, R15 ;  /* 0x000000030e1d7819 */ /* 0x040fe2000001020f */
[----:B------:R-:W-:Y:S02]  /*1920*/  IMAD.X R8, RZ, RZ, R21, P3 ;  /* 0x000000ffff087224 */ /* 0x000fe400018e0615 */
[----:B0-----:R-:W-:Y:S01]  /*1930*/  IMAD.SHL.U32 R35, R14, 0x8, RZ ;  /* 0x000000080e237824 */ /* 0x001fe200078e00ff */
[----:B------:R-:W3:Y:S04]  /*1940*/  LDL.LU R34, [R1+0xae0] ;  /* 0x000ae00001227983 */ /* 0x000ee80000300800 */
        /* <DEDUP_REMOVED lines=9> */
[----:B------:R-:W-:Y:S01]  /*19e0*/  IADD3 R20, P3, R20, R13, RZ ;  /* 0x0000000d14147210 */ /* 0x000fe20007f7e0ff */
[----:B------:R-:W-:Y:S01]  /*19f0*/  IMAD.WIDE R14, R6, 0x4, R14 ;  /* 0x00000004060e7825 */ /* 0x000fe200078e020e */
[----:B------:R0:W-:Y:S03]  /*1a00*/  STL.64 [R1+0x460], R22 ;  /* 0x0004601601007387 */ /* 0x0001e60000100a00 */
[----:B------:R-:W-:Y:S01]  /*1a10*/  IMAD.X R21, R21, 0x1, R12, P3 ;  /* 0x0000000115157824 */ /* 0x000fe200018e060c */
[----:B0-----:R-:W-:-:S04]  /*1a20*/  IADD3 R22, P3, R14, R4, RZ ;  /* 0x000000040e167210 */ /* 0x001fc80007f7e0ff */
[----:B------:R-:W-:Y:S01]  /*1a30*/  STL.64 [R1+0xa20], R20 ;  /* 0x000a201401007387 */ /* 0x000fe20000100a00 */
[----:B------:R-:W-:-:S05]  /*1a40*/  IMAD.X R23, R15, 0x1, R2, P3 ;  /* 0x000000010f177824 */ /* 0x000fca00018e0602 */
[----:B------:R0:W-:Y:S02]  /*1a50*/  STL.64 [R1+0x50], R22 ;  /* 0x0000501601007387 */ /* 0x0001e40000100a00 */
[----:B0-----:R-:W-:-:S04]  /*1a60*/  IADD3 R22, P3, R26, UR36, RZ ;  /* 0x000000241a167c10 */ /* 0x001fc8000ff7e0ff */
[----:B------:R-:W-:Y:S02]  /*1a70*/  IADD3.X R23, R25, UR37, RZ, P3, !PT ;  /* 0x0000002519177c10 */ /* 0x000fe40009ffe4ff */
[----:B------:R-:W-:Y:S01]  /*1a80*/  IADD3 R14, P3, R26, UR38, RZ ;  /* 0x000000261a0e7c10 */ /* 0x000fe2000ff7e0ff */
[----:B------:R-:W-:-:S03]  /*1a90*/  IMAD.WIDE R22, R7, 0x4, R22 ;  /* 0x0000000407167825 */ /* 0x000fc600078e0216 */
[----:B------:R-:W-:Y:S01]  /*1aa0*/  IADD3.X R15, R25, UR39, RZ, P3, !PT ;  /* 0x00000027190f7c10 */ /* 0x000fe20009ffe4ff */
[----:B------:R-:W-:Y:S01]  /*1ab0*/  IMAD.MOV.U32 R21, RZ, RZ, R30 ;  /* 0x000000ffff157224 */ /* 0x000fe200078e001e */
[----:B------:R-:W-:Y:S01]  /*1ac0*/  IADD3 R30, P3, R22, R4, RZ ;  /* 0x00000004161e7210 */ /* 0x000fe20007f7e0ff */
[----:B------:R-:W-:-:S04]  /*1ad0*/  IMAD.MOV.U32 R20, RZ, RZ, R31 ;  /* 0x000000ffff147224 */ /* 0x000fc800078e001f */
[----:B------:R-:W-:-:S05]  /*1ae0*/  IMAD.X R31, R23, 0x1, R2, P3 ;  /* 0x00000001171f7824 */ /* 0x000fca00018e0602 */
[----:B------:R0:W-:Y:S04]  /*1af0*/  STL.64 [R1+0x48], R30 ;  /* 0x0000481e01007387 */ /* 0x0001e80000100a00 */
[----:B0-----:R-:W4:Y:S01]  /*1b00*/  LDL.LU.64 R30, [R1+0xad8] ;  /* 0x000ad800011e7983 */ /* 0x001f220000300a00 */
[----:B------:R-:W-:-:S04]  /*1b10*/  IMAD.WIDE.U32 R14, R16, 0x4, R14 ;  /* 0x00000004100e7825 */ /* 0x000fc800078e000e */
[----:B------:R-:W-:Y:S01]  /*1b20*/  IMAD.MOV.U32 R26, RZ, RZ, R17 ;  /* 0x000000ffff1a7224 */ /* 0x000fe200078e0011 */
[----:B------:R-:W-:Y:S01]  /*1b30*/  IADD3 R22, P3, R14, R5, RZ ;  /* 0x000000050e167210 */ /* 0x000fe20007f7e0ff */
[----:B------:R-:W-:-:S04]  /*1b40*/  IMAD.SHL.U32 R17, R24, 0x8, RZ ;  /* 0x0000000818117824 */ /* 0x000fc800078e00ff */
[----:B------:R-:W-:-:S05]  /*1b50*/  IMAD.X R23, R15, 0x1, R3, P3 ;  /* 0x000000010f177824 */ /* 0x000fca00018e0603 */
[----:B------:R0:W-:Y:S04]  /*1b60*/  STL.64 [R1+0x190], R22 ;  /* 0x0001901601007387 */ /* 0x0001e80000100a00 */
[----:B------:R0:W-:Y:S01]  /*1b70*/  STL.64 [R1+0xab8], R10 ;  /* 0x000ab80a01007387 */ /* 0x0001e20000100a00 */
[----:B----4-:R-:W-:Y:S01]  /*1b80*/  IMAD.MOV.U32 R25, RZ, RZ, R30 ;  /* 0x000000ffff197224 */ /* 0x010fe200078e001e */
[----:B------:R-:W-:Y:S02]  /*1b90*/  SHF.L.U64.HI R30, R24, 0x3, R8 ;  /* 0x00000003181e7819 */ /* 0x000fe40000010208 */
[----:B------:R-:W-:-:S05]  /*1ba0*/  IADD3 R8, P3, R17, R11, RZ ;  /* 0x0000000b11087210 */ /* 0x000fca0007f7e0ff */
[----:B------:R-:W-:Y:S02]  /*1bb0*/  IMAD.X R14, R30, 0x1, R26, P3 ;  /* 0x000000011e0e7824 */ /* 0x000fe400018e061a */
[----:B------:R-:W-:-:S03]  /*1bc0*/  IMAD.SHL.U32 R24, R8, 0x4, RZ ;  /* 0x0000000408187824 */ /* 0x000fc600078e00ff */
[----:B------:R-:W-:Y:S02]  /*1bd0*/  SHF.L.U64.HI R8, R8, 0x2, R14 ;  /* 0x0000000208087819 */ /* 0x000fe4000001020e */
[----:B0-----:R-:W-:-:S04]  /*1be0*/  IADD3 R22, P3, R24, UR34, RZ ;  /* 0x0000002218167c10 */ /* 0x001fc8000ff7e0ff */
[----:B------:R-:W-:Y:S02]  /*1bf0*/  IADD3.X R23, R8, UR35, RZ, P3, !PT ;  /* 0x0000002308177c10 */ /* 0x000fe40009ffe4ff */
[----:B------:R-:W-:Y:S01]  /*1c00*/  IADD3 R14, P3, R24, UR36, RZ ;  /* 0x00000024180e7c10 */ /* 0x000fe2000ff7e0ff */
[----:B------:R-:W-:-:S03]  /*1c10*/  IMAD.WIDE R22, R6, 0x4, R22 ;  /* 0x0000000406167825 */ /* 0x000fc600078e0216 */
[----:B------:R-:W-:Y:S02]  /*1c20*/  IADD3.X R15, R8, UR37, RZ, P3, !PT ;  /* 0x00000025080f7c10 */ /* 0x000fe40009ffe4ff */
[----:B------:R-:W-:Y:S01]  /*1c30*/  IADD3 R10, P3, R22, R4, RZ ;  /* 0x00000004160a7210 */ /* 0x000fe20007f7e0ff */
        /* <DEDUP_REMOVED lines=13> */
[----:B---3--:R-:W-:Y:S04]  /*1d10*/  STL.64 [R1+0xac8], R34 ;  /* 0x000ac82201007387 */ /* 0x008fe80000100a00 */
[----:B------:R-:W-:-:S05]  /*1d20*/  IMAD.X R11, R23, 0x1, R12, P3 ;  /* 0x00000001170b7824 */ /* 0x000fca00018e060c */
[----:B------:R0:W-:Y:S02]  /*1d30*/  STL.64 [R1+0x70], R10 ;  /* 0x0000700a01007387 */ /* 0x0001e40000100a00 */
[----:B0-----:R-:W-:-:S05]  /*1d40*/  IADD3 R10, P3, R14, R5, RZ ;  /* 0x000000050e0a7210 */ /* 0x001fca0007f7e0ff */
[----:B------:R-:W-:Y:S02]  /*1d50*/  IMAD.X R11, R15, 0x1, R3, P3 ;  /* 0x000000010f0b7824 */ /* 0x000fe400018e0603 */
[----:B------:R-:W0:Y:S01]  /*1d60*/  LDC.64 R14, c[0x0][0x248] ;  /* 0x00009200ff0e7b82 */ /* 0x000e220000000a00 */
[----:B------:R-:W-:Y:S02]  /*1d70*/  IMAD.MOV.U32 R26, RZ, RZ, R20 ;  /* 0x000000ffff1a7224 */ /* 0x000fe400078e0014 */
[----:B------:R-:W-:Y:S01]  /*1d80*/  IMAD.MOV.U32 R20, RZ, RZ, R27 ;  /* 0x000000ffff147224 */ /* 0x000fe200078e001b */
[----:B------:R-:W-:-:S04]  /*1d90*/  SHF.R.U32.HI R27, RZ, 0x6, R34 ;  /* 0x00000006ff1b7819 */ /* 0x000fc80000011622 */
[----:B------:R-:W-:-:S05]  /*1da0*/  SGXT.U32 R27, R27, 0x3 ;  /* 0x000000031b1b781a */ /* 0x000fca0000000000 */
[----:B0-----:R-:W-:-:S05]  /*1db0*/  IMAD.WIDE.U32 R14, R27, 0x8, R14 ;  /* 0x000000081b0e7825 */ /* 0x001fca00078e000e */
[----:B------:R-:W3:Y:S01]  /*1dc0*/  LDG.E.EL.64 R22, desc[UR22][R14.64] ;  /* 0x000000160e167981 */ /* 0x000ee2000c2e1b00 */
[----:B------:R-:W-:-:S03]  /*1dd0*/  IMAD.MOV.U32 R35, RZ, RZ, R25 ;  /* 0x000000ffff237224 */ /* 0x000fc600078e0019 */
[----:B------:R0:W-:Y:S02]  /*1de0*/  STL.64 [R1+0x68], R10 ;  /* 0x0000680a01007387 */ /* 0x0001e40000100a00 */
[----:B0-----:R-:W-:Y:S02]  /*1df0*/  IMAD.MOV.U32 R11, RZ, RZ, R26 ;  /* 0x000000ffff0b7224 */ /* 0x001fe400078e001a */
[----:B------:R0:W-:Y:S01]  /*1e00*/  STL.64 [R1+0xad0], R14 ;  /* 0x000ad00e01007387 */ /* 0x0001e20000100a00 */
[----:B---3--:R-:W-:-:S04]  /*1e10*/  SHF.R.U32.HI R8, RZ, 0x1c, R23 ;  /* 0x0000001cff087819 */ /* 0x008fc80000011617 */
[----:B------:R-:W-:-:S04]  /*1e20*/  LOP3.LUT R8, R8, 0x8, RZ, 0xc0, !PT ;  /* 0x0000000808087812 */ /* 0x000fc800078ec0ff */
[----:B------:R-:W-:-:S05]  /*1e30*/  IADD3 R34, P3, R22, R8, RZ ;  /* 0x0000000816227210 */ /* 0x000fca0007f7e0ff */
        /* <DEDUP_REMOVED lines=12> */
[----:B------:R-:W-:Y:S03]  /*1f00*/  STL [R1+0x318], R34 ;  /* 0x0003182201007387 */ /* 0x000fe60000100800 */
[----:B------:R-:W-:Y:S01]  /*1f10*/  IMAD.X R15, R25, 0x1, R12, P3 ;  /* 0x00000001190f7824 */ /* 0x000fe200018e060c */
[----:B------:R-:W-:Y:S04]  /*1f20*/  STL [R1+0x310], R10 ;  /* 0x0003100a01007387 */ /* 0x000fe80000100800 */
        /* <DEDUP_REMOVED lines=10> */
[----:B0-----:R-:W-:-:S05]  /*1fd0*/  IADD3 R14, P3, R24, R4, RZ ;  /* 0x00000004180e7210 */ /* 0x001fca0007f7e0ff */
[----:B------:R-:W-:-:S05]  /*1fe0*/  IMAD.X R15, R25, 0x1, R2, P3 ;  /* 0x00000001190f7824 */ /* 0x000fca00018e0602 */
[----:B------:R0:W-:Y:S02]  /*1ff0*/  STL.64 [R1+0x100], R14 ;  /* 0x0001000e01007387 */ /* 0x0001e40000100a00 */
[----:B0-----:R-:W-:-:S05]  /*2000*/  IADD3 R14, P3, R22, R5, RZ ;  /* 0x00000005160e7210 */ /* 0x001fca0007f7e0ff */
[----:B------:R-:W-:Y:S01]  /*2010*/  IMAD.X R15, R23, 0x1, R3, P3 ;  /* 0x00000001170f7824 */ /* 0x000fe200018e0603 */
[----:B------:R-:W-:-:S05]  /*2020*/  IADD3 R8, P3, R34, R28, RZ ;  /* 0x0000001c22087210 */ /* 0x000fca0007f7e0ff */
[----:B------:R-:W-:Y:S02]  /*2030*/  IMAD.X R22, R10, 0x1, R31, P3 ;  /* 0x000000010a167824 */ /* 0x000fe400018e061f */
[----:B------:R-:W-:-:S03]  /*2040*/  IMAD.SHL.U32 R26, R8, 0x4, RZ ;  /* 0x00000004081a7824 */ /* 0x000fc600078e00ff */
[----:B------:R-:W-:Y:S02]  /*2050*/  SHF.L.U64.HI R8, R8, 0x2, R22 ;  /* 0x0000000208087819 */ /* 0x000fe40000010216 */
[----:B------:R-:W-:-:S04]  /*2060*/  IADD3 R24, P3, R26, UR32, RZ ;  /* 0x000000201a187c10 */ /* 0x000fc8000ff7e0ff */
[----:B------:R-:W-:Y:S02]  /*2070*/  IADD3.X R25, R8, UR33, RZ, P3, !PT ;  /* 0x0000002108197c10 */ /* 0x000fe40009ffe4ff */
[----:B------:R-:W-:Y:S01]  /*2080*/  IADD3 R22, P3, R26, UR34, RZ ;  /* 0x000000221a167c10 */ /* 0x000fe2000ff7e0ff */
[----:B------:R-:W-:Y:S01]  /*2090*/  IMAD.WIDE R24, R9, 0x4, R24 ;  /* 0x0000000409187825 */ /* 0x000fe200078e0218 */
[----:B------:R0:W-:Y:S02]  /*20a0*/  STL.64 [R1+0xd8], R14 ;  /* 0x0000d80e01007387 */ /* 0x0001e40000100a00 */
[----:B------:R-:W-:-:S03]  /*20b0*/  IADD3.X R23, R8, UR35, RZ, P3, !PT ;  /* 0x0000002308177c10 */ /* 0x000fc60009ffe4ff */
[----:B------:R-:W-:Y:S01]  /*20c0*/  IMAD.WIDE R22, R6, 0x4, R22 ;  /* 0x0000000406167825 */ /* 0x000fe200078e0216 */
[----:B0-----:R-:W-:-:S05]  /*20d0*/  IADD3 R14, P3, R24, R13, RZ ;  /* 0x0000000d180e7210 */ /* 0x001fca0007f7e0ff */
        /* <DEDUP_REMOVED lines=9> */
[----:B------:R0:W-:Y:S02]  /*2170*/  STL.64 [R1+0xf0], R14 ;  /* 0x0000f00e01007387 */ /* 0x0001e40000100a00 */
[----:B------:R-:W-:Y:S01]  /*2180*/  IMAD.WIDE.U32 R22, R16, 0x4, R22 ;  /* 0x0000000410167825 */ /* 0x000fe200078e0016 */
[----:B0-----:R-:W-:-:S03]  /*2190*/  IADD3 R14, P3, R24, R4, RZ ;  /* 0x00000004180e7210 */ /* 0x001fc60007f7e0ff */
[----:B------:R-:W-:Y:S02]  /*21a0*/  IMAD.MOV.U32 R26, RZ, RZ, R34 ;  /* 0x000000ffff1a7224 */ /* 0x000fe400078e0022 */
[----:B------:R-:W-:Y:S01]  /*21b0*/  IMAD.X R15, R25, 0x1, R2, P3 ;  /* 0x00000001190f7824 */ /* 0x000fe200018e0602 */
[----:B------:R-:W-:Y:S01]  /*21c0*/  IADD3 R34, P3, R22, R5, RZ ;  /* 0x0000000516227210 */ /* 0x000fe20007f7e0ff */
[----:B------:R-:W-:-:S04]  /*21d0*/  IMAD.MOV.U32 R25, RZ, RZ, R35 ;  /* 0x000000ffff197224 */ /* 0x000fc800078e0023 */
[----:B------:R-:W-:Y:S01]  /*21e0*/  IMAD.X R35, R23, 0x1, R3, P3 ;  /* 0x0000000117237824 */ /* 0x000fe200018e0603 */
[----:B------:R0:W-:Y:S04]  /*21f0*/  STL.64 [R1+0x170], R14 ;  /* 0x0001700e01007387 */ /* 0x0001e80000100a00 */
[----:B0-----:R-:W3:Y:S04]  /*2200*/  LDL.LU.64 R14, [R1+0xad0] ;  /* 0x000ad000010e7983 */ /* 0x001ee80000300a00 */
[----:B------:R0:W-:Y:S04]  /*2210*/  STL.64 [R1+0x208], R34 ;  /* 0x0002082201007387 */ /* 0x0001e80000100a00 */
[----:B0-----:R-:W4:Y:S04]  /*2220*/  LDL.LU.64 R34, [R1+0xac8] ;  /* 0x000ac80001227983 */ /* 0x001f280000300a00 */
[----:B---3--:R-:W3:Y:S01]  /*2230*/  LDG.E.EL.64 R14, desc[UR22][R14.64+0x40] ;  /* 0x000040160e0e7981 */ /* 0x008ee2000c2e1b00 */
[----:B----4-:R-:W-:-:S03]  /*2240*/  IADD3 R8, P3, R26, R35, RZ ;  /* 0x000000231a087210 */ /* 0x010fc60007f7e0ff */
[----:B------:R0:W-:Y:S02]  /*2250*/  STL.64 [R1+0xaa0], R34 ;  /* 0x000aa02201007387 */ /* 0x0001e40000100a00 */
[----:B------:R-:W-:Y:S02]  /*2260*/  IMAD.X R22, R10, 0x1, R29, P3 ;  /* 0x000000010a167824 */ /* 0x000fe400018e061d */
[----:B0-----:R-:W-:Y:S02]  /*2270*/  IMAD.MOV.U32 R35, RZ, RZ, R26 ;  /* 0x000000ffff237224 */ /* 0x001fe400078e001a */
[C---:B------:R-:W-:Y:S01]  /*2280*/  IMAD.SHL.U32 R26, R8.reuse, 0x4, RZ ;  /* 0x00000004081a7824 */ /* 0x040fe200078e00ff */
[----:B------:R-:W-:Y:S01]  /*2290*/  SHF.L.U64.HI R8, R8, 0x2, R22 ;  /* 0x0000000208087819 */ /* 0x000fe20000010216 */
[----:B------:R-:W-:-:S03]  /*22a0*/  IMAD.MOV.U32 R34, RZ, RZ, R25 ;  /* 0x000000ffff227224 */ /* 0x000fc600078e0019 */
[----:B------:R-:W-:-:S04]  /*22b0*/  IADD3 R24, P3, R26, UR32, RZ ;  /* 0x000000201a187c10 */ /* 0x000fc8000ff7e0ff */
[----:B------:R-:W-:Y:S02]  /*22c0*/  IADD3.X R25, R8, UR33, RZ, P3, !PT ;  /* 0x0000002108197c10 */ /* 0x000fe40009ffe4ff */
[----:B------:R-:W-:Y:S01]  /*22d0*/  IADD3 R22, P3, R26, UR34, RZ ;  /* 0x000000221a167c10 */ /* 0x000fe2000ff7e0ff */
[----:B------:R-:W-:Y:S01]  /*22e0*/  IMAD.WIDE R24, R9, 0x4, R24 ;  /* 0x0000000409187825 */ /* 0x000fe200078e0218 */
[----:B------:R0:W-:Y:S02]  /*22f0*/  STL.64 [R1+0xaa8], R28 ;  /* 0x000aa81c01007387 */ /* 0x0001e40000100a00 */
[----:B------:R-:W-:Y:S01]  /*2300*/  IADD3.X R23, R8, UR35, RZ, P3, !PT ;  /* 0x0000002308177c10 */ /* 0x000fe20009ffe4ff */
[----:B0-----:R-:W-:Y:S01]  /*2310*/  IMAD.MOV.U32 R28, RZ, RZ, R36 ;  /* 0x000000ffff1c7224 */ /* 0x001fe200078e0024 */
        /* <DEDUP_REMOVED lines=12> */
[----:B------:R-:W-:Y:S02]  /*23e0*/  IADD3.X R23, R8, UR39, RZ, P3, !PT ;  /* 0x0000002708177c10 */ /* 0x000fe40009ffe4ff */
[----:B0-----:R-:W-:-:S05]  /*23f0*/  IADD3 R36, P3, R24, R4, RZ ;  /* 0x0000000418247210 */ /* 0x001fca0007f7e0ff */
[----:B------:R-:W-:-:S05]  /*2400*/  IMAD.X R37, R25, 0x1, R2, P3 ;  /* 0x0000000119257824 */ /* 0x000fca00018e0602 */
[----:B------:R0:W-:Y:S04]  /*2410*/  STL.64 [R1+0x1b0], R36 ;  /* 0x0001b02401007387 */ /* 0x0001e80000100a00 */
[----:B0-----:R-:W4:Y:S01]  /*2420*/  LDL.LU.64 R36, [R1+0xac0] ;  /* 0x000ac00001247983 */ /* 0x001f220000300a00 */
[----:B------:R-:W-:-:S03]  /*2430*/  IMAD.WIDE.U32 R22, R16, 0x4, R22 ;  /* 0x0000000410167825 */ /* 0x000fc600078e0016 */
[----:B------:R-:W-:-:S05]  /*2440*/  IADD3 R24, P3, R22, R5, RZ ;  /* 0x0000000516187210 */ /* 0x000fca0007f7e0ff */
[----:B------:R-:W-:-:S05]  /*2450*/  IMAD.X R25, R23, 0x1, R3, P3 ;  /* 0x0000000117197824 */ /* 0x000fca00018e0603 */
[----:B------:R0:W-:Y:S01]  /*2460*/  STL.64 [R1+0x1f0], R24 ;  /* 0x0001f01801007387 */ /* 0x0001e20000100a00 */
[----:B----4-:R-:W-:-:S05]  /*2470*/  IADD3 R8, P3, R35, R37, RZ ;  /* 0x0000002523087210 */ /* 0x010fca0007f7e0ff */
        /* <DEDUP_REMOVED lines=9> */
[----:B------:R-:W-:-:S04]  /*2510*/  IMAD.MOV.U32 R35, RZ, RZ, R11 ;  /* 0x000000ffff237224 */ /* 0x000fc800078e000b */
[----:B------:R-:W-:-:S05]  /*2520*/  IMAD.X R11, R25, 0x1, R12, P3 ;  /* 0x00000001190b7824 */ /* 0x000fca00018e060c */
[----:B------:R0:W-:Y:S04]  /*2530*/  STL.64 [R1+0x3c8], R10 ;  /* 0x0003c80a01007387 */ /* 0x0001e80000100a00 */
[----:B0-----:R-:W4:Y:S01]  /*2540*/  LDL.LU.64 R10, [R1+0xab8] ;  /* 0x000ab800010a7983 */ /* 0x001f220000300a00 */
[----:B------:R-:W-:-:S03]  /*2550*/  IMAD.WIDE R22, R20, 0x4, R22 ;  /* 0x0000000414167825 */ /* 0x000fc600078e0216 */
[----:B------:R-:W-:-:S05]  /*2560*/  IADD3 R24, P3, R22, R4, RZ ;  /* 0x0000000416187210 */ /* 0x000fca0007f7e0ff */
[----:B------:R-:W-:-:S05]  /*2570*/  IMAD.X R25, R23, 0x1, R2, P3 ;  /* 0x0000000117197824 */ /* 0x000fca00018e0602 */
[----:B------:R0:W-:Y:S02]  /*2580*/  STL.64 [R1+0x3e0], R24 ;  /* 0x0003e01801007387 */ /* 0x0001e40000100a00 */
[----:B0-----:R-:W-:-:S04]  /*2590*/  IADD3 R24, P3, R26, UR36, RZ ;  /* 0x000000241a187c10 */ /* 0x001fc8000ff7e0ff */
[----:B------:R-:W-:Y:S02]  /*25a0*/  IADD3.X R25, R8, UR37, RZ, P3, !PT ;  /* 0x0000002508197c10 */ /* 0x000fe40009ffe4ff */
[----:B------:R-:W-:Y:S01]  /*25b0*/  IADD3 R22, P3, R26, UR38, RZ ;  /* 0x000000261a167c10 */ /* 0x000fe2000ff7e0ff */
[----:B------:R-:W-:Y:S02]  /*25c0*/  IMAD.MOV.U32 R26, RZ, RZ, R16 ;  /* 0x000000ffff1a7224 */ /* 0x000fe400078e0010 */
[----:B------:R-:W4:Y:S01]  /*25d0*/  LDL.LU R16, [R1+0xab0] ;  /* 0x000ab00001107983 */ /* 0x000f220000300800 */
[----:B------:R-:W-:-:S03]  /*25e0*/  IADD3.X R23, R8, UR39, RZ, P3, !PT ;  /* 0x0000002708177c10 */ /* 0x000fc60009ffe4ff */
[----:B------:R-:W-:Y:S01]  /*25f0*/  IMAD.WIDE.U32 R22, R26, 0x4, R22 ;  /* 0x000000041a167825 */ /* 0x000fe200078e0016 */
[----:B---3--:R-:W-:-:S04]  /*2600*/  SHF.R.U32.HI R8, RZ, 0x1c, R15 ;  /* 0x0000001cff087819 */ /* 0x008fc8000001160f */
[----:B------:R-:W-:Y:S01]  /*2610*/  LOP3.LUT R8, R8, 0x8, RZ, 0xc0, !PT ;  /* 0x0000000808087812 */ /* 0x000fe200078ec0ff */
[----:B----4-:R-:W-:Y:S01]  /*2620*/  IMAD.WIDE R24, R10, 0x4, R24 ;  /* 0x000000040a187825 */ /* 0x010fe200078e0218 */
[----:B------:R0:W-:Y:S02]  /*2630*/  STL.64 [R1+0xa80], R10 ;  /* 0x000a800a01007387 */ /* 0x0001e40000100a00 */
[----:B0-----:R-:W-:-:S05]  /*2640*/  IADD3 R10, P3, R24, R4, RZ ;  /* 0x00000004180a7210 */ /* 0x001fca0007f7e0ff */
[----:B------:R-:W-:-:S05]  /*2650*/  IMAD.X R11, R25, 0x1, R2, P3 ;  /* 0x00000001190b7824 */ /* 0x000fca00018e0602 */
[----:B------:R0:W-:Y:S02]  /*2660*/  STL.64 [R1+0x3f0], R10 ;  /* 0x0003f00a01007387 */ /* 0x0001e40000100a00 */
[----:B0-----:R-:W-:-:S05]  /*2670*/  IADD3 R10, P3, R22, R5, RZ ;  /* 0x00000005160a7210 */ /* 0x001fca0007f7e0ff */
[----:B------:R-:W-:-:S05]  /*2680*/  IMAD.X R11, R23, 0x1, R3, P3 ;  /* 0x00000001170b7824 */ /* 0x000fca00018e0603 */
[----:B------:R0:W-:Y:S02]  /*2690*/  STL.64 [R1+0x400], R10 ;  /* 0x0004000a01007387 */ /* 0x0001e40000100a00 */
[----:B0-----:R-:W-:Y:S01]  /*26a0*/  IMAD.MOV.U32 R10, RZ, RZ, R29 ;  /* 0x000000ffff0a7224 */ /* 0x001fe200078e001d */
[----:B------:R-:W-:Y:S01]  /*26b0*/  IADD3 R29, P3, R14, R8, RZ ;  /* 0x000000080e1d7210 */ /* 0x000fe20007f7e0ff */
[----:B------:R-:W-:-:S04]  /*26c0*/  IMAD.MOV.U32 R11, RZ, RZ, R28 ;  /* 0x000000ffff0b7224 */ /* 0x000fc800078e001c */
        /* <DEDUP_REMOVED lines=11> */
[----:B------:R-:W-:Y:S04]  /*2780*/  STL [R1+0x31c], R29 ;  /* 0x00031c1d01007387 */ /* 0x000fe80000100800 */
[----:B------:R-:W-:Y:S01]  /*2790*/  IMAD.X R15, R15, 0x1, R12, P3 ;  /* 0x000000010f0f7824 */ /* 0x000fe200018e060c */
[----:B------:R-:W-:Y:S04]  /*27a0*/  STL [R1+0x314], R28 ;  /* 0x0003141c01007387 */ /* 0x000fe80000100800 */
[----:B------:R-:W-:Y:S04]  /*27b0*/  STL.64 [R1+0xa88], R36 ;  /* 0x000a882401007387 */ /* 0x000fe80000100a00 */
[----:B------:R0:W-:Y:S04]  /*27c0*/  STL [R1+0x9f8], R15 ;  /* 0x0009f80f01007387 */ /* 0x0001e80000100800 */
[----:B0-----:R-:W3:Y:S01]  /*27d0*/  LDL R15, [R1+0x328] ;  /* 0x00032800010f7983 */ /* 0x001ee20000100800 */
[----:B------:R-:W-:-:S03]  /*27e0*/  IMAD.WIDE R22, R6, 0x4, R22 ;  /* 0x0000000406167825 */ /* 0x000fc600078e0216 */
[----:B------:R-:W-:-:S05]  /*27f0*/  IADD3 R24, P3, R22, R4, RZ ;  /* 0x0000000416187210 */ /* 0x000fca0007f7e0ff */
[----:B------:R-:W-:-:S05]  /*2800*/  IMAD.X R25, R23, 0x1, R2, P3 ;  /* 0x0000000117197824 */ /* 0x000fca00018e0602 */
[----:B------:R0:W-:Y:S02]  /*2810*/  STL.64 [R1+0x28], R24 ;  /* 0x0000281801007387 */ /* 0x0001e40000100a00 */
[----:B0-----:R-:W-:-:S04]  /*2820*/  IADD3 R24, P3, R26, UR36, RZ ;  /* 0x000000241a187c10 */ /* 0x001fc8000ff7e0ff */
[----:B------:R-:W-:Y:S02]  /*2830*/  IADD3.X R25, R8, UR37, RZ, P3, !PT ;  /* 0x0000002508197c10 */ /* 0x000fe40009ffe4ff */
[----:B------:R-:W-:Y:S01]  /*2840*/  IADD3 R22, P3, R26, UR38, RZ ;  /* 0x000000261a167c10 */ /* 0x000fe2000ff7e0ff */
[----:B------:R-:W-:-:S03]  /*2850*/  IMAD.WIDE R24, R7, 0x4, R24 ;  /* 0x0000000407187825 */ /* 0x000fc600078e0218 */
[----:B------:R-:W-:Y:S02]  /*2860*/  IADD3.X R23, R8, UR39, RZ, P3, !PT ;  /* 0x0000002708177c10 */ /* 0x000fe40009ffe4ff */
[----:B------:R-:W-:-:S05]  /*2870*/  IADD3 R36, P3, R24, R4, RZ ;  /* 0x0000000418247210 */ /* 0x000fca0007f7e0ff */
[----:B------:R-:W-:-:S05]  /*2880*/  IMAD.X R37, R25, 0x1, R2, P3 ;  /* 0x0000000119257824 */ /* 0x000fca00018e0602 */
[----:B------:R0:W-:Y:S01]  /*2890*/  STL.64 [R1+0x20], R36 ;  /* 0x0000202401007387 */ /* 0x0001e20000100a00 */
[----:B---3--:R-:W-:-:S03]  /*28a0*/  IMAD.WIDE.U32 R22, R15, 0x4, R22 ;  /* 0x000000040f167825 */ /* 0x008fc600078e0016 */
        /* <DEDUP_REMOVED lines=11> */
[----:B------:R0:W-:Y:S02]  /*2960*/  STL.64 [R1+0x108], R36 ;  /* 0x0001082401007387 */ /* 0x0001e40000100a00 */
[----:B------:R-:W-:Y:S01]  /*2970*/  IMAD.WIDE R22, R6, 0x4, R22 ;  /* 0x0000000406167825 */ /* 0x000fe200078e0216 */
[----:B0-----:R-:W-:-:S05]  /*2980*/  IADD3 R36, P3, R24, R13, RZ ;  /* 0x0000000d18247210 */ /* 0x001fca0007f7e0ff */
[----:B------:R-:W-:Y:S01]  /*2990*/  IMAD.X R37, R25, 0x1, R12, P3 ;  /* 0x0000000119257824 */ /* 0x000fe200018e060c */
[----:B------:R-:W-:-:S05]  /*29a0*/  IADD3 R24, P3, R22, R4, RZ ;  /* 0x0000000416187210 */ /* 0x000fca0007f7e0ff */
[----:B------:R-:W-:Y:S01]  /*29b0*/  IMAD.X R25, R23, 0x1, R2, P3 ;  /* 0x0000000117197824 */ /* 0x000fe200018e0602 */
[----:B------:R-:W-:Y:S04]  /*29c0*/  STL.64 [R1+0x18], R36 ;  /* 0x0000182401007387 */ /* 0x000fe80000100a00 */
[----:B------:R0:W-:Y:S02]  /*29d0*/  STL.64 [R1+0x8], R24 ;  /* 0x0000081801007387 */ /* 0x0001e40000100a00 */
[----:B0-----:R-:W-:-:S04]  /*29e0*/  IADD3 R24, P3, R26, UR36, RZ ;  /* 0x000000241a187c10 */ /* 0x001fc8000ff7e0ff */
[----:B------:R-:W-:Y:S02]  /*29f0*/  IADD3.X R25, R8, UR37, RZ, P3, !PT ;  /* 0x0000002508197c10 */ /* 0x000fe40009ffe4ff */
[----:B------:R-:W-:Y:S01]  /*2a00*/  IADD3 R22, P3, R26, UR38, RZ ;  /* 0x000000261a167c10 */ /* 0x000fe2000ff7e0ff */
[----:B------:R-:W-:-:S03]  /*2a10*/  IMAD.WIDE R24, R7, 0x4, R24 ;  /* 0x0000000407187825 */ /* 0x000fc600078e0218 */
[----:B------:R-:W-:Y:S02]  /*2a20*/  IADD3.X R23, R8, UR39, RZ, P3, !PT ;  /* 0x0000002708177c10 */ /* 0x000fe40009ffe4ff */
[----:B------:R-:W-:Y:S01]  /*2a30*/  IADD3 R36, P3, R24, R4, RZ ;  /* 0x0000000418247210 */ /* 0x000fe20007f7e0ff */
[----:B------:R-:W-:-:S04]  /*2a40*/  IMAD.WIDE.U32 R22, R15, 0x4, R22 ;  /* 0x000000040f167825 */ /* 0x000fc800078e0016 */
[----:B------:R-:W-:-:S05]  /*2a50*/  IMAD.X R37, R25, 0x1, R2, P3 ;  /* 0x0000000119257824 */ /* 0x000fca00018e0602 */
[----:B------:R0:W-:Y:S02]  /*2a60*/  STL.64 [R1], R36 ;  /* 0x0000002401007387 */ /* 0x0001e40000100a00 */
[----:B0-----:R-:W-:-:S05]  /*2a70*/  IADD3 R36, P3, R22, R5, RZ ;  /* 0x0000000516247210 */ /* 0x001fca0007f7e0ff */
[----:B------:R-:W-:Y:S01]  /*2a80*/  IMAD.X R37, R23, 0x1, R3, P3 ;  /* 0x0000000117257824 */ /* 0x000fe200018e0603 */
[----:B------:R-:W-:-:S04]  /*2a90*/  IADD3 R8, P3, R29, R17, RZ ;  /* 0x000000111d087210 */ /* 0x000fc80007f7e0ff */
[----:B------:R-:W-:Y:S04]  /*2aa0*/  STL.64 [R1+0x80], R36 ;  /* 0x0000802401007387 */ /* 0x000fe80000100a00 */
[----:B------:R0:W-:Y:S01]  /*2ab0*/  STL.64 [R1+0xa78], R16 ;  /* 0x000a781001007387 */ /* 0x0001e20000100a00 */
[----:B------:R-:W-:Y:S02]  /*2ac0*/  IMAD.SHL.U32 R26, R8, 0x4, RZ ;  /* 0x00000004081a7824 */ /* 0x000fe400078e00ff */
[----:B0-----:R-:W-:-:S04]  /*2ad0*/  IMAD.MOV.U32 R17, RZ, RZ, R28 ;  /* 0x000000ffff117224 */ /* 0x001fc800078e001c */
[----:B------:R-:W-:Y:S01]  /*2ae0*/  IMAD.X R22, R17, 0x1, R30, P3 ;  /* 0x0000000111167824 */ /* 0x000fe200018e061e */
[----:B------:R-:W-:-:S04]  /*2af0*/  IADD3 R24, P3, R26, UR34, RZ ;  /* 0x000000221a187c10 */ /* 0x000fc8000ff7e0ff */
[----:B------:R-:W-:-:S04]  /*2b00*/  SHF.L.U64.HI R8, R8, 0x2, R22 ;  /* 0x0000000208087819 */ /* 0x000fc80000010216 */
[----:B------:R-:W-:Y:S02]  /*2b10*/  IADD3.X R25, R8, UR35, RZ, P3, !PT ;  /* 0x0000002308197c10 */ /* 0x000fe40009ffe4ff */
[----:B------:R-:W-:Y:S01]  /*2b20*/  IADD3 R22, P3, R26, UR36, RZ ;  /* 0x000000241a167c10 */ /* 0x000fe2000ff7e0ff */
[----:B------:R-:W-:-:S03]  /*2b30*/  IMAD.WIDE R24, R6, 0x4, R24 ;  /* 0x0000000406187825 */ /* 0x000fc600078e0218 */
[----:B------:R-:W-:Y:S02]  /*2b40*/  IADD3.X R23, R8, UR37, RZ, P3, !PT ;  /* 0x0000002508177c10 */ /* 0x000fe40009ffe4ff */
[----:B------:R-:W-:Y:S01]  /*2b50*/  IADD3 R28, P3, R24, R4, RZ ;  /* 0x00000004181c7210 */ /* 0x000fe20007f7e0ff */
[----:B------:R-:W-:-:S04]  /*2b60*/  IMAD.WIDE R22, R7, 0x4, R22 ;  /* 0x0000000407167825 */ /* 0x000fc800078e0216 */
[----:B------:R-:W-:Y:S02]  /*2b70*/  IMAD.MOV.U32 R16, RZ, RZ, R29 ;  /* 0x000000ffff107224 */ /* 0x000fe400078e001d */
[----:B------:R-:W-:Y:S01]  /*2b80*/  IMAD.X R29, R25, 0x1, R2, P3 ;  /* 0x00000001191d7824 */ /* 0x000fe200018e0602 */
[----:B------:R-:W-:-:S05]  /*2b90*/  IADD3 R24, P3, R22, R4, RZ ;  /* 0x0000000416187210 */ /* 0x000fca0007f7e0ff */
[----:B------:R-:W-:Y:S01]  /*2ba0*/  IMAD.X R25, R23, 0x1, R2, P3 ;  /* 0x0000000117197824 */ /* 0x000fe200018e0602 */
[----:B------:R0:W-:Y:S04]  /*2bb0*/  STL.64 [R1+0x58], R28 ;  /* 0x0000581c01007387 */ /* 0x0001e80000100a00 */
[----:B0-----:R-:W3:Y:S04]  /*2bc0*/  LDL.LU.64 R28, [R1+0xaa8] ;  /* 0x000aa800011c7983 */ /* 0x001ee80000300a00 */
        /* <DEDUP_REMOVED lines=12> */
[----:B------:R-:W-:-:S03]  /*2c90*/  IMAD.WIDE.U32 R22, R15, 0x4, R22 ;  /* 0x000000040f167825 */ /* 0x000fc600078e0016 */
[----:B------:R-:W-:-:S05]  /*2ca0*/  IADD3 R24, P3, R22, R5, RZ ;  /* 0x0000000516187210 */ /* 0x000fca0007f7e0ff */
[----:B------:R-:W-:Y:S01]  /*2cb0*/  IMAD.X R25, R23, 0x1, R3, P3 ;  /* 0x0000000117197824 */ /* 0x000fe200018e0603 */
[----:B------:R-:W-:Y:S01]  /*2cc0*/  IADD3 R8, P3, R16, R0, RZ ;  /* 0x0000000010087210 */ /* 0x000fe20007f7e0ff */
[----:B------:R-:W-:Y:S04]  /*2cd0*/  STL.64 [R1+0xa90], R20 ;  /* 0x000a901401007387 */ /* 0x000fe80000100a00 */
[----:B------:R-:W-:Y:S02]  /*2ce0*/  IMAD.X R22, R17, 0x1, R21, P3 ;  /* 0x0000000111167824 */ /* 0x000fe400018e0615 */
[C---:B------:R-:W-:Y:S01]  /*2cf0*/  IMAD.SHL.U32 R26, R8.reuse, 0x4, RZ ;  /* 0x00000004081a7824 */ /* 0x040fe200078e00ff */
[----:B------:R0:W-:Y:S02]  /*2d00*/  STL.64 [R1+0x40], R24 ;  /* 0x0000401801007387 */ /* 0x0001e40000100a00 */
[----:B------:R-:W-:-:S02]  /*2d10*/  SHF.L.U64.HI R8, R8, 0x2, R22 ;  /* 0x0000000208087819 */ /* 0x000fc40000010216 */
        /* <DEDUP_REMOVED lines=14> */
[----:B------:R-:W-:-:S03]  /*2e00*/  IMAD.WIDE.U32 R24, R15, 0x4, R24 ;  /* 0x000000040f187825 */ /* 0x000fc600078e0018 */
[----:B------:R-:W-:Y:S01]  /*2e10*/  IADD3.X R23, R8, UR37, RZ, P3, !PT ;  /* 0x0000002508177c10 */ /* 0x000fe20009ffe4ff */
[----:B------:R0:W-:Y:S02]  /*2e20*/  STL.64 [R1+0x430], R16 ;  /* 0x0004301001007387 */ /* 0x0001e40000100a00 */
[----:B------:R-:W-:Y:S01]  /*2e30*/  IMAD.WIDE R22, R7, 0x4, R22 ;  /* 0x0000000407167825 */ /* 0x000fe200078e0216 */
[----:B0-----:R-:W-:-:S05]  /*2e40*/  IADD3 R16, P3, R24, R5, RZ ;  /* 0x0000000518107210 */ /* 0x001fca0007f7e0ff */
[----:B------:R-:W-:Y:S01]  /*2e50*/  IMAD.X R17, R25, 0x1, R3, P3 ;  /* 0x0000000119117824 */ /* 0x000fe200018e0603 */
[----:B------:R-:W-:-:S05]  /*2e60*/  IADD3 R24, P3, R22, R4, RZ ;  /* 0x0000000416187210 */ /* 0x000fca0007f7e0ff */
[----:B------:R-:W-:Y:S02]  /*2e70*/  IMAD.X R25, R23, 0x1, R2, P3 ;  /* 0x0000000117197824 */ /* 0x000fe400018e0602 */
[----:B------:R-:W0:Y:S01]  /*2e80*/  LDC.64 R22, c[0x0][0x250] ;  /* 0x00009400ff167b82 */ /* 0x000e220000000a00 */
[----:B------:R-:W-:Y:S01]  /*2e90*/  STL.64 [R1+0x438], R16 ;  /* 0x0004381001007387 */ /* 0x000fe20000100a00 */
[----:B0-----:R-:W-:-:S03]  /*2ea0*/  IMAD.WIDE.U32 R22, R27, 0x8, R22 ;  /* 0x000000081b167825 */ /* 0x001fc600078e0016 */
[----:B----4-:R-:W-:Y:S04]  /*2eb0*/  STL.64 [R1+0xa98], R34 ;  /* 0x000a982201007387 */ /* 0x010fe80000100a00 */
[----:B------:R0:W-:Y:S04]  /*2ec0*/  STL.64 [R1+0x440], R24 ;  /* 0x0004401801007387 */ /* 0x0001e80000100a00 */
[----:B0-----:R-:W4:Y:S01]  /*2ed0*/  LDG.E.EL.64 R24, desc[UR22][R22.64] ;  /* 0x0000001616187981 */ /* 0x001f22000c2e1b00 */
[----:B------:R-:W-:Y:S02]  /*2ee0*/  IMAD.MOV.U32 R21, RZ, RZ, R36 ;  /* 0x000000ffff157224 */ /* 0x000fe400078e0024 */
[----:B------:R-:W-:-:S02]  /*2ef0*/  IMAD.MOV.U32 R17, RZ, RZ, R10 ;  /* 0x000000ffff117224 */ /* 0x000fc400078e000a */
[----:B------:R-:W-:Y:S02]  /*2f00*/  IMAD.MOV.U32 R16, RZ, RZ, R37 ;  /* 0x000000ffff107224 */ /* 0x000fe400078e0025 */
[----:B---3--:R-:W-:Y:S01]  /*2f10*/  IMAD.MOV.U32 R37, RZ, RZ, R28 ;  /* 0x000000ffff257224 */ /* 0x008fe200078e001c */
[----:B------:R-:W3:Y:S01]  /*2f20*/  LDG.E.EL.64 R22, desc[UR22][R22.64+0x40] ;  /* 0x0000401616167981 */ /* 0x000ee2000c2e1b00 */
[----:B----4-:R-:W-:-:S04]  /*2f30*/  SHF.R.U32.HI R8, RZ, 0x1c, R25 ;  /* 0x0000001cff087819 */ /* 0x010fc80000011619 */
        /* <DEDUP_REMOVED lines=60> */
[----:B------:R-:W-:Y:S01]  /*3300*/  IMAD.X R27, R25, 0x1, R3, P3 ;  /* 0x00000001191b7824 */ /* 0x000fe200018e0603 */
[----:B----4-:R-:W-:Y:S01]  /*3310*/  IADD3 R8, P3, R36, R35, RZ ;  /* 0x0000002324087210 */ /* 0x010fe20007f7e0ff */
        /* <DEDUP_REMOVED lines=17> */
[----:B0-----:R-:W4:Y:S04]  /*3430*/  LDL.LU.64 R20, [R1+0xa90] ;  /* 0x000a900001147983 */ /* 0x001f280000300a00 */
        /* <DEDUP_REMOVED lines=11> */
[----:B0-----:R-:W3:Y:S01]  /*34f0*/  LDL.LU.64 R36, [R1+0xa88] ;  /* 0x000a880001247983 */ /* 0x001ee20000300a00 */
[----:B------:R-:W-:-:S03]  /*3500*/  IMAD.WIDE.U32 R24, R15, 0x4, R24 ;  /* 0x000000040f187825 */ /* 0x000fc600078e0018 */
[----:B------:R-:W-:-:S05]  /*3510*/  IADD3 R26, P3, R24, R5, RZ ;  /* 0x00000005181a7210 */ /* 0x000fca0007f7e0ff */
[----:B------:R-:W-:-:S05]  /*3520*/  IMAD.X R27, R25, 0x1, R3, P3 ;  /* 0x00000001191b7824 */ /* 0x000fca00018e0603 */
[----:B------:R0:W-:Y:S04]  /*3530*/  STL.64 [R1+0x158], R26 ;  /* 0x0001581a01007387 */ /* 0x0001e80000100a00 */
[----:B------:R0:W-:Y:S01]  /*3540*/  STL.64 [R1+0xa70], R32 ;  /* 0x000a702001007387 */ /* 0x0001e20000100a00 */
[----:B---3--:R-:W-:-:S05]  /*3550*/  IADD3 R8, P3, R28, R37, RZ ;  /* 0x000000251c087210 */ /* 0x008fca0007f7e0ff */
        /* <DEDUP_REMOVED lines=12> */
[----:B0-----:R-:W3:Y:S01]  /*3620*/  LDL.LU.64 R10, [R1+0xa80] ;  /* 0x000a8000010a7983 */ /* 0x001ee20000300a00 */
[----:B----4-:R-:W-:-:S03]  /*3630*/  IMAD.WIDE R24, R20, 0x4, R24 ;  /* 0x0000000414187825 */ /* 0x010fc600078e0218 */
[----:B------:R-:W-:-:S05]  /*3640*/  IADD3 R26, P3, R24, R4, RZ ;  /* 0x00000004181a7210 */ /* 0x000fca0007f7e0ff */
[----:B------:R-:W-:-:S05]  /*3650*/  IMAD.X R27, R25, 0x1, R2, P3 ;  /* 0x00000001191b7824 */ /* 0x000fca00018e0602 */
[----:B------:R0:W-:Y:S02]  /*3660*/  STL.64 [R1+0x200], R26 ;  /* 0x0002001a01007387 */ /* 0x0001e40000100a00 */
[----:B0-----:R-:W-:-:S04]  /*3670*/  IADD3 R26, P3, R28, UR36, RZ ;  /* 0x000000241c1a7c10 */ /* 0x001fc8000ff7e0ff */
[----:B------:R-:W-:Y:S02]  /*3680*/  IADD3.X R27, R8, UR37, RZ, P3, !PT ;  /* 0x00000025081b7c10 */ /* 0x000fe40009ffe4ff */
[----:B------:R-:W-:-:S04]  /*3690*/  IADD3 R24, P3, R28, UR38, RZ ;  /* 0x000000261c187c10 */ /* 0x000fc8000ff7e0ff */
[----:B------:R-:W-:-:S03]  /*36a0*/  IADD3.X R25, R8, UR39, RZ, P3, !PT ;  /* 0x0000002708197c10 */ /* 0x000fc60009ffe4ff */
[----:B------:R-:W-:Y:S01]  /*36b0*/  IMAD.WIDE.U32 R24, R15, 0x4, R24 ;  /* 0x000000040f187825 */ /* 0x000fe200078e0018 */
[----:B------:R-:W-:-:S04]  /*36c0*/  SHF.R.U32.HI R8, RZ, 0x1c, R23 ;  /* 0x0000001cff087819 */ /* 0x000fc80000011617 */
[----:B------:R-:W-:Y:S01]  /*36d0*/  LOP3.LUT R8, R8, 0x8, RZ, 0xc0, !PT ;  /* 0x0000000808087812 */ /* 0x000fe200078ec0ff */
[----:B---3--:R-:W-:Y:S01]  /*36e0*/  IMAD.WIDE R26, R10, 0x4, R26 ;  /* 0x000000040a1a7825 */ /* 0x008fe200078e021a */
[----:B------:R0:W-:Y:S02]  /*36f0*/  STL.64 [R1+0xa48], R10 ;  /* 0x000a480a01007387 */ /* 0x0001e40000100a00 */
[----:B0-----:R-:W-:-:S05]  /*3700*/  IADD3 R10, P3, R26, R4, RZ ;  /* 0x000000041a0a7210 */ /* 0x001fca0007f7e0ff */
[----:B------:R-:W-:Y:S02]  /*3710*/  IMAD.X R11, R27, 0x1, R2, P3 ;  /* 0x000000011b0b7824 */ /* 0x000fe400018e0602 */
[----:B------:R-:W-:Y:S01]  /*3720*/  IMAD.MOV.U32 R27, RZ, RZ, R16 ;  /* 0x000000ffff1b7224 */ /* 0x000fe200078e0010 */
[----:B------:R-:W-:Y:S02]  /*3730*/  IADD3 R16, P3, R24, R5, RZ ;  /* 0x0000000518107210 */ /* 0x000fe40007f7e0ff */
[----:B------:R0:W-:Y:S02]  /*3740*/  STL.64 [R1+0x218], R10 ;  /* 0x0002180a01007387 */ /* 0x0001e40000100a00 */
[----:B0-----:R-:W-:Y:S02]  /*3750*/  IMAD.MOV.U32 R10, RZ, RZ, R17 ;  /* 0x000000ffff0a7224 */ /* 0x001fe400078e0011 */
[----:B------:R-:W-:-:S05]  /*3760*/  IMAD.X R17, R25, 0x1, R3, P3 ;  /* 0x0000000119117824 */ /* 0x000fca00018e0603 */
[----:B------:R0:W-:Y:S04]  /*3770*/  STL.64 [R1+0x3c0], R16 ;  /* 0x0003c01001007387 */ /* 0x0001e80000100a00 */
[----:B0-----:R-:W3:Y:S01]  /*3780*/  LDL.LU.64 R16, [R1+0xa78] ;  /* 0x000a780001107983 */ /* 0x001ee20000300a00 */
[----:B------:R-:W-:-:S05]  /*3790*/  IADD3 R28, P3, R22, R8, RZ ;  /* 0x00000008161c7210 */ /* 0x000fca0007f7e0ff */
[----:B------:R-:W-:Y:S01]  /*37a0*/  IMAD.X R24, RZ, RZ, R23, P3 ;  /* 0x000000ffff187224 */ /* 0x000fe200018e0617 */
[----:B------:R-:W-:Y:S01]  /*37b0*/  IADD3 R8, P3, R28, R27, RZ ;  /* 0x0000001b1c087210 */ /* 0x000fe20007f7e0ff */
[----:B------:R-:W-:Y:S04]  /*37c0*/  STL [R1+0x3ac], R28 ;  /* 0x0003ac1c01007387 */ /* 0x000fe80000100800 */
[----:B------:R-:W-:Y:S02]  /*37d0*/  IMAD.X R22, R24, 0x1, R36, P3 ;  /* 0x0000000118167824 */ /* 0x000fe400018e0624 */
[C---:B------:R-:W-:Y:S01]  /*37e0*/  IMAD.SHL.U32 R26, R8.reuse, 0x4, RZ ;  /* 0x00000004081a7824 */ /* 0x040fe200078e00ff */
[----:B------:R-:W-:Y:S02]  /*37f0*/  STL [R1+0x3a8], R24 ;  /* 0x0003a81801007387 */ /* 0x000fe40000100800 */
[----:B------:R-:W-:-:S02]  /*3800*/  SHF.L.U64.HI R8, R8, 0x2, R22 ;  /* 0x0000000208087819 */ /* 0x000fc40000010216 */
[----:B------:R0:W-:Y:S02]  /*3810*/  STL.64 [R1+0xa60], R36 ;  /* 0x000a602401007387 */ /* 0x0001e40000100a00 */
[----:B0-----:R-:W-:Y:S01]  /*3820*/  IMAD.MOV.U32 R36, RZ, RZ, R24 ;  /* 0x000000ffff247224 */ /* 0x001fe200078e0018 */
[----:B------:R-:W-:-:S04]  /*3830*/  IADD3 R24, P3, R26, UR32, RZ ;  /* 0x000000201a187c10 */ /* 0x000fc8000ff7e0ff */
[----:B------:R-:W-:Y:S02]  /*3840*/  IADD3.X R25, R8, UR33, RZ, P3, !PT ;  /* 0x0000002108197c10 */ /* 0x000fe40009ffe4ff */
[----:B------:R-:W-:Y:S01]  /*3850*/  IADD3 R22, P3, R26, UR34, RZ ;  /* 0x000000221a167c10 */ /* 0x000fe2000ff7e0ff */
[----:B------:R-:W-:-:S03]  /*3860*/  IMAD.WIDE R24, R9, 0x4, R24 ;  /* 0x0000000409187825 */ /* 0x000fc600078e0218 */
[----:B------:R-:W-:Y:S02]  /*3870*/  IADD3.X R23, R8, UR35, RZ, P3, !PT ;  /* 0x0000002308177c10 */ /* 0x000fe40009ffe4ff */
        /* <DEDUP_REMOVED lines=27> */
[----:B------:R-:W-:Y:S02]  /*3a30*/  STL.64 [R1+0xa58], R10 ;  /* 0x000a580a01007387 */ /* 0x000fe40000100a00 */
[----:B------:R-:W-:Y:S02]  /*3a40*/  IADD3.X R23, R8, UR35, RZ, P3, !PT ;  /* 0x0000002308177c10 */ /* 0x000fe40009ffe4ff */
[----:B------:R0:W-:Y:S01]  /*3a50*/  STL.64 [R1+0xe0], R32 ;  /* 0x0000e02001007387 */ /* 0x0001e20000100a00 */
        /* <DEDUP_REMOVED lines=16> */
[----:B------:R-:W-:-:S05]  /*3b60*/  IADD3 R24, P3, R22, R5, RZ ;  /* 0x0000000516187210 */ /* 0x000fca0007f7e0ff */
[----:B------:R-:W-:Y:S01]  /*3b70*/  IMAD.X R25, R23, 0x1, R3, P3 ;  /* 0x0000000117197824 */ /* 0x000fe200018e0603 */
[----:B------:R-:W-:Y:S04]  /*3b80*/  STL.64 [R1+0xa0], R32 ;  /* 0x0000a02001007387 */ /* 0x000fe80000100a00 */
[----:B------:R0:W-:Y:S01]  /*3b90*/  STL.64 [R1+0x88], R24 ;  /* 0x0000881801007387 */ /* 0x0001e20000100a00 */
[----:B------:R-:W-:Y:S02]  /*3ba0*/  IMAD.MOV.U32 R28, RZ, RZ, R34 ;  /* 0x000000ffff1c7224 */ /* 0x000fe400078e0022 */
[----:B------:R-:W-:Y:S01]  /*3bb0*/  IMAD.MOV.U32 R37, RZ, RZ, R35 ;  /* 0x000000ffff257224 */ /* 0x000fe200078e0023 */
        /* <DEDUP_REMOVED lines=24> */
[----:B------:R0:W-:Y:S04]  /*3d40*/  STL.64 [R1+0xe8], R34 ;  /* 0x0000e82201007387 */ /* 0x0001e80000100a00 */
[----:B0-----:R-:W4:Y:S01]  /*3d50*/  LDL.LU.64 R34, [R1+0xa68] ;  /* 0x000a680001227983 */ /* 0x001f220000300a00 */
[----:B------:R-:W-:-:S03]  /*3d60*/  IMAD.WIDE.U32 R22, R15, 0x4, R22 ;  /* 0x000000040f167825 */ /* 0x000fc600078e0016 */
[----:B------:R-:W-:-:S05]  /*3d70*/  IADD3 R24, P3, R22, R5, RZ ;  /* 0x0000000516187210 */ /* 0x000fca0007f7e0ff */
[----:B------:R-:W-:Y:S01]  /*3d80*/  IMAD.X R25, R23, 0x1, R3, P3 ;  /* 0x0000000117197824 */ /* 0x000fe200018e0603 */
[----:B------:R-:W-:-:S05]  /*3d90*/  IADD3 R8, P3, R11, R0, RZ ;  /* 0x000000000b087210 */ /* 0x000fca0007f7e0ff */
[----:B------:R-:W-:Y:S02]  /*3da0*/  IMAD.X R22, R36, 0x1, R21, P3 ;  /* 0x0000000124167824 */ /* 0x000fe400018e0615 */
[C---:B------:R-:W-:Y:S01]  /*3db0*/  IMAD.SHL.U32 R26, R8.reuse, 0x4, RZ ;  /* 0x00000004081a7824 */ /* 0x040fe200078e00ff */
[----:B------:R0:W-:Y:S02]  /*3dc0*/  STL.64 [R1+0x110], R24 ;  /* 0x0001101801007387 */ /* 0x0001e40000100a00 */
        /* <DEDUP_REMOVED lines=20> */
[----:B------:R0:W-:Y:S02]  /*3f10*/  STL.64 [R1+0x3e8], R10 ;  /* 0x0003e80a01007387 */ /* 0x0001e40000100a00 */
[----:B0-----:R-:W-:Y:S02]  /*3f20*/  IMAD.MOV.U32 R10, RZ, RZ, R37 ;  /* 0x000000ffff0a7224 */ /* 0x001fe400078e0025 */
[----:B------:R-:W-:Y:S01]  /*3f30*/  IMAD.WIDE.U32 R22, R15, 0x4, R22 ;  /* 0x000000040f167825 */ /* 0x000fe200078e0016 */
[----:B------:R0:W-:Y:S02]  /*3f40*/  STL.64 [R1+0xa50], R14 ;  /* 0x000a500e01007387 */ /* 0x0001e40000100a00 */
[----:B0-----:R-:W-:-:S05]  /*3f50*/  IADD3 R14, P3, R22, R5, RZ ;  /* 0x00000005160e7210 */ /* 0x001fca0007f7e0ff */
[----:B------:R-:W-:Y:S02]  /*3f60*/  IMAD.X R15, R23, 0x1, R3, P3 ;  /* 0x00000001170f7824 */ /* 0x000fe400018e0603 */
[----:B----4-:R-:W-:Y:S01]  /*3f70*/  IMAD.MOV.U32 R11, RZ, RZ, R35 ;  /* 0x000000ffff0b7224 */ /* 0x010fe200078e0023 */
[----:B------:R-:W-:Y:S02]  /*3f80*/  SHF.R.U32.HI R37, RZ, 0x6, R34 ;  /* 0x00000006ff257819 */ /* 0x000fe40000011622 */
[----:B------:R-:W0:Y:S02]  /*3f90*/  LDC.64 R34, c[0x0][0x258] ;  /* 0x00009600ff227b82 */ /* 0x000e240000000a00 */
[----:B------:R-:W-:-:S05]  /*3fa0*/  SGXT.U32 R37, R37, 0x3 ;  /* 0x000000032525781a */ /* 0x000fca0000000000 */
[----:B0-----:R-:W-:-:S05]  /*3fb0*/  IMAD.WIDE.U32 R34, R37, 0x8, R34 ;  /* 0x0000000825227825 */ /* 0x001fca00078e0022 */
[----:B------:R-:W4:Y:S04]  /*3fc0*/  LDG.E.EL.64 R22, desc[UR22][R34.64] ;  /* 0x0000001622167981 */ /* 0x000f28000c2e1b00 */
[----:B------:R0:W-:Y:S01]  /*3fd0*/  STL.64 [R1+0x3f8], R14 ;  /* 0x0003f80e01007387 */ /* 0x0001e20000100a00 */
[----:B------:R-:W-:Y:S01]  /*3fe0*/  IMAD.MOV.U32 R26, RZ, RZ, R17 ;  /* 0x000000ffff1a7224 */ /* 0x000fe200078e0011 */
[----:B----4-:R-:W-:-:S04]  /*3ff0*/  SHF.R.U32.HI R8, RZ, 0x1c, R23 ;  /* 0x0000001cff087819 */ /* 0x010fc80000011617 */
[----:B------:R-:W-:-:S04]  /*4000*/  LOP3.LUT R8, R8, 0x8, RZ, 0xc0, !PT ;  /* 0x0000000808087812 */ /* 0x000fc800078ec0ff */
[----:B0-----:R-:W-:-:S05]  /*4010*/  IADD3 R15, P3, R22, R8, RZ ;  /* 0x00000008160f7210 */ /* 0x001fca0007f7e0ff */
[----:B------:R-:W-:Y:S01]  /*4020*/  IMAD.X R14, RZ, RZ, R23, P3 ;  /* 0x000000ffff0e7224 */ /* 0x000fe200018e0617 */
[----:B------:R-:W-:-:S05]  /*4030*/  IADD3 R28, P3, R15, R28, RZ ;  /* 0x0000001c0f1c7210 */ /* 0x000fca0007f7e0ff */
[----:B---3--:R-:W-:Y:S02]  /*4040*/  IMAD.X R8, R14, 0x1, R32, P3 ;  /* 0x000000010e087824 */ /* 0x008fe400018e0620 */
        /* <DEDUP_REMOVED lines=11> */
[----:B------:R0:W-:Y:S04]  /*4100*/  STL.64 [R1+0x1c0], R36 ;  /* 0x0001c02401007387 */ /* 0x0001e80000100a00 */
[----:B0-----:R-:W3:Y:S01]  /*4110*/  LDL.LU.64 R36, [R1+0xa60] ;  /* 0x000a600001247983 */ /* 0x001ee20000300a00 */
[----:B------:R-:W-:-:S03]  /*4120*/  IMAD.WIDE R22, R6, 0x4, R22 ;  /* 0x0000000406167825 */ /* 0x000fc600078e0216 */
[----:B------:R-:W-:-:S05]  /*4130*/  IADD3 R24, P3, R22, R4, RZ ;  /* 0x0000000416187210 */ /* 0x000fca0007f7e0ff */
[----:B------:R-:W-:Y:S01]  /*4140*/  IMAD.X R25, R23, 0x1, R2, P3 ;  /* 0x0000000117197824 */ /* 0x000fe200018e0602 */
[----:B------:R-:W-:-:S04]  /*4150*/  IADD3 R32, P3, R15, R10, RZ ;  /* 0x0000000a0f207210 */ /* 0x000fc80007f7e0ff */
[----:B------:R0:W-:Y:S01]  /*4160*/  STL.64 [R1+0x1a8], R24 ;  /* 0x0001a81801007387 */ /* 0x0001e20000100a00 */
[----:B------:R-:W-:-:S03]  /*4170*/  IMAD.X R8, R14, 0x1, R31, P3 ;  /* 0x000000010e087824 */ /* 0x000fc600018e061f */
[----:B------:R3:W-:Y:S01]  /*4180*/  STL.64 [R1+0xa38], R16 ;  /* 0x000a381001007387 */ /* 0x0007e20000100a00 */
[----:B0-----:R-:W-:-:S04]  /*4190*/  IADD3 R24, P3, R17, UR36, RZ ;  /* 0x0000002411187c10 */ /* 0x001fc8000ff7e0ff */
[----:B------:R-:W-:-:S03]  /*41a0*/  IADD3.X R25, R28, UR37, RZ, P3, !PT ;  /* 0x000000251c197c10 */ /* 0x000fc60009ffe4ff */
[----:B------:R-:W-:-:S04]  /*41b0*/  IMAD.WIDE R24, R7, 0x4, R24 ;  /* 0x0000000407187825 */ /* 0x000fc800078e0218 */
[----:B------:R-:W-:Y:S02]  /*41c0*/  IMAD.MOV.U32 R31, RZ, RZ, R11 ;  /* 0x000000ffff1f7224 */ /* 0x000fe400078e000b */
[----:B---3--:R-:W-:Y:S02]  /*41d0*/  IMAD.MOV.U32 R17, RZ, RZ, R37 ;  /* 0x000000ffff117224 */ /* 0x008fe400078e0025 */
[C---:B------:R-:W-:Y:S01]  /*41e0*/  IMAD.SHL.U32 R37, R32.reuse, 0x4, RZ ;  /* 0x0000000420257824 */ /* 0x040fe200078e00ff */
[----:B------:R-:W-:-:S04]  /*41f0*/  SHF.L.U64.HI R32, R32, 0x2, R8 ;  /* 0x0000000220207819 */ /* 0x000fc80000010208 */
[----:B------:R-:W-:-:S04]  /*4200*/  IADD3 R22, P3, R37, UR32, RZ ;  /* 0x0000002025167c10 */ /* 0x000fc8000ff7e0ff */
[----:B------:R-:W-:Y:S02]  /*4210*/  IADD3.X R23, R32, UR33, RZ, P3, !PT ;  /* 0x0000002120177c10 */ /* 0x000fe40009ffe4ff */
[----:B------:R-:W-:-:S05]  /*4220*/  IADD3 R10, P3, R24, R4, RZ ;  /* 0x00000004180a7210 */ /* 0x000fca0007f7e0ff */
[----:B------:R-:W-:-:S05]  /*4230*/  IMAD.X R11, R25, 0x1, R2, P3 ;  /* 0x00000001190b7824 */ /* 0x000fca00018e0602 */
[----:B------:R0:W-:Y:S04]  /*4240*/  STL.64 [R1+0x1c8], R10 ;  /* 0x0001c80a01007387 */ /* 0x0001e80000100a00 */
[----:B0-----:R-:W3:Y:S01]  /*4250*/  LDL.LU.64 R10, [R1+0xa58] ;  /* 0x000a5800010a7983 */ /* 0x001ee20000300a00 */
[----:B------:R-:W-:-:S03]  /*4260*/  IMAD.WIDE R22, R9, 0x4, R22 ;  /* 0x0000000409167825 */ /* 0x000fc600078e0216 */
[----:B------:R-:W-:-:S05]  /*4270*/  IADD3 R24, P3, R22, R13, RZ ;  /* 0x0000000d16187210 */ /* 0x000fca0007f7e0ff */
[----:B------:R-:W-:-:S05]  /*4280*/  IMAD.X R25, R23, 0x1, R12, P3 ;  /* 0x0000000117197824 */ /* 0x000fca00018e060c */
[----:B------:R0:W-:Y:S02]  /*4290*/  STL.64 [R1+0x1d0], R24 ;  /* 0x0001d01801007387 */ /* 0x0001e40000100a00 */
[----:B0-----:R-:W-:-:S04]  /*42a0*/  IADD3 R24, P3, R37, UR34, RZ ;  /* 0x0000002225187c10 */ /* 0x001fc8000ff7e0ff */
        /* <DEDUP_REMOVED lines=8> */
[----:B------:R0:W-:Y:S01]  /*4330*/  STL.64 [R1+0x1d8], R36 ;  /* 0x0001d82401007387 */ /* 0x0001e20000100a00 */
[----:B------:R-:W-:Y:S01]  /*4340*/  IMAD.MOV.U32 R16, RZ, RZ, R17 ;  /* 0x000000ffff107224 */ /* 0x000fe200078e0011 */
[----:B0-----:R-:W-:-:S05]  /*4350*/  IADD3 R36, P3, R22, R4, RZ ;  /* 0x0000000416247210 */ /* 0x001fca0007f7e0ff */
[----:B------:R-:W-:Y:S01]  /*4360*/  IMAD.X R37, R23, 0x1, R2, P3 ;  /* 0x0000000117257824 */ /* 0x000fe200018e0602 */
[----:B------:R-:W-:-:S05]  /*4370*/  IADD3 R31, P3, R15, R31, RZ ;  /* 0x0000001f0f1f7210 */ /* 0x000fca0007f7e0ff */
[----:B------:R-:W-:Y:S01]  /*4380*/  IMAD.X R8, R14, 0x1, R29, P3 ;  /* 0x000000010e087824 */ /* 0x000fe200018e061d */
[----:B------:R0:W-:Y:S01]  /*4390*/  STL.64 [R1+0x270], R36 ;  /* 0x0002702401007387 */ /* 0x0001e20000100a00 */
[----:B---3--:R-:W-:Y:S02]  /*43a0*/  IMAD.MOV.U32 R17, RZ, RZ, R11 ;  /* 0x000000ffff117224 */ /* 0x008fe400078e000b */
[----:B------:R-:W-:Y:S02]  /*43b0*/  IMAD.MOV.U32 R11, RZ, RZ, R20 ;  /* 0x000000ffff0b7224 */ /* 0x000fe400078e0014 */
[C---:B------:R-:W-:Y:S01]  /*43c0*/  IMAD.SHL.U32 R20, R31.reuse, 0x4, RZ ;  /* 0x000000041f147824 */ /* 0x040fe200078e00ff */
[----:B------:R-:W-:-:S04]  /*43d0*/  SHF.L.U64.HI R31, R31, 0x2, R8 ;  /* 0x000000021f1f7819 */ /* 0x000fc80000010208 */
[----:B------:R-:W-:-:S04]  /*43e0*/  IADD3 R24, P3, R20, UR32, RZ ;  /* 0x0000002014187c10 */ /* 0x000fc8000ff7e0ff */
[----:B------:R-:W-:Y:S02]  /*43f0*/  IADD3.X R25, R31, UR33, RZ, P3, !PT ;  /* 0x000000211f197c10 */ /* 0x000fe40009ffe4ff */
[----:B------:R-:W-:Y:S01]  /*4400*/  IADD3 R22, P3, R20, UR34, RZ ;  /* 0x0000002214167c10 */ /* 0x000fe2000ff7e0ff */
[----:B------:R-:W-:-:S03]  /*4410*/  IMAD.WIDE R24, R9, 0x4, R24 ;  /* 0x0000000409187825 */ /* 0x000fc600078e0218 */
[----:B------:R-:W-:Y:S02]  /*4420*/  IADD3.X R23, R31, UR35, RZ, P3, !PT ;  /* 0x000000231f177c10 */ /* 0x000fe40009ffe4ff */
[----:B0-----:R-:W-:Y:S01]  /*4430*/  IADD3 R36, P3, R24, R13, RZ ;  /* 0x0000000d18247210 */ /* 0x001fe20007f7e0ff */
[----:B------:R-:W-:-:S04]  /*4440*/  IMAD.WIDE R22, R6, 0x4, R22 ;  /* 0x0000000406167825 */ /* 0x000fc800078e0216 */
[----:B------:R-:W-:-:S05]  /*4450*/  IMAD.X R37, R25, 0x1, R12, P3 ;  /* 0x0000000119257824 */ /* 0x000fca00018e060c */
[----:B------:R0:W-:Y:S02]  /*4460*/  STL.64 [R1+0x260], R36 ;  /* 0x0002602401007387 */ /* 0x0001e40000100a00 */
[----:B0-----:R-:W-:-:S05]  /*4470*/  IADD3 R36, P3, R22, R4, RZ ;  /* 0x0000000416247210 */ /* 0x001fca0007f7e0ff */
[----:B------:R-:W-:Y:S01]  /*4480*/  IMAD.X R37, R23, 0x1, R2, P3 ;  /* 0x0000000117257824 */ /* 0x000fe200018e0602 */
[----:B------:R-:W-:-:S04]  /*4490*/  IADD3 R8, P3, R15, R16, RZ ;  /* 0x000000100f087210 */ /* 0x000fc80007f7e0ff */
[----:B------:R0:W-:Y:S01]  /*44a0*/  STL.64 [R1+0x248], R36 ;  /* 0x0002482401007387 */ /* 0x0001e20000100a00 */
[----:B------:R-:W-:Y:S01]  /*44b0*/  IMAD.X R22, R14, 0x1, R33, P3 ;  /* 0x000000010e167824 */ /* 0x000fe200018e0621 */
[----:B------:R-:W-:-:S04]  /*44c0*/  IADD3 R24, P3, R20, UR36, RZ ;  /* 0x0000002414187c10 */ /* 0x000fc8000ff7e0ff */
[----:B------:R-:W-:Y:S01]  /*44d0*/  IADD3.X R25, R31, UR37, RZ, P3, !PT ;  /* 0x000000251f197c10 */ /* 0x000fe20009ffe4ff */
[----:B0-----:R-:W-:Y:S02]  /*44e0*/  IMAD.MOV.U32 R37, RZ, RZ, R26 ;  /* 0x000000ffff257224 */ /* 0x001fe400078e001a */
[C---:B------:R-:W-:Y:S01]  /*44f0*/  IMAD.SHL.U32 R26, R8.reuse, 0x4, RZ ;  /* 0x00000004081a7824 */ /* 0x040fe200078e00ff */
[----:B------:R-:W-:Y:S01]  /*4500*/  SHF.L.U64.HI R8, R8, 0x2, R22 ;  /* 0x0000000208087819 */ /* 0x000fe20000010216 */
[----:B------:R-:W-:-:S03]  /*4510*/  IMAD.WIDE R24, R7, 0x4, R24 ;  /* 0x0000000407187825 */ /* 0x000fc600078e0218 */
[----:B------:R-:W-:-:S04]  /*4520*/  IADD3 R22, P3, R26, UR32, RZ ;  /* 0x000000201a167c10 */ /* 0x000fc8000ff7e0ff */
        /* <DEDUP_REMOVED lines=15> */
[----:B------:R-:W-:-:S05]  /*4620*/  IADD3 R10, P3, R24, R4, RZ ;  /* 0x00000004180a7210 */ /* 0x000fca0007f7e0ff */
[----:B------:R-:W-:-:S05]  /*4630*/  IMAD.X R11, R25, 0x1, R2, P3 ;  /* 0x00000001190b7824 */ /* 0x000fca00018e0602 */
[----:B------:R0:W-:Y:S04]  /*4640*/  STL.64 [R1+0x2b0], R10 ;  /* 0x0002b00a01007387 */ /* 0x0001e80000100a00 */
[----:B0-----:R-:W4:Y:S02]  /*4650*/  LDL.LU.64 R10, [R1+0xa48] ;  /* 0x000a4800010a7983 */ /* 0x001f240000300a00 */
[----:B----4-:R-:W-:-:S03]  /*4660*/  IMAD.WIDE R22, R10, 0x4, R22 ;  /* 0x000000040a167825 */ /* 0x010fc600078e0216 */
[----:B------:R-:W-:-:S05]  /*4670*/  IADD3 R24, P3, R22, R4, RZ ;  /* 0x0000000416187210 */ /* 0x000fca0007f7e0ff */
[----:B------:R-:W-:Y:S02]  /*4680*/  IMAD.X R25, R23, 0x1, R2, P3 ;  /* 0x0000000117197824 */ /* 0x000fe400018e0602 */
[----:B------:R0:W4:Y:S04]  /*4690*/  LDG.E.EL.64 R22, desc[UR22][R34.64+0x40] ;  /* 0x0000401622167981 */ /* 0x000128000c2e1b00 */
[----:B------:R4:W-:Y:S01]  /*46a0*/  STL.64 [R1+0x2c8], R24 ;  /* 0x0002c81801007387 */ /* 0x0009e20000100a00 */
[----:B0-----:R-:W-:Y:S01]  /*46b0*/  IMAD.MOV.U32 R34, RZ, RZ, R0 ;  /* 0x000000ffff227224 */ /* 0x001fe200078e0000 */
[----:B----4-:R-:W-:-:S04]  /*46c0*/  SHF.R.U32.HI R24, RZ, 0x1c, R23 ;  /* 0x0000001cff187819 */ /* 0x010fc80000011617 */
[----:B------:R-:W-:-:S04]  /*46d0*/  LOP3.LUT R24, R24, 0x8, RZ, 0xc0, !PT ;  /* 0x0000000818187812 */ /* 0x000fc800078ec0ff */
[----:B------:R-:W-:-:S05]  /*46e0*/  IADD3 R29, P3, R22, R24, RZ ;  /* 0x00000018161d7210 */ /* 0x000fca0007f7e0ff */
[----:B------:R-:W-:Y:S01]  /*46f0*/  IMAD.X R10, RZ, RZ, R23, P3 ;  /* 0x000000ffff0a7224 */ /* 0x000fe200018e0617 */
[----:B------:R-:W-:-:S05]  /*4700*/  IADD3 R22, P3, R29, R37, RZ ;  /* 0x000000251d167210 */ /* 0x000fca0007f7e0ff */
[----:B------:R-:W-:Y:S01]  /*4710*/  IMAD.X R23, R10, 0x1, R30, P3 ;  /* 0x000000010a177824 */ /* 0x000fe200018e061e */
[----:B------:R-:W-:Y:S01]  /*4720*/  IADD3 R24, P3, R26, UR38, RZ ;  /* 0x000000261a187c10 */ /* 0x000fe2000ff7e0ff */
[----:B------:R-:W-:-:S03]  /*4730*/  IMAD.SHL.U32 R0, R22, 0x4, RZ ;  /* 0x0000000416007824 */ /* 0x000fc600078e00ff */
[----:B------:R-:W-:Y:S02]  /*4740*/  IADD3.X R25, R8, UR39, RZ, P3, !PT ;  /* 0x0000002708197c10 */ /* 0x000fe40009ffe4ff */
[----:B------:R-:W-:Y:S02]  /*4750*/  SHF.L.U64.HI R8, R22, 0x2, R23 ;  /* 0x0000000216087819 */ /* 0x000fe40000010217 */
[----:B------:R-:W-:Y:S01]  /*4760*/  IADD3 R22, P3, R0, UR34, RZ ;  /* 0x0000002200167c10 */ /* 0x000fe2000ff7e0ff */
[----:B---3--:R-:W-:-:S03]  /*4770*/  IMAD.WIDE.U32 R24, R15, 0x4, R24 ;  /* 0x000000040f187825 */ /* 0x008fc600078e0018 */
[----:B------:R-:W-:Y:S02]  /*4780*/  IADD3.X R23, R8, UR35, RZ, P3, !PT ;  /* 0x0000002308177c10 */ /* 0x000fe40009ffe4ff */
[----:B------:R-:W-:Y:S01]  /*4790*/  IADD3 R36, P3, R24, R5, RZ ;  /* 0x0000000518247210 */ /* 0x000fe20007f7e0ff */
[----:B------:R-:W-:Y:S04]  /*47a0*/  STL [R1+0x394], R29 ;  /* 0x0003941d01007387 */ /* 0x000fe80000100800 */
[----:B------:R-:W-:Y:S01]  /*47b0*/  IMAD.X R37, R25, 0x1, R3, P3 ;  /* 0x0000000119257824 */ /* 0x000fe200018e0603 */
[----:B------:R-:W-:Y:S04]  /*47c0*/  STL [R1+0x390], R10 ;  /* 0x0003900a01007387 */ /* 0x000fe80000100800 */
[----:B------:R0:W-:Y:S04]  /*47d0*/  STL.64 [R1+0x2a8], R36 ;  /* 0x0002a82401007387 */ /* 0x0001e80000100a00 */
[----:B0-----:R-:W3:Y:S01]  /*47e0*/  LDL.LU.64 R36, [R1+0xa40] ;  /* 0x000a400001247983 */ /* 0x001ee20000300a00 */
[----:B------:R-:W-:-:S04]  /*47f0*/  IMAD.WIDE R22, R6, 0x4, R22 ;  /* 0x0000000406167825 */ /* 0x000fc800078e0216 */
[----:B------:R-:W-:Y:S01]  /*4800*/  IMAD.MOV.U32 R35, RZ, RZ, R16 ;  /* 0x000000ffff237224 */ /* 0x000fe200078e0010 */
[----:B------:R-:W-:Y:S01]  /*4810*/  IADD3 R16, P3, R22, R4, RZ ;  /* 0x0000000416107210 */ /* 0x000fe20007f7e0ff */
[----:B------:R-:W-:-:S04]  /*4820*/  IMAD.MOV.U32 R33, RZ, RZ, R17 ;  /* 0x000000ffff217224 */ /* 0x000fc800078e0011 */
[----:B------:R-:W-:Y:S01]  /*4830*/  IMAD.X R17, R23, 0x1, R2, P3 ;  /* 0x0000000117117824 */ /* 0x000fe200018e0602 */
[----:B------:R-:W-:-:S04]  /*4840*/  IADD3 R27, P3, R29, R27, RZ ;  /* 0x0000001b1d1b7210 */ /* 0x000fc80007f7e0ff */
[----:B------:R0:W-:Y:S01]  /*4850*/  STL.64 [R1+0x380], R16 ;  /* 0x0003801001007387 */ /* 0x0001e20000100a00 */
[----:B------:R-:W-:Y:S02]  /*4860*/  IMAD.MOV.U32 R30, RZ, RZ, R34 ;  /* 0x000000ffff1e7224 */ /* 0x000fe400078e0022 */
[----:B---3--:R-:W-:Y:S01]  /*4870*/  IMAD.X R22, R10, 0x1, R36, P3 ;  /* 0x000000010a167824 */ /* 0x008fe200018e0624 */
[----:B------:R-:W-:Y:S01]  /*4880*/  IADD3 R24, P3, R0, UR36, RZ ;  /* 0x0000002400187c10 */ /* 0x000fe2000ff7e0ff */
[----:B------:R-:W-:-:S03]  /*4890*/  IMAD.SHL.U32 R36, R27, 0x4, RZ ;  /* 0x000000041b247824 */ /* 0x000fc600078e00ff */
[----:B------:R-:W-:Y:S02]  /*48a0*/  IADD3.X R25, R8, UR37, RZ, P3, !PT ;  /* 0x0000002508197c10 */ /* 0x000fe40009ffe4ff */
[----:B------:R-:W-:Y:S02]  /*48b0*/  SHF.L.U64.HI R27, R27, 0x2, R22 ;  /* 0x000000021b1b7819 */ /* 0x000fe40000010216 */
        /* <DEDUP_REMOVED lines=18> */
[----:B0-----:R-:W3:Y:S01]  /*49e0*/  LDL.LU.64 R16, [R1+0xa38] ;  /* 0x000a380001107983 */ /* 0x001ee20000300a00 */
[----:B------:R-:W-:-:S03]  /*49f0*/  IMAD.WIDE R22, R7, 0x4, R22 ;  /* 0x0000000407167825 */ /* 0x000fc600078e0216 */
        /* <DEDUP_REMOVED lines=15> */
[----:B------:R-:W-:Y:S01]  /*4af0*/  IADD3 R24, P3, R22, R4, RZ ;  /* 0x0000000416187210 */ /* 0x000fe20007f7e0ff */
[----:B------:R-:W-:Y:S04]  /*4b00*/  STL [R1+0x98c], R34 ;  /* 0x00098c2201007387 */ /* 0x000fe80000100800 */
[----:B------:R-:W-:Y:S01]  /*4b10*/  IMAD.X R25, R23, 0x1, R2, P3 ;  /* 0x0000000117197824 */ /* 0x000fe200018e0602 */
[----:B------:R-:W-:Y:S04]  /*4b20*/  STL [R1+0x988], R35 ;  /* 0x0009882301007387 */ /* 0x000fe80000100800 */
[----:B------:R0:W-:Y:S02]  /*4b30*/  STL.64 [R1+0x278], R24 ;  /* 0x0002781801007387 */ /* 0x0001e40000100a00 */
        /* <DEDUP_REMOVED lines=24> */
[----:B------:R-:W-:-:S05]  /*4cc0*/  IMAD.X R11, R25, 0x1, R12, P3 ;  /* 0x00000001190b7824 */ /* 0x000fca00018e060c */
[----:B------:R0:W-:Y:S04]  /*4cd0*/  STL.64 [R1+0x308], R10 ;  /* 0x0003080a01007387 */ /* 0x0001e80000100a00 */
[----:B0-----:R-:W4:Y:S01]  /*4ce0*/  LDL.LU.64 R10, [R1+0xa30] ;  /* 0x000a3000010a7983 */ /* 0x001f220000300a00 */
[----:B---3--:R-:W-:Y:S01]  /*4cf0*/  IMAD.MOV.U32 R25, RZ, RZ, R16 ;  /* 0x000000ffff197224 */ /* 0x008fe200078e0010 */
[----:B------:R-:W-:Y:S01]  /*4d00*/  IADD3 R16, P3, R22, R4, RZ ;  /* 0x0000000416107210 */ /* 0x000fe20007f7e0ff */
[----:B------:R-:W-:-:S04]  /*4d10*/  IMAD.MOV.U32 R24, RZ, RZ, R17 ;  /* 0x000000ffff187224 */ /* 0x000fc800078e0011 */
[----:B------:R-:W-:-:S05]  /*4d20*/  IMAD.X R17, R23, 0x1, R2, P3 ;  /* 0x0000000117117824 */ /* 0x000fca00018e0602 */
[----:B------:R0:W-:Y:S04]  /*4d30*/  STL.64 [R1+0x330], R16 ;  /* 0x0003301001007387 */ /* 0x0001e80000100a00 */
[----:B0-----:R-:W3:Y:S01]  /*4d40*/  LDL.LU.64 R16, [R1+0xa28] ;  /* 0x000a280001107983 */ /* 0x001ee20000300a00 */
[----:B------:R-:W-:Y:S02]  /*4d50*/  IMAD.MOV.U32 R21, RZ, RZ, RZ ;  /* 0x000000ffff157224 */ /* 0x000fe400078e00ff */
[----:B------:R-:W-:Y:S02]  /*4d60*/  IMAD.MOV.U32 R22, RZ, RZ, RZ ;  /* 0x000000ffff167224 */ /* 0x000fe400078e00ff */
[----:B------:R-:W-:-:S04]  /*4d70*/  IMAD.MOV.U32 R35, RZ, RZ, R20 ;  /* 0x000000ffff237224 */ /* 0x000fc800078e0014 */
[----:B----4-:R-:W4:Y:S04]  /*4d80*/  @P2 LDG.E.EL R22, desc[UR22][R10.64] ;  /* 0x000000160a162981 */ /* 0x010f28000c2e1900 */
[----:B---3--:R0:W3:Y:S02]  /*4d90*/  @!P1 LDG.E.EL R21, desc[UR22][R16.64] ;  /* 0x0000001610159981 */ /* 0x0080e4000c2e1900 */
[----:B0-----:R-:W-:-:S04]  /*4da0*/  IADD3 R16, P3, R30, UR36, RZ ;  /* 0x000000241e107c10 */ /* 0x001fc8000ff7e0ff */
[----:B------:R-:W-:Y:S02]  /*4db0*/  IADD3.X R17, R29, UR37, RZ, P3, !PT ;  /* 0x000000251d117c10 */ /* 0x000fe40009ffe4ff */
[----:B------:R-:W-:Y:S01]  /*4dc0*/  IADD3 R10, P3, R30, UR38, RZ ;  /* 0x000000261e0a7c10 */ /* 0x000fe2000ff7e0ff */
[----:B------:R-:W-:-:S03]  /*4dd0*/  IMAD.WIDE R16, R7, 0x4, R16 ;  /* 0x0000000407107825 */ /* 0x000fc600078e0210 */
[----:B------:R-:W-:Y:S02]  /*4de0*/  IADD3.X R11, R29, UR39, RZ, P3, !PT ;  /* 0x000000271d0b7c10 */ /* 0x000fe40009ffe4ff */
[----:B------:R-:W-:Y:S01]  /*4df0*/  IADD3 R20, P3, R16, R4, RZ ;  /* 0x0000000410147210 */ /* 0x000fe20007f7e0ff */
[----:B------:R-:W-:-:S04]  /*4e00*/  IMAD.WIDE.U32 R10, R15, 0x4, R10 ;  /* 0x000000040f0a7825 */ /* 0x000fc800078e000a */
[----:B------:R-:W-:Y:S01]  /*4e10*/  IMAD.MOV.U32 R16, RZ, RZ, R18 ;  /* 0x000000ffff107224 */ /* 0x000fe200078e0012 */
[----:B---3--:R0:W-:Y:S02]  /*4e20*/  STL [R1+0x4f0], R21 ;  /* 0x0004f01501007387 */ /* 0x0081e40000100800 */
[----:B0-----:R-:W-:Y:S01]  /*4e30*/  IMAD.X R21, R17, 0x1, R2, P3 ;  /* 0x0000000111157824 */ /* 0x001fe200018e0602 */
[----:B------:R-:W-:Y:S01]  /*4e40*/  IADD3 R18, P3, R10, R5, RZ ;  /* 0x000000050a127210 */ /* 0x000fe20007f7e0ff */
[----:B------:R-:W-:-:S04]  /*4e50*/  IMAD.MOV.U32 R17, RZ, RZ, R19 ;  /* 0x000000ffff117224 */ /* 0x000fc800078e0013 */
[----:B------:R-:W-:Y:S01]  /*4e60*/  IMAD.X R19, R11, 0x1, R3, P3 ;  /* 0x000000010b137824 */ /* 0x000fe200018e0603 */
[----:B------:R0:W-:Y:S04]  /*4e70*/  STL.64 [R1+0x2e8], R20 ;  /* 0x0002e81401007387 */ /* 0x0001e80000100a00 */
[----:B0-----:R-:W3:Y:S04]  /*4e80*/  LDL.LU.64 R20, [R1+0xa20] ;  /* 0x000a200001147983 */ /* 0x001ee80000300a00 */
[----:B------:R0:W-:Y:S04]  /*4e90*/  STL.64 [R1+0x2e0], R18 ;  /* 0x0002e01201007387 */ /* 0x0001e80000100a00 */
[----:B0-----:R-:W3:Y:S01]  /*4ea0*/  LDL.LU.64 R18, [R1+0xa18] ;  /* 0x000a180001127983 */ /* 0x001ee20000300a00 */
[----:B------:R-:W-:-:S04]  /*4eb0*/  IADD3 R10, P3, R24, UR38, RZ ;  /* 0x00000026180a7c10 */ /* 0x000fc8000ff7e0ff */
[----:B------:R-:W-:Y:S01]  /*4ec0*/  IADD3.X R11, R28, UR39, RZ, P3, !PT ;  /* 0x000000271c0b7c10 */ /* 0x000fe20009ffe4ff */
[----:B------:R-:W-:Y:S01]  /*4ed0*/  IMAD.MOV.U32 R28, RZ, RZ, R16 ;  /* 0x000000ffff1c7224 */ /* 0x000fe200078e0010 */
[----:B------:R-:W-:Y:S01]  /*4ee0*/  IADD3 R16, P3, R36, UR38, RZ ;  /* 0x0000002624107c10 */ /* 0x000fe2000ff7e0ff */
[----:B------:R-:W-:Y:S01]  /*4ef0*/  IMAD.MOV.U32 R29, RZ, RZ, R17 ;  /* 0x000000ffff1d7224 */ /* 0x000fe200078e0011 */
[----:B------:R-:W4:Y:S01]  /*4f00*/  LDL.LU R36, [R1+0xa10] ;  /* 0x000a100001247983 */ /* 0x000f220000300800 */
[----:B------:R-:W-:Y:S01]  /*4f10*/  IMAD.WIDE.U32 R10, R15, 0x4, R10 ;  /* 0x000000040f0a7825 */ /* 0x000fe200078e000a */
[----:B------:R-:W-:-:S03]  /*4f20*/  IADD3.X R17, R27, UR39, RZ, P3, !PT ;  /* 0x000000271b117c10 */ /* 0x000fc60009ffe4ff */
[----:B------:R-:W-:Y:S02]  /*4f30*/  IMAD.MOV.U32 R23, RZ, RZ, R25 ;  /* 0x000000ffff177224 */ /* 0x000fe400078e0019 */
[----:B------:R-:W-:-:S04]  /*4f40*/  IMAD.WIDE.U32 R16, R15, 0x4, R16 ;  /* 0x000000040f107825 */ /* 0x000fc800078e0010 */
[----:B---3--:R-:W-:Y:S01]  /*4f50*/  IMAD.MOV.U32 R24, RZ, RZ, R18 ;  /* 0x000000ffff187224 */ /* 0x008fe200078e0012 */
[----:B------:R-:W-:Y:S01]  /*4f60*/  IADD3 R18, P3, R10, R5, RZ ;  /* 0x000000050a127210 */ /* 0x000fe20007f7e0ff */
[----:B------:R-:W-:-:S04]  /*4f70*/  IMAD.MOV.U32 R25, RZ, RZ, R19 ;  /* 0x000000ffff197224 */ /* 0x000fc800078e0013 */
[----:B------:R-:W-:Y:S01]  /*4f80*/  IMAD.X R19, R11, 0x1, R3, P3 ;  /* 0x000000010b137824 */ /* 0x000fe200018e0603 */
[----:B------:R-:W-:-:S05]  /*4f90*/  IADD3 R10, P3, R16, R5, RZ ;  /* 0x00000005100a7210 */ /* 0x000fca0007f7e0ff */
[----:B------:R-:W-:Y:S01]  /*4fa0*/  IMAD.X R11, R17, 0x1, R3, P3 ;  /* 0x00000001110b7824 */ /* 0x000fe200018e0603 */
[----:B------:R0:W-:Y:S04]  /*4fb0*/  STL.64 [R1+0x2a0], R18 ;  /* 0x0002a01201007387 */ /* 0x0001e80000100a00 */
[----:B0-----:R-:W3:Y:S04]  /*4fc0*/  LDL.LU.64 R18, [R1+0xa08] ;  /* 0x000a080001127983 */ /* 0x001ee80000300a00 */
[----:B------:R0:W-:Y:S02]  /*4fd0*/  STL.64 [R1+0x2b8], R10 ;  /* 0x0002b80a01007387 */ /* 0x0001e40000100a00 */
[----:B0-----:R-:W-:-:S02]  /*4fe0*/  IADD3 R10, P3, R37, UR38, RZ ;  /* 0x00000026250a7c10 */ /* 0x001fc4000ff7e0ff */
[----:B------:R-:W4:Y:S02]  /*4ff0*/  LDL.LU R37, [R1+0xa04] ;  /* 0x000a040001257983 */ /* 0x000f240000300800 */
[----:B------:R-:W-:Y:S02]  /*5000*/  IADD3.X R11, R32, UR39, RZ, P3, !PT ;  /* 0x00000027200b7c10 */ /* 0x000fe40009ffe4ff */
[----:B------:R-:W-:Y:S01]  /*5010*/  IADD3 R16, P3, R33, UR38, RZ ;  /* 0x0000002621107c10 */ /* 0x000fe2000ff7e0ff */
[----:B------:R-:W-:-:S03]  /*5020*/  IMAD.WIDE.U32 R10, R15, 0x4, R10 ;  /* 0x000000040f0a7825 */ /* 0x000fc600078e000a */
[----:B------:R-:W-:Y:S01]  /*5030*/  IADD3.X R17, R26, UR39, RZ, P3, !PT ;  /* 0x000000271a117c10 */ /* 0x000fe20009ffe4ff */
[----:B------:R-:W-:Y:S01]  /*5040*/  IMAD.MOV.U32 R32, RZ, RZ, R28 ;  /* 0x000000ffff207224 */ /* 0x000fe200078e001c */
[----:B------:R-:W-:Y:S01]  /*5050*/  IADD3 R28, P3, R10, R5, RZ ;  /* 0x000000050a1c7210 */ /* 0x000fe20007f7e0ff */
[----:B------:R-:W-:-:S04]  /*5060*/  IMAD.WIDE.U32 R16, R15, 0x4, R16 ;  /* 0x000000040f107825 */ /* 0x000fc800078e0010 */
[----:B------:R-:W-:Y:S02]  /*5070*/  IMAD.MOV.U32 R33, RZ, RZ, R29 ;  /* 0x000000ffff217224 */ /* 0x000fe400078e001d */
[----:B------:R-:W-:Y:S01]  /*5080*/  IMAD.X R29, R11, 0x1, R3, P3 ;  /* 0x000000010b1d7824 */ /* 0x000fe200018e0603 */
[----:B------:R-:W-:-:S05]  /*5090*/  IADD3 R26, P3, R16, R5, RZ ;  /* 0x00000005101a7210 */ /* 0x000fca0007f7e0ff */
[----:B------:R-:W-:Y:S01]  /*50a0*/  IMAD.X R27, R17, 0x1, R3, P3 ;  /* 0x00000001111b7824 */ /* 0x000fe200018e0603 */
[----:B------:R-:W-:-:S04]  /*50b0*/  IADD3 R10, P3, R35, UR38, RZ ;  /* 0x00000026230a7c10 */ /* 0x000fc8000ff7e0ff */
[----:B------:R-:W-:Y:S01]  /*50c0*/  IADD3.X R11, R31, UR39, RZ, P3, !PT ;  /* 0x000000271f0b7c10 */ /* 0x000fe20009ffe4ff */
[----:B------:R-:W-:Y:S01]  /*50d0*/  STL.64 [R1+0x258], R28 ;  /* 0x0002581c01007387 */ /* 0x000fe20000100a00 */
[----:B------:R-:W-:-:S03]  /*50e0*/  IADD3 R16, P3, R0, UR38, RZ ;  /* 0x0000002600107c10 */ /* 0x000fc6000ff7e0ff */
[----:B------:R-:W4:Y:S01]  /*50f0*/  LDL R35, [R1+0x2c0] ;  /* 0x0002c00001237983 */ /* 0x000f220000100800 */
[----:B------:R-:W-:-:S03]  /*5100*/  IMAD.WIDE.U32 R10, R15, 0x4, R10 ;  /* 0x000000040f0a7825 */ /* 0x000fc600078e000a */
[----:B------:R0:W-:Y:S01]  /*5110*/  STL.64 [R1+0x288], R26 ;  /* 0x0002881a01007387 */ /* 0x0001e20000100a00 */
[----:B------:R-:W-:-:S03]  /*5120*/  IADD3.X R17, R8, UR39, RZ, P3, !PT ;  /* 0x0000002708117c10 */ /* 0x000fc60009ffe4ff */
[----:B------:R-:W4:Y:S01]  /*5130*/  LDL.LU R0, [R1+0xa00] ;  /* 0x000a000001007983 */ /* 0x000f220000300800 */
[----:B0-----:R-:W-:-:S05]  /*5140*/  IADD3 R26, P3, R10, R5, RZ ;  /* 0x000000050a1a7210 */ /* 0x001fca0007f7e0ff */
[----:B------:R-:W-:-:S05]  /*5150*/  IMAD.X R27, R11, 0x1, R3, P3 ;  /* 0x000000010b1b7824 */ /* 0x000fca00018e0603 */
[----:B------:R0:W-:Y:S04]  /*5160*/  STL.64 [R1+0x240], R26 ;  /* 0x0002401a01007387 */ /* 0x0001e80000100a00 */
[----:B0-----:R-:W4:Y:S01]  /*5170*/  LDL.LU.64 R26, [R1+0x120] ;  /* 0x00012000011a7983 */ /* 0x001f220000300a00 */
[----:B------:R-:W-:-:S06]  /*5180*/  UIMAD.WIDE.U32 UR10, UR8, 0x8, UR26 ;  /* 0x00000008080a78a5 */ /* 0x000fcc000f8e001a */
[----:B------:R-:W-:Y:S02]  /*5190*/  IMAD.U32 R30, RZ, RZ, UR10 ;  /* 0x0000000aff1e7e24 */ /* 0x000fe4000f8e00ff */
[----:B------:R-:W-:-:S05]  /*51a0*/  IMAD.U32 R31, RZ, RZ, UR11 ;  /* 0x0000000bff1f7e24 */ /* 0x000fca000f8e00ff */
[----:B------:R-:W4:Y:S01]  /*51b0*/  LDG.E.EL.64 R10, desc[UR22][R30.64+0x8] ;  /* 0x000008161e0a7981 */ /* 0x000f22000c2e1b00 */
[----:B------:R-:W-:-:S03]  /*51c0*/  IMAD.WIDE.U32 R16, R15, 0x4, R16 ;  /* 0x000000040f107825 */ /* 0x000fc600078e0010 */
[----:B------:R-:W-:Y:S02]  /*51d0*/  IADD3 R28, P3, R16, R5, RZ ;  /* 0x00000005101c7210 */ /* 0x000fe40007f7e0ff */
[----:B------:R-:W-:-:S03]  /*51e0*/  ISETP.GT.AND P4, PT, R23, 0xbf, !P1 ;  /* 0x000000bf1700780c */ /* 0x000fc60004f84270 */
[----:B------:R-:W-:Y:S01]  /*51f0*/  IMAD.X R29, R17, 0x1, R3, P3 ;  /* 0x00000001111d7824 */ /* 0x000fe200018e0603 */
[----:B------:R-:W-:-:S04]  /*5200*/  ISETP.GE.AND P3, PT, R23, 0x80, PT ;  /* 0x000000801700780c */ /* 0x000fc80003f66270 */
[----:B------:R0:W-:Y:S01]  /*5210*/  STL.64 [R1+0x3a0], R28 ;  /* 0x0003a01c01007387 */ /* 0x0001e20000100a00 */
[----:B------:R-:W-:Y:S02]  /*5220*/  IMAD.MOV.U32 R17, RZ, RZ, RZ ;  /* 0x000000ffff117224 */ /* 0x000fe400078e00ff */
[----:B0-----:R-:W-:Y:S02]  /*5230*/  IMAD.MOV.U32 R28, RZ, RZ, R24 ;  /* 0x000000ffff1c7224 */ /* 0x001fe400078e0018 */
[----:B------:R-:W-:Y:S01]  /*5240*/  IMAD.MOV.U32 R29, RZ, RZ, R25 ;  /* 0x000000ffff1d7224 */ /* 0x000fe200078e0019 */
[----:B------:R-:W-:Y:S01]  /*5250*/  CS2R R24, SRZ ;  /* 0x0000000000187805 */ /* 0x000fe2000001ff00 */
[----:B------:R-:W-:-:S05]  /*5260*/  IMAD.MOV.U32 R8, RZ, RZ, RZ ;  /* 0x000000ffff087224 */ /* 0x000fca00078e00ff */
[----:B---3--:R-:W3:Y:S01]  /*5270*/  @P4 LDG.E.EL R25, desc[UR22][R18.64] ;  /* 0x0000001612194981 */ /* 0x008ee2000c2e1900 */
[----:B----4-:R-:W-:-:S03]  /*5280*/  ISETP.LT.AND P5, PT, R0, 0x80, !P3 ;  /* 0x000000800000780c */ /* 0x010fc60005fa1270 */
[----:B------:R0:W-:Y:S04]  /*5290*/  STL [R1+0x6a4], R0 ;  /* 0x0006a40001007387 */ /* 0x0001e80000100800 */
[----:B0-----:R-:W4:Y:S06]  /*52a0*/  LDL R0, [R1+0x2c4] ;  /* 0x0002c40001007983 */ /* 0x001f2c0000100800 */
[----:B------:R-:W4:Y:S04]  /*52b0*/  @P5 LDG.E.EL R24, desc[UR22][R36.64] ;  /* 0x0000001624185981 */ /* 0x000f28000c2e1900 */
[----:B------:R-:W4:Y:S04]  /*52c0*/  @P5 LDG.E.EL R8, desc[UR22][R32.64] ;  /* 0x0000001620085981 */ /* 0x000f28000c2e1900 */
[----:B------:R-:W4:Y:S04]  /*52d0*/  LDL.LU.64 R36, [R1+0x1b8] ;  /* 0x0001b80001247983 */ /* 0x000f280000300a00 */
[----:B------:R-:W4:Y:S04]  /*52e0*/  LDL.LU.64 R32, [R1+0x280] ;  /* 0x0002800001207983 */ /* 0x000f280000300a00 */
[----:B------:R-:W4:Y:S01]  /*52f0*/  @!P1 LDG.E.EL R17, desc[UR22][R26.64] ;  /* 0x000000161a119981 */ /* 0x000f22000c2e1900 */
[----:B------:R-:W-:-:S02]  /*5300*/  R2UR UR11, R11 ;  /* 0x000000000b0b72ca */ /* 0x000fc400000e0000 */
[----:B------:R-:W-:-:S11]  /*5310*/  R2UR UR10, R10 ;  /* 0x000000000a0a72ca */ /* 0x000fd600000e0000 */
[----:B------:R-:W-:-:S04]  /*5320*/  USHF.R.U32.HI UR7, URZ, 0x1c, UR11 ;  /* 0x0000001c3f077899 */ /* 0x000fc8000801160b */
[----:B------:R-:W-:-:S04]  /*5330*/  ULOP3.LUT UR7, UR7, 0x8, URZ, 0xc0, !UPT ;  /* 0x0000000807077892 */ /* 0x000fc8000f8ec03f */
[----:B------:R-:W-:-:S04]  /*5340*/  UIADD3 UR7, UP0, UR10, UR7, URZ ;  /* 0x000000070a077290 */ /* 0x000fc8000ff1e03f */
[----:B------:R-:W-:Y:S02]  /*5350*/  USHF.L.U32 UR19, UR7, 0x3, URZ ;  /* 0x0000000307137899 */ /* 0x000fe4000800063f */
[----:B------:R-:W-:-:S04]  /*5360*/  UIADD3.X UR9, URZ, UR11, URZ, UP0, !UPT ;  /* 0x0000000b3f097290 */ /* 0x000fc800087fe43f */
[----:B------:R-:W-:Y:S01]  /*5370*/  USHF.L.U64.HI UR7, UR7, 0x3, UR9 ;  /* 0x0000000307077899 */ /* 0x000fe20008010209 */
[----:B------:R-:W-:Y:S01]  /*5380*/  IMAD.MOV.U32 R10, RZ, RZ, RZ ;  /* 0x000000ffff0a7224 */ /* 0x000fe200078e00ff */
[----:B------:R-:W-:Y:S02]  /*5390*/  SEL R22, R22, RZ, P2 ;  /* 0x000000ff16167207 */ /* 0x000fe40001000000 */
[----:B---3--:R-:W-:Y:S02]  /*53a0*/  SEL R25, R25, RZ, P4 ;  /* 0x000000ff19197207 */ /* 0x008fe40002000000 */
[----:B----4-:R-:W-:-:S04]  /*53b0*/  IADD3 R11, P6, R0, UR19, RZ ;  /* 0x00000013000b7c10 */ /* 0x010fc8000ffde0ff */
[----:B------:R-:W-:Y:S01]  /*53c0*/  IADD3.X R16, R35, UR7, RZ, P6, !PT ;  /* 0x0000000723107c10 */ /* 0x000fe2000b7fe4ff */
[----:B------:R-:W-:-:S03]  /*53d0*/  IMAD.SHL.U32 R23, R11, 0x4, RZ ;  /* 0x000000040b177824 */ /* 0x000fc600078e00ff */
[----:B------:R-:W-:Y:S02]  /*53e0*/  SHF.L.U64.HI R11, R11, 0x2, R16 ;  /* 0x000000020b0b7819 */ /* 0x000fe40000010210 */
[----:B------:R-:W-:Y:S02]  /*53f0*/  IADD3 R16, P6, R23, UR32, RZ ;  /* 0x0000002017107c10 */ /* 0x000fe4000ffde0ff */
[----:B------:R-:W-:Y:S02]  /*5400*/  SEL R18, R24, RZ, P5 ;  /* 0x000000ff18127207 */ /* 0x000fe40002800000 */
[----:B------:R-:W-:Y:S01]  /*5410*/  @P3 SEL R18, R22, R25, !P0 ;  /* 0x0000001916123207 */ /* 0x000fe20004000000 */
[----:B------:R0:W3:Y:S04]  /*5420*/  @P2 LDG.E.EL R10, desc[UR22][R36.64] ;  /* 0x00000016240a2981 */ /* 0x0000e8000c2e1900 */
[----:B------:R4:W-:Y:S01]  /*5430*/  STL [R1+0x4e0], R17 ;  /* 0x0004e01101007387 */ /* 0x0009e20000100800 */
[----:B0-----:R-:W-:-:S03]  /*5440*/  IMAD.MOV.U32 R37, RZ, RZ, R34 ;  /* 0x000000ffff257224 */ /* 0x001fc600078e0022 */
[----:B------:R-:W3:Y:S01]  /*5450*/  LDL R34, [R1+0x358] ;  /* 0x0003580001227983 */ /* 0x000ee20000100800 */
[----:B----4-:R-:W-:-:S03]  /*5460*/  IADD3.X R17, R11, UR33, RZ, P6, !PT ;  /* 0x000000210b117c10 */ /* 0x010fc6000b7fe4ff */
[----:B------:R0:W-:Y:S01]  /*5470*/  STL [R1+0x4d4], R18 ;  /* 0x0004d41201007387 */ /* 0x0001e20000100800 */
[----:B------:R-:W-:Y:S01]  /*5480*/  IMAD.WIDE R16, R9, 0x4, R16 ;  /* 0x0000000409107825 */ /* 0x000fe200078e0210 */
[----:B0-----:R-:W-:-:S04]  /*5490*/  IADD3 R18, P6, R23, UR34, RZ ;  /* 0x0000002217127c10 */ /* 0x001fc8000ffde0ff */
[----:B------:R-:W-:Y:S02]  /*54a0*/  IADD3.X R19, R11, UR35, RZ, P6, !PT ;  /* 0x000000230b137c10 */ /* 0x000fe4000b7fe4ff */
[----:B------:R-:W-:Y:S01]  /*54b0*/  IADD3 R24, P6, R16, R13, RZ ;  /* 0x0000000d10187210 */ /* 0x000fe20007fde0ff */
[----:B------:R-:W-:-:S04]  /*54c0*/  IMAD.WIDE R18, R6, 0x4, R18 ;  /* 0x0000000406127825 */ /* 0x000fc800078e0212 */
[----:B------:R-:W-:-:S05]  /*54d0*/  IMAD.X R25, R17, 0x1, R12, P6 ;  /* 0x0000000111197824 */ /* 0x000fca00030e060c */
[----:B------:R0:W-:Y:S02]  /*54e0*/  STL.64 [R1+0x338], R24 ;  /* 0x0003381801007387 */ /* 0x0001e40000100a00 */
[----:B0-----:R-:W-:Y:S01]  /*54f0*/  IADD3 R24, P6, R18, R4, RZ ;  /* 0x0000000412187210 */ /* 0x001fe20007fde0ff */
[----:B------:R-:W-:-:S06]  /*5500*/  IMAD.MOV.U32 R18, RZ, RZ, RZ ;  /* 0x000000ffff127224 */ /* 0x000fcc00078e00ff */
[----:B------:R-:W4:Y:S01]  /*5510*/  @P4 LDG.E.EL R18, desc[UR22][R32.64] ;  /* 0x0000001620124981 */ /* 0x000f22000c2e1900 */
[----:B------:R-:W-:Y:S01]  /*5520*/  IMAD.X R25, R19, 0x1, R2, P6 ;  /* 0x0000000113197824 */ /* 0x000fe200030e0602 */
[----:B------:R-:W-:-:S04]  /*5530*/  IADD3 R16, P6, R23, UR36, RZ ;  /* 0x0000002417107c10 */ /* 0x000fc8000ffde0ff */
[----:B------:R-:W-:Y:S01]  /*5540*/  IADD3.X R17, R11, UR37, RZ, P6, !PT ;  /* 0x000000250b117c10 */ /* 0x000fe2000b7fe4ff */
[----:B------:R0:W-:Y:S02]  /*5550*/  STL.64 [R1+0x368], R24 ;  /* 0x0003681801007387 */ /* 0x0001e40000100a00 */
[----:B------:R-:W-:-:S03]  /*5560*/  IMAD.WIDE R16, R7, 0x4, R16 ;  /* 0x0000000407107825 */ /* 0x000fc600078e0210 */
[----:B0-----:R-:W-:-:S05]  /*5570*/  IADD3 R24, P6, R16, R4, RZ ;  /* 0x0000000410187210 */ /* 0x001fca0007fde0ff */
[----:B------:R-:W-:Y:S01]  /*5580*/  IMAD.X R25, R17, 0x1, R2, P6 ;  /* 0x0000000111197824 */ /* 0x000fe200030e0602 */
[----:B------:R-:W-:-:S04]  /*5590*/  IADD3 R16, P6, R23, UR38, RZ ;  /* 0x0000002617107c10 */ /* 0x000fc8000ffde0ff */
[----:B------:R-:W-:Y:S01]  /*55a0*/  IADD3.X R17, R11, UR39, RZ, P6, !PT ;  /* 0x000000270b117c10 */ /* 0x000fe2000b7fe4ff */
[----:B------:R0:W-:Y:S02]  /*55b0*/  STL.64 [R1+0x350], R24 ;  /* 0x0003501801007387 */ /* 0x0001e40000100a00 */
[----:B------:R-:W-:-:S03]  /*55c0*/  IMAD.WIDE.U32 R16, R15, 0x4, R16 ;  /* 0x000000040f107825 */ /* 0x000fc600078e0010 */
[----:B------:R-:W-:Y:S01]  /*55d0*/  IADD3 R26, P6, R16, R5, RZ ;  /* 0x00000005101a7210 */ /* 0x000fe20007fde0ff */
[----:B0-----:R-:W4:Y:S04]  /*55e0*/  LDL.LU.64 R24, [R1+0x210] ;  /* 0x0002100001187983 */ /* 0x001f280000300a00 */
[----:B------:R-:W4:Y:S04]  /*55f0*/  LDL.LU.64 R32, [R1+0x1f8] ;  /* 0x0001f80001207983 */ /* 0x000f280000300a00 */
[----:B------:R-:W4:Y:S01]  /*5600*/  LDL.LU.64 R22, [R1+0x2d0] ;  /* 0x0002d00001167983 */ /* 0x000f220000300a00 */
[----:B------:R-:W-:-:S03]  /*5610*/  IMAD.X R27, R17, 0x1, R3, P6 ;  /* 0x00000001111b7824 */ /* 0x000fc600030e0603 */
[----:B------:R-:W4:Y:S01]  /*5620*/  LDL.LU.64 R16, [R1+0x220] ;  /* 0x0002200001107983 */ /* 0x000f220000300a00 */
[----:B------:R-:W-:-:S03]  /*5630*/  SEL R8, R8, RZ, P5 ;  /* 0x000000ff08087207 */ /* 0x000fc60002800000 */
[----:B------:R-:W-:Y:S01]  /*5640*/  STL.64 [R1+0x388], R26 ;  /* 0x0003881a01007387 */ /* 0x000fe20000100a00 */
[----:B---3--:R-:W-:Y:S02]  /*5650*/  SEL R10, R10, RZ, P2 ;  /* 0x000000ff0a0a7207 */ /* 0x008fe40001000000 */
[----:B----4-:R-:W-:-:S04]  /*5660*/  SEL R18, R18, RZ, P4 ;  /* 0x000000ff12127207 */ /* 0x010fc80002000000 */
[----:B------:R-:W-:-:S05]  /*5670*/  @P3 SEL R8, R10, R18, !P0 ;  /* 0x000000120a083207 */ /* 0x000fca0004000000 */
[----:B------:R0:W-:Y:S02]  /*5680*/  STL [R1+0x4b8], R8 ;  /* 0x0004b80801007387 */ /* 0x0001e40000100800 */
[----:B0-----:R-:W-:-:S06]  /*5690*/  IMAD.MOV.U32 R8, RZ, RZ, RZ ;  /* 0x000000ffff087224 */ /* 0x001fcc00078e00ff */
[----:B------:R-:W3:Y:S04]  /*56a0*/  @P5 LDG.E.EL R8, desc[UR22][R28.64] ;  /* 0x000000161c085981 */ /* 0x000ee8000c2e1900 */
[----:B------:R-:W4:Y:S01]  /*56b0*/  LDL.LU.64 R28, [R1+0x1e8] ;  /* 0x0001e800011c7983 */ /* 0x000f220000300a00 */
[----:B------:R-:W-:-:S04]  /*56c0*/  USHF.R.U32.HI UR9, URZ, 0x1c, UR11 ;  /* 0x0000001c3f097899 */ /* 0x000fc8000801160b */
[----:B------:R-:W-:-:S04]  /*56d0*/  ULOP3.LUT UR9, UR9, 0x8, URZ, 0xc0, !UPT ;  /* 0x0000000809097892 */ /* 0x000fc8000f8ec03f */
[----:B------:R-:W-:-:S04]  /*56e0*/  UIADD3 UR9, UP0, UR10, UR9, URZ ;  /* 0x000000090a097290 */ /* 0x000fc8000ff1e03f */
[----:B------:R-:W-:Y:S02]  /*56f0*/  USHF.L.U32 UR20, UR9, 0x3, URZ ;  /* 0x0000000309147899 */ /* 0x000fe4000800063f */
[----:B------:R-:W-:-:S04]  /*5700*/  UIADD3.X UR10, URZ, UR11, URZ, UP0, !UPT ;  /* 0x0000000b3f0a7290 */ /* 0x000fc800087fe43f */
[----:B------:R-:W-:Y:S01]  /*5710*/  USHF.L.U64.HI UR9, UR9, 0x3, UR10 ;  /* 0x0000000309097899 */ /* 0x000fe2000801020a */
[----:B------:R-:W-:Y:S01]  /*5720*/  IADD3 R26, P6, R37, UR20, RZ ;  /* 0x00000014251a7c10 */ /* 0x000fe2000ffde0ff */
[----:B------:R-:W-:-:S04]  /*5730*/  IMAD.MOV.U32 R11, RZ, RZ, RZ ;  /* 0x000000ffff0b7224 */ /* 0x000fc800078e00ff */
[C---:B------:R-:W-:Y:S01]  /*5740*/  IMAD.SHL.U32 R27, R26.reuse, 0x4, RZ ;  /* 0x000000041a1b7824 */ /* 0x040fe200078e00ff */
[----:B------:R-:W-:Y:S01]  /*5750*/  IADD3.X R10, R34, UR9, RZ, P6, !PT ;  /* 0x00000009220a7c10 */ /* 0x000fe2000b7fe4ff */
[----:B------:R0:W3:Y:S03]  /*5760*/  @P2 LDG.E.EL R11, desc[UR22][R22.64] ;  /* 0x00000016160b2981 */ /* 0x0000e6000c2e1900 */
[----:B------:R-:W-:Y:S02]  /*5770*/  SHF.L.U64.HI R26, R26, 0x2, R10 ;  /* 0x000000021a1a7819 */ /* 0x000fe4000001020a */
[----:B------:R-:W-:Y:S01]  /*5780*/  IADD3 R18, P6, R27, UR32, RZ ;  /* 0x000000201b127c10 */ /* 0x000fe2000ffde0ff */
[----:B0-----:R-:W-:-:S03]  /*5790*/  IMAD.MOV.U32 R23, RZ, RZ, RZ ;  /* 0x000000ffff177224 */ /* 0x001fc600078e00ff */
[----:B------:R-:W-:Y:S01]  /*57a0*/  IADD3.X R19, R26, UR33, RZ, P6, !PT ;  /* 0x000000211a137c10 */ /* 0x000fe2000b7fe4ff */
[----:B------:R-:W-:Y:S02]  /*57b0*/  IMAD.MOV.U32 R22, RZ, RZ, RZ ;  /* 0x000000ffff167224 */ /* 0x000fe400078e00ff */
[----:B------:R0:W3:Y:S01]  /*57c0*/  @P4 LDG.E.EL R23, desc[UR22][R16.64] ;  /* 0x0000001610174981 */ /* 0x0000e2000c2e1900 */
[----:B------:R-:W-:-:S03]  /*57d0*/  IMAD.WIDE R18, R9, 0x4, R18 ;  /* 0x0000000409127825 */ /* 0x000fc600078e0212 */
[----:B------:R0:W3:Y:S02]  /*57e0*/  @P5 LDG.E.EL R22, desc[UR22][R24.64] ;  /* 0x0000001618165981 */ /* 0x0000e4000c2e1900 */
[----:B0-----:R-:W-:-:S04]  /*57f0*/  IADD3 R16, P6, R27, UR34, RZ ;  /* 0x000000221b107c10 */ /* 0x001fc8000ffde0ff */
[----:B------:R-:W-:Y:S02]  /*5800*/  IADD3.X R17, R26, UR35, RZ, P6, !PT ;  /* 0x000000231a117c10 */ /* 0x000fe4000b7fe4ff */
[----:B------:R-:W-:Y:S01]  /*5810*/  IADD3 R24, P6, R18, R13, RZ ;  /* 0x0000000d12187210 */ /* 0x000fe20007fde0ff */
[----:B------:R-:W-:-:S04]  /*5820*/  IMAD.WIDE R16, R6, 0x4, R16 ;  /* 0x0000000406107825 */ /* 0x000fc800078e0210 */
[----:B------:R-:W-:Y:S01]  /*5830*/  IMAD.X R25, R19, 0x1, R12, P6 ;  /* 0x0000000113197824 */ /* 0x000fe200030e060c */
[----:B------:R-:W-:Y:S04]  /*5840*/  STL [R1+0x9fc], R34 ;  /* 0x0009fc2201007387 */ /* 0x000fe80000100800 */
[----:B------:R0:W-:Y:S01]  /*5850*/  STL.64 [R1+0x300], R24 ;  /* 0x0003001801007387 */ /* 0x0001e20000100a00 */
[----:B------:R-:W-:-:S06]  /*5860*/  IMAD.MOV.U32 R10, RZ, RZ, RZ ;  /* 0x000000ffff0a7224 */ /* 0x000fcc00078e00ff */
[----:B------:R-:W3:Y:S01]  /*5870*/  @P2 LDG.E.EL R10, desc[UR22][R32.64] ;  /* 0x00000016200a2981 */ /* 0x000ee2000c2e1900 */
[----:B0-----:R-:W-:-:S05]  /*5880*/  IADD3 R24, P6, R16, R4, RZ ;  /* 0x0000000410187210 */ /* 0x001fca0007fde0ff */
[----:B------:R-:W-:Y:S01]  /*5890*/  IMAD.X R25, R17, 0x1, R2, P6 ;  /* 0x0000000111197824 */ /* 0x000fe200030e0602 */
[----:B------:R-:W-:Y:S01]  /*58a0*/  IADD3 R18, P6, R27, UR36, RZ ;  /* 0x000000241b127c10 */ /* 0x000fe2000ffde0ff */
[----:B------:R-:W3:Y:S03]  /*58b0*/  LDL.LU.64 R32, [R1+0x360] ;  /* 0x0003600001207983 */ /* 0x000ee60000300a00 */
[----:B------:R-:W-:Y:S01]  /*58c0*/  IADD3.X R19, R26, UR37, RZ, P6, !PT ;  /* 0x000000251a137c10 */ /* 0x000fe2000b7fe4ff */
[----:B------:R0:W-:Y:S01]  /*58d0*/  STL.64 [R1+0x2d8], R24 ;  /* 0x0002d81801007387 */ /* 0x0001e20000100a00 */
[----:B------:R-:W-:Y:S01]  /*58e0*/  IADD3 R16, P6, R27, UR38, RZ ;  /* 0x000000261b107c10 */ /* 0x000fe2000ffde0ff */
[----:B------:R-:W-:-:S03]  /*58f0*/  IMAD.WIDE R18, R7, 0x4, R18 ;  /* 0x0000000407127825 */ /* 0x000fc600078e0212 */
[----:B------:R-:W-:Y:S02]  /*5900*/  IADD3.X R17, R26, UR39, RZ, P6, !PT ;  /* 0x000000271a117c10 */ /* 0x000fe4000b7fe4ff */
[----:B0-----:R-:W-:-:S06]  /*5910*/  CS2R R24, SRZ ;  /* 0x0000000000187805 */ /* 0x001fcc000001ff00 */
[----:B------:R0:W3:Y:S01]  /*5920*/  @P5 LDG.E.EL R24, desc[UR22][R20.64] ;  /* 0x0000001614185981 */ /* 0x0000e2000c2e1900 */
[----:B------:R-:W-:Y:S01]  /*5930*/  IMAD.WIDE.U32 R16, R15, 0x4, R16 ;  /* 0x000000040f107825 */ /* 0x000fe200078e0010 */
[----:B0-----:R-:W-:-:S05]  /*5940*/  IADD3 R20, P6, R18, R4, RZ ;  /* 0x0000000412147210 */ /* 0x001fca0007fde0ff */
[----:B------:R-:W-:Y:S01]  /*5950*/  IMAD.X R21, R19, 0x1, R2, P6 ;  /* 0x0000000113157824 */ /* 0x000fe200030e0602 */
[----:B----4-:R-:W4:Y:S04]  /*5960*/  @P4 LDG.E.EL R25, desc[UR22][R28.64] ;  /* 0x000000161c194981 */ /* 0x010f28000c2e1900 */
[----:B------:R-:W3:Y:S04]  /*5970*/  LDL.LU.64 R28, [R1+0x340] ;  /* 0x00034000011c7983 */ /* 0x000ee80000300a00 */
[----:B------:R-:W3:Y:S04]  /*5980*/  LDL.LU.64 R26, [R1+0x50] ;  /* 0x00005000011a7983 */ /* 0x000ee80000300a00 */
[----:B------:R-:W3:Y:S04]  /*5990*/  LDL.LU.64 R18, [R1+0x48] ;  /* 0x0000480001127983 */ /* 0x000ee80000300a00 */
[----:B------:R0:W-:Y:S02]  /*59a0*/  STL.64 [R1+0x2f8], R20 ;  /* 0x0002f81401007387 */ /* 0x0001e40000100a00 */
[----:B0-----:R-:W-:-:S05]  /*59b0*/  IADD3 R20, P6, R16, R5, RZ ;  /* 0x0000000510147210 */ /* 0x001fca0007fde0ff */
[----:B------:R-:W-:Y:S02]  /*59c0*/  IMAD.X R21, R17, 0x1, R3, P6 ;  /* 0x0000000111157824 */ /* 0x000fe400030e0603 */
[----:B------:R-:W3:Y:S04]  /*59d0*/  LDG.E.EL.64 R16, desc[UR22][R30.64+0x10] ;  /* 0x000010161e107981 */ /* 0x000ee8000c2e1b00 */
[----:B------:R0:W-:Y:S01]  /*59e0*/  STL.64 [R1+0x2f0], R20 ;  /* 0x0002f01401007387 */ /* 0x0001e20000100a00 */
[----:B---3--:R-:W-:Y:S02]  /*59f0*/  R2UR UR11, R17 ;  /* 0x00000000110b72ca */ /* 0x008fe400000e0000 */
[----:B------:R-:W-:-:S11]  /*5a00*/  R2UR UR10, R16 ;  /* 0x00000000100a72ca */ /* 0x000fd600000e0000 */
[----:B------:R-:W-:-:S04]  /*5a10*/  USHF.R.U32.HI UR14, URZ, 0x1c, UR11 ;  /* 0x0000001c3f0e7899 */ /* 0x000fc8000801160b */
[----:B------:R-:W-:-:S04]  /*5a20*/  ULOP3.LUT UR14, UR14, 0x8, URZ, 0xc0, !UPT ;  /* 0x000000080e0e7892 */ /* 0x000fc8000f8ec03f */
[----:B------:R-:W-:-:S04]  /*5a30*/  UIADD3 UR14, UP0, UR10, UR14, URZ ;  /* 0x0000000e0a0e7290 */ /* 0x000fc8000ff1e03f */
[----:B------:R-:W-:-:S06]  /*5a40*/  USHF.L.U32 UR21, UR14, 0x3, URZ ;  /* 0x000000030e157899 */ /* 0x000fcc000800063f */
[----:B0-----:R-:W-:Y:S01]  /*5a50*/  IADD3 R21, P6, R0, UR21, RZ ;  /* 0x0000001500157c10 */ /* 0x001fe2000ffde0ff */
[----:B------:R-:W-:-:S06]  /*5a60*/  IMAD.MOV.U32 R0, RZ, RZ, RZ ;  /* 0x000000ffff007224 */ /* 0x000fcc00078e00ff */
[----:B------:R-:W3:Y:S04]  /*5a70*/  @!P1 LDG.E.EL R0, desc[UR22][R32.64] ;  /* 0x0000001620009981 */ /* 0x000ee8000c2e1900 */
[----:B------:R0:W-:Y:S01]  /*5a80*/  STL.64 [R1+0x9b0], R30 ;  /* 0x0009b01e01007387 */ /* 0x0001e20000100a00 */
[----:B------:R-:W-:Y:S01]  /*5a90*/  UIADD3.X UR12, URZ, UR11, URZ, UP0, !UPT ;  /* 0x0000000b3f0c7290 */ /* 0x000fe200087fe43f */
[----:B------:R-:W-:-:S03]  /*5aa0*/  IMAD.MOV.U32 R20, RZ, RZ, RZ ;  /* 0x000000ffff147224 */ /* 0x000fc600078e00ff */
[----:B------:R-:W-:-:S03]  /*5ab0*/  USHF.L.U64.HI UR14, UR14, 0x3, UR12 ;  /* 0x000000030e0e7899 */ /* 0x000fc6000801020c */
[----:B------:R0:W4:Y:S03]  /*5ac0*/  @P2 LDG.E.EL R20, desc[UR22][R26.64] ;  /* 0x000000161a142981 */ /* 0x000126000c2e1900 */
[----:B------:R-:W-:Y:S01]  /*5ad0*/  IADD3.X R16, R35, UR14, RZ, P6, !PT ;  /* 0x0000000e23107c10 */ /* 0x000fe2000b7fe4ff */
[----:B---3--:R3:W-:Y:S04]  /*5ae0*/  STL [R1+0x4b4], R0 ;  /* 0x0004b40001007387 */ /* 0x0087e80000100800 */
[----:B0-----:R-:W4:Y:S01]  /*5af0*/  LDL.LU.64 R30, [R1+0x190] ;  /* 0x00019000011e7983 */ /* 0x001f220000300a00 */
[----:B------:R-:W-:Y:S02]  /*5b00*/  IMAD.SHL.U32 R27, R21, 0x4, RZ ;  /* 0x00000004151b7824 */ /* 0x000fe400078e00ff */
[----:B---3--:R-:W-:Y:S01]  /*5b10*/  IMAD.MOV.U32 R0, RZ, RZ, RZ ;  /* 0x000000ffff007224 */ /* 0x008fe200078e00ff */
[----:B------:R-:W-:Y:S01]  /*5b20*/  SEL R11, R11, RZ, P2 ;  /* 0x000000ff0b0b7207 */ /* 0x000fe20001000000 */
[----:B------:R-:W-:Y:S01]  /*5b30*/  IMAD.MOV.U32 R26, RZ, RZ, RZ ;  /* 0x000000ffff1a7224 */ /* 0x000fe200078e00ff */
[----:B------:R-:W-:Y:S01]  /*5b40*/  SEL R23, R23, RZ, P4 ;  /* 0x000000ff17177207 */ /* 0x000fe20002000000 */
[----:B------:R-:W3:Y:S04]  /*5b50*/  LDL R36, [R1+0x318] ;  /* 0x0003180001247983 */ /* 0x000ee80000100800 */
[----:B------:R-:W3:Y:S01]  /*5b60*/  @!P1 LDG.E.EL R0, desc[UR22][R28.64] ;  /* 0x000000161c009981 */ /* 0x000ee2000c2e1900 */
[----:B------:R-:W-:-:S02]  /*5b70*/  SHF.L.U64.HI R21, R21, 0x2, R16 ;  /* 0x0000000215157819 */ /* 0x000fc40000010210 */
[----:B------:R-:W-:Y:S01]  /*5b80*/  IADD3 R16, P6, R27, UR32, RZ ;  /* 0x000000201b107c10 */ /* 0x000fe2000ffde0ff */
[----:B------:R0:W3:Y:S03]  /*5b90*/  @P4 LDG.E.EL R26, desc[UR22][R18.64] ;  /* 0x00000016121a4981 */ /* 0x0000e6000c2e1900 */
[----:B------:R-:W-:-:S03]  /*5ba0*/  IADD3.X R17, R21, UR33, RZ, P6, !PT ;  /* 0x0000002115117c10 */ /* 0x000fc6000b7fe4ff */
[----:B------:R-:W-:Y:S01]  /*5bb0*/  IMAD.WIDE R16, R9, 0x4, R16 ;  /* 0x0000000409107825 */ /* 0x000fe200078e0210 */
[----:B0-----:R-:W-:-:S04]  /*5bc0*/  IADD3 R18, P6, R27, UR34, RZ ;  /* 0x000000221b127c10 */ /* 0x001fc8000ffde0ff */
[----:B------:R-:W-:Y:S02]  /*5bd0*/  IADD3.X R19, R21, UR35, RZ, P6, !PT ;  /* 0x0000002315137c10 */ /* 0x000fe4000b7fe4ff */
[----:B------:R-:W-:Y:S02]  /*5be0*/  IADD3 R28, P6, R16, R13, RZ ;  /* 0x0000000d101c7210 */ /* 0x000fe40007fde0ff */
[----:B------:R-:W-:Y:S02]  /*5bf0*/  SEL R8, R8, RZ, P5 ;  /* 0x000000ff08087207 */ /* 0x000fe40002800000 */
[----:B------:R-:W-:Y:S01]  /*5c00*/  @P3 SEL R8, R11, R23, !P0 ;  /* 0x000000170b083207 */ /* 0x000fe20004000000 */
[----:B------:R-:W-:Y:S02]  /*5c10*/  IMAD.X R29, R17, 0x1, R12, P6 ;  /* 0x00000001111d7824 */ /* 0x000fe400030e060c */
[----:B------:R-:W-:Y:S01]  /*5c20*/  IMAD.WIDE R18, R6, 0x4, R18 ;  /* 0x0000000406127825 */ /* 0x000fe200078e0212 */
[----:B------:R-:W-:-:S02]  /*5c30*/  SEL R10, R10, RZ, P2 ;  /* 0x000000ff0a0a7207 */ /* 0x000fc40001000000 */
[----:B----4-:R-:W-:Y:S01]  /*5c40*/  SEL R25, R25, RZ, P4 ;  /* 0x000000ff19197207 */ /* 0x010fe20002000000 */
[----:B---3--:R0:W-:Y:S04]  /*5c50*/  STL [R1+0x4bc], R0 ;  /* 0x0004bc0001007387 */ /* 0x0081e80000100800 */
[----:B0-----:R-:W3:Y:S04]  /*5c60*/  LDL R0, [R1+0x310] ;  /* 0x0003100001007983 */ /* 0x001ee80000100800 */
[----:B------:R-:W4:Y:S04]  /*5c70*/  LDL.LU.64 R32, [R1+0x70] ;  /* 0x0000700001207983 */ /* 0x000f280000300a00 */
[----:B------:R0:W-:Y:S04]  /*5c80*/  STL [R1+0x4ac], R8 ;  /* 0x0004ac0801007387 */ /* 0x0001e80000100800 */
[----:B------:R0:W-:Y:S02]  /*5c90*/  STL.64 [R1+0x378], R28 ;  /* 0x0003781c01007387 */ /* 0x0001e40000100a00 */
[----:B0-----:R-:W-:-:S02]  /*5ca0*/  SEL R8, R22, RZ, P5 ;  /* 0x000000ff16087207 */ /* 0x001fc40002800000 */
[----:B------:R-:W-:Y:S02]  /*5cb0*/  IADD3 R28, P6, R18, R4, RZ ;  /* 0x00000004121c7210 */ /* 0x000fe40007fde0ff */
[----:B------:R-:W-:-:S03]  /*5cc0*/  @P3 SEL R8, R10, R25, !P0 ;  /* 0x000000190a083207 */ /* 0x000fc60004000000 */
[----:B------:R-:W-:Y:S02]  /*5cd0*/  IMAD.X R29, R19, 0x1, R2, P6 ;  /* 0x00000001131d7824 */ /* 0x000fe400030e0602 */
[----:B------:R-:W3:Y:S04]  /*5ce0*/  LDL.LU.64 R18, [R1+0x180] ;  /* 0x0001800001127983 */ /* 0x000ee80000300a00 */
[----:B------:R-:W4:Y:S04]  /*5cf0*/  LDL.LU.64 R22, [R1+0x188] ;  /* 0x0001880001167983 */ /* 0x000f280000300a00 */
[----:B------:R0:W-:Y:S04]  /*5d00*/  STL.64 [R1+0x370], R28 ;  /* 0x0003701c01007387 */ /* 0x0001e80000100a00 */
[----:B0-----:R-:W4:Y:S04]  /*5d10*/  LDL.LU.64 R28, [R1+0x68] ;  /* 0x00006800011c7983 */ /* 0x001f280000300a00 */
[----:B------:R0:W-:Y:S02]  /*5d20*/  STL [R1+0x4a8], R8 ;  /* 0x0004a80801007387 */ /* 0x0001e40000100800 */
[----:B0-----:R-:W-:-:S06]  /*5d30*/  IMAD.MOV.U32 R8, RZ, RZ, RZ ;  /* 0x000000ffff087224 */ /* 0x001fcc00078e00ff */
[----:B------:R-:W4:Y:S01]  /*5d40*/  @!P1 LDG.E.EL R8, desc[UR22][R30.64] ;  /* 0x000000161e089981 */ /* 0x000f22000c2e1900 */
[----:B------:R-:W-:-:S04]  /*5d50*/  IADD3 R10, P6, R27, UR36, RZ ;  /* 0x000000241b0a7c10 */ /* 0x000fc8000ffde0ff */
[----:B------:R-:W-:Y:S02]  /*5d60*/  IADD3.X R11, R21, UR37, RZ, P6, !PT ;  /* 0x00000025150b7c10 */ /* 0x000fe4000b7fe4ff */
[----:B------:R-:W-:Y:S01]  /*5d70*/  IADD3 R16, P6, R27, UR38, RZ ;  /* 0x000000261b107c10 */ /* 0x000fe2000ffde0ff */
[----:B------:R-:W-:-:S03]  /*5d80*/  IMAD.WIDE R10, R7, 0x4, R10 ;  /* 0x00000004070a7825 */ /* 0x000fc600078e020a */
[----:B------:R-:W-:Y:S02]  /*5d90*/  IADD3.X R17, R21, UR39, RZ, P6, !PT ;  /* 0x0000002715117c10 */ /* 0x000fe4000b7fe4ff */
[----:B------:R-:W-:Y:S01]  /*5da0*/  IADD3 R34, P6, R10, R4, RZ ;  /* 0x000000040a227210 */ /* 0x000fe20007fde0ff */
[----:B------:R-:W-:-:S04]  /*5db0*/  IMAD.WIDE.U32 R16, R15, 0x4, R16 ;  /* 0x000000040f107825 */ /* 0x000fc800078e0010 */
[----:B------:R-:W-:Y:S01]  /*5dc0*/  IMAD.X R35, R11, 0x1, R2, P6 ;  /* 0x000000010b237824 */ /* 0x000fe200030e0602 */
[----:B------:R-:W-:-:S04]  /*5dd0*/  IADD3 R10, P6, R16, R5, RZ ;  /* 0x00000005100a7210 */ /* 0x000fc80007fde0ff */
[----:B------:R0:W-:Y:S01]  /*5de0*/  STL.64 [R1+0x340], R34 ;  /* 0x0003402201007387 */ /* 0x0001e20000100a00 */
[----:B------:R-:W-:-:S03]  /*5df0*/  IMAD.X R11, R17, 0x1, R3, P6 ;  /* 0x00000001110b7824 */ /* 0x000fc600030e0603 */
[----:B0-----:R-:W4:Y:S04]  /*5e00*/  LDL.LU R34, [R1+0x9fc] ;  /* 0x0009fc0001227983 */ /* 0x001f280000300800 */
[----:B------:R-:W4:Y:S04]  /*5e10*/  LDL.LU R15, [R1+0x9f8] ;  /* 0x0009f800010f7983 */ /* 0x000f280000300800 */
[----:B------:R-:W4:Y:S04]  /*5e20*/  LDL.LU.64 R30, [R1+0xc8] ;  /* 0x0000c800011e7983 */ /* 0x000f280000300a00 */
[----:B------:R0:W-:Y:S02]  /*5e30*/  STL.64 [R1+0x360], R10 ;  /* 0x0003600a01007387 */ /* 0x0001e40000100a00 */
[----:B0-----:R-:W-:-:S06]  /*5e40*/  IMAD.MOV.U32 R10, RZ, RZ, RZ ;  /* 0x000000ffff0a7224 */ /* 0x001fcc00078e00ff */
[----:B---3--:R-:W3:Y:S04]  /*5e50*/  @P4 LDG.E.EL R10, desc[UR22][R18.64] ;  /* 0x00000016120a4981 */ /* 0x008ee8000c2e1900 */
[----:B----4-:R0:W-:Y:S02]  /*5e60*/  STL [R1+0x4d8], R8 ;  /* 0x0004d80801007387 */ /* 0x0101e40000100800 */
[----:B0-----:R-:W-:-:S06]  /*5e70*/  IMAD.MOV.U32 R8, RZ, RZ, RZ ;  /* 0x000000ffff087224 */ /* 0x001fcc00078e00ff */
[----:B------:R-:W4:Y:S01]  /*5e80*/  @P2 LDG.E.EL R8, desc[UR22][R22.64] ;  /* 0x0000001616082981 */ /* 0x000f22000c2e1900 */
[----:B------:R-:W-:-:S04]  /*5e90*/  USHF.R.U32.HI UR15, URZ, 0x1c, UR11 ;  /* 0x0000001c3f0f7899 */ /* 0x000fc8000801160b */
[----:B------:R-:W-:Y:S01]  /*5ea0*/  ULOP3.LUT UR15, UR15, 0x8, URZ, 0xc0, !UPT ;  /* 0x000000080f0f7892 */ /* 0x000fe2000f8ec03f */
[----:B----4-:R-:W-:Y:S04]  /*5eb0*/  STL [R1+0x4a4], R8 ;  /* 0x0004a40801007387 */ /* 0x010fe80000100800 */
[----:B---3--:R0:W-:Y:S02]  /*5ec0*/  STL [R1+0x4a0], R10 ;  /* 0x0004a00a01007387 */ /* 0x0081e40000100800 */
[----:B0-----:R-:W-:-:S06]  /*5ed0*/  CS2R R10, SRZ ;  /* 0x00000000000a7805 */ /* 0x001fcc000001ff00 */
[----:B------:R0:W3:Y:S04]  /*5ee0*/  @P5 LDG.E.EL R10, desc[UR22][R32.64] ;  /* 0x00000016200a5981 */ /* 0x0000e8000c2e1900 */
[----:B------:R-:W4:Y:S01]  /*5ef0*/  @!P1 LDG.E.EL R11, desc[UR22][R28.64] ;  /* 0x000000161c0b9981 */ /* 0x000f22000c2e1900 */
[----:B------:R-:W-:Y:S01]  /*5f00*/  UIADD3 UR15, UP0, UR10, UR15, URZ ;  /* 0x0000000f0a0f7290 */ /* 0x000fe2000ff1e03f */
[----:B------:R-:W-:-:S03]  /*5f10*/  IADD3 R8, P6, R36, UR19, RZ ;  /* 0x0000001324087c10 */ /* 0x000fc6000ffde0ff */
[----:B------:R-:W-:Y:S02]  /*5f20*/  USHF.L.U32 UR44, UR15, 0x3, URZ ;  /* 0x000000030f2c7899 */ /* 0x000fe4000800063f */
[----:B------:R-:W-:Y:S01]  /*5f30*/  UIADD3.X UR10, URZ, UR11, URZ, UP0, !UPT ;  /* 0x0000000b3f0a7290 */ /* 0x000fe200087fe43f */
[----:B------:R-:W-:-:S03]  /*5f40*/  IADD3.X R16, R0, UR7, RZ, P6, !PT ;  /* 0x0000000700107c10 */ /* 0x000fc6000b7fe4ff */
[----:B------:R-:W-:Y:S01]  /*5f50*/  USHF.L.U64.HI UR15, UR15, 0x3, UR10 ;  /* 0x000000030f0f7899 */ /* 0x000fe2000801020a */
[----:B------:R-:W-:Y:S01]  /*5f60*/  IADD3 R21, P6, R37, UR44, RZ ;  /* 0x0000002c25157c10 */ /* 0x000fe2000ffde0ff */
[----:B------:R-:W-:Y:S04]  /*5f70*/  STL [R1+0x9a0], R37 ;  /* 0x0009a02501007387 */ /* 0x000fe80000100800 */
[----:B------:R-:W-:Y:S01]  /*5f80*/  IMAD.SHL.U32 R22, R21, 0x4, RZ ;  /* 0x0000000415167824 */ /* 0x000fe200078e00ff */
[----:B------:R-:W-:Y:S02]  /*5f90*/  SEL R20, R20, RZ, P2 ;  /* 0x000000ff14147207 */ /* 0x000fe40001000000 */
[----:B0-----:R-:W-:Y:S02]  /*5fa0*/  CS2R R32, SRZ ;  /* 0x0000000000207805 */ /* 0x001fe4000001ff00 */
[----:B------:R-:W-:Y:S01]  /*5fb0*/  SEL R26, R26, RZ, P4 ;  /* 0x000000ff1a1a7207 */ /* 0x000fe20002000000 */
[----:B------:R-:W-:Y:S01]  /*5fc0*/  IMAD.SHL.U32 R18, R8, 0x4, RZ ;  /* 0x0000000408127824 */ /* 0x000fe200078e00ff */
[----:B------:R-:W-:-:S02]  /*5fd0*/  SEL R17, R24, RZ, P5 ;  /* 0x000000ff18117207 */ /* 0x000fc40002800000 */
[----:B------:R-:W-:Y:S01]  /*5fe0*/  @P3 SEL R17, R20, R26, !P0 ;  /* 0x0000001a14113207 */ /* 0x000fe20004000000 */
[----:B------:R-:W4:Y:S01]  /*5ff0*/  @P5 LDG.E.EL R33, desc[UR22][R30.64] ;  /* 0x000000161e215981 */ /* 0x000f22000c2e1900 */
[----:B------:R-:W-:-:S03]  /*6000*/  SHF.L.U64.HI R8, R8, 0x2, R16 ;  /* 0x0000000208087819 */ /* 0x000fc60000010210 */
[----:B------:R-:W4:Y:S04]  /*6010*/  @P5 LDG.E.EL R32, desc[UR22][R14.64] ;  /* 0x000000160e205981 */ /* 0x000f28000c2e1900 */
[----:B---3--:R0:W-:Y:S02]  /*6020*/  STL [R1+0x4c8], R10 ;  /* 0x0004c80a01007387 */ /* 0x0081e40000100800 */
[----:B0-----:R-:W-:Y:S02]  /*6030*/  IADD3.X R10, R34, UR15, RZ, P6, !PT ;  /* 0x0000000f220a7c10 */ /* 0x001fe4000b7fe4ff */
[----:B------:R-:W3:Y:S02]  /*6040*/  LDL.LU.64 R34, [R1+0x100] ;  /* 0x0001000001227983 */ /* 0x000ee40000300a00 */
[----:B------:R-:W-:-:S02]  /*6050*/  SHF.L.U64.HI R21, R21, 0x2, R10 ;  /* 0x0000000215157819 */ /* 0x000fc4000001020a */
[----:B------:R-:W-:Y:S01]  /*6060*/  IADD3 R10, P6, R22, UR32, RZ ;  /* 0x00000020160a7c10 */ /* 0x000fe2000ffde0ff */
[----:B------:R-:W3:Y:S04]  /*6070*/  LDL.LU.64 R28, [R1+0xd8] ;  /* 0x0000d800011c7983 */ /* 0x000ee80000300a00 */
[----:B----4-:R0:W-:Y:S04]  /*6080*/  STL [R1+0x4dc], R11 ;  /* 0x0004dc0b01007387 */ /* 0x0101e80000100800 */
[----:B------:R-:W4:Y:S04]  /*6090*/  LDL.LU.64 R24, [R1+0x178] ;  /* 0x0001780001187983 */ /* 0x000f280000300a00 */
[----:B------:R-:W4:Y:S01]  /*60a0*/  LDL.LU.64 R30, [R1+0xf0] ;  /* 0x0000f000011e7983 */ /* 0x000f220000300a00 */
[----:B0-----:R-:W-:-:S02]  /*60b0*/  IADD3.X R11, R21, UR33, RZ, P6, !PT ;  /* 0x00000021150b7c10 */ /* 0x001fc4000b7fe4ff */
[----:B------:R-:W-:Y:S01]  /*60c0*/  IADD3 R16, P6, R18, UR32, RZ ;  /* 0x0000002012107c10 */ /* 0x000fe2000ffde0ff */
[----:B------:R-:W-:Y:S01]  /*60d0*/  IMAD.WIDE R10, R9, 0x4, R10 ;  /* 0x00000004090a7825 */ /* 0x000fe200078e020a */
[----:B------:R0:W-:Y:S02]  /*60e0*/  STL [R1+0x4cc], R17 ;  /* 0x0004cc1101007387 */ /* 0x0001e40000100800 */
[----:B0-----:R-:W-:Y:S02]  /*60f0*/  IADD3.X R17, R8, UR33, RZ, P6, !PT ;  /* 0x0000002108117c10 */ /* 0x001fe4000b7fe4ff */
[----:B------:R-:W-:-:S05]  /*6100*/  IADD3 R26, P6, R10, R13, RZ ;  /* 0x0000000d0a1a7210 */ /* 0x000fca0007fde0ff */
[----:B------:R-:W-:Y:S02]  /*6110*/  IMAD.X R27, R11, 0x1, R12, P6 ;  /* 0x000000010b1b7824 */ /* 0x000fe400030e060c */
[----:B------:R-:W4:Y:S04]  /*6120*/  LDL.LU.64 R10, [R1+0xc0] ;  /* 0x0000c000010a7983 */ /* 0x000f280000300a00 */
[----:B------:R0:W-:Y:S04]  /*6130*/  STL.64 [R1+0x2d0], R26 ;  /* 0x0002d01a01007387 */ /* 0x0001e80000100a00 */
[----:B------:R0:W-:Y:S04]  /*6140*/  STL.64 [R1+0x9e8], R12 ;  /* 0x0009e80c01007387 */ /* 0x0001e80000100a00 */
[----:B------:R-:W4:Y:S01]  /*6150*/  LDL R37, [R1+0x328] ;  /* 0x0003280001257983 */ /* 0x000f220000100800 */
[----:B------:R-:W-:-:S03]  /*6160*/  IMAD.WIDE R16, R9, 0x4, R16 ;  /* 0x0000000409107825 */ /* 0x000fc600078e0210 */
[----:B0-----:R-:W-:-:S05]  /*6170*/  IADD3 R26, P6, R16, R13, RZ ;  /* 0x0000000d101a7210 */ /* 0x001fca0007fde0ff */
[----:B------:R-:W-:Y:S02]  /*6180*/  IMAD.X R27, R17, 0x1, R12, P6 ;  /* 0x00000001111b7824 */ /* 0x000fe400030e060c */
[----:B------:R-:W-:-:S06]  /*6190*/  IMAD.MOV.U32 R12, RZ, RZ, RZ ;  /* 0x000000ffff0c7224 */ /* 0x000fcc00078e00ff */
[----:B---3--:R0:W3:Y:S04]  /*61a0*/  @!P1 LDG.E.EL R12, desc[UR22][R28.64] ;  /* 0x000000161c0c9981 */ /* 0x0080e8000c2e1900 */
[----:B----4-:R-:W-:Y:S04]  /*61b0*/  STL.64 [R1+0x9f0], R36 ;  /* 0x0009f02401007387 */ /* 0x010fe80000100a00 */
[----:B------:R4:W-:Y:S02]  /*61c0*/  STL.64 [R1+0x120], R26 ;  /* 0x0001201a01007387 */ /* 0x0009e40000100a00 */
[----:B----4-:R-:W-:-:S02]  /*61d0*/  IMAD.MOV.U32 R27, RZ, RZ, RZ ;  /* 0x000000ffff1b7224 */ /* 0x010fc400078e00ff */
[----:B------:R-:W-:-:S04]  /*61e0*/  IMAD.MOV.U32 R26, RZ, RZ, RZ ;  /* 0x000000ffff1a7224 */ /* 0x000fc800078e00ff */
[----:B------:R4:W3:Y:S04]  /*61f0*/  @P2 LDG.E.EL R27, desc[UR22][R24.64] ;  /* 0x00000016181b2981 */ /* 0x0008e8000c2e1900 */
[----:B------:R-:W3:Y:S01]  /*6200*/  @P2 LDG.E.EL R26, desc[UR22][R30.64] ;  /* 0x000000161e1a2981 */ /* 0x000ee2000c2e1900 */
[----:B0-----:R-:W-:Y:S01]  /*6210*/  IMAD.MOV.U32 R28, RZ, RZ, RZ ;  /* 0x000000ffff1c7224 */ /* 0x001fe200078e00ff */
[----:B------:R-:W-:-:S04]  /*6220*/  IADD3 R16, P6, R22, UR34, RZ ;  /* 0x0000002216107c10 */ /* 0x000fc8000ffde0ff */
[----:B------:R-:W-:Y:S02]  /*6230*/  IADD3.X R17, R21, UR35, RZ, P6, !PT ;  /* 0x0000002315117c10 */ /* 0x000fe4000b7fe4ff */
[----:B----4-:R-:W-:Y:S01]  /*6240*/  CS2R R24, SRZ ;  /* 0x0000000000187805 */ /* 0x010fe2000001ff00 */
[----:B------:R0:W4:Y:S01]  /*6250*/  @P5 LDG.E.EL R28, desc[UR22][R10.64] ;  /* 0x000000160a1c5981 */ /* 0x000122000c2e1900 */
[----:B------:R-:W-:-:S04]  /*6260*/  IMAD.WIDE R16, R6, 0x4, R16 ;  /* 0x0000000406107825 */ /* 0x000fc800078e0210 */
[----:B------:R-:W4:Y:S01]  /*6270*/  @P4 LDG.E.EL R25, desc[UR22][R34.64] ;  /* 0x0000001622194981 */ /* 0x000f22000c2e1900 */
[----:B0-----:R-:W-:-:S04]  /*6280*/  IADD3 R10, P6, R18, UR34, RZ ;  /* 0x00000022120a7c10 */ /* 0x001fc8000ffde0ff */
[----:B------:R-:W-:Y:S01]  /*6290*/  IADD3.X R11, R8, UR35, RZ, P6, !PT ;  /* 0x00000023080b7c10 */ /* 0x000fe2000b7fe4ff */
[----:B------:R-:W4:Y:S04]  /*62a0*/  LDL R34, [R1+0x31c] ;  /* 0x00031c0001227983 */ /* 0x000f280000100800 */
[----:B------:R-:W4:Y:S01]  /*62b0*/  LDL R35, [R1+0x314] ;  /* 0x0003140001237983 */ /* 0x000f220000100800 */
[----:B------:R-:W-:-:S03]  /*62c0*/  IMAD.WIDE R10, R6, 0x4, R10 ;  /* 0x00000004060a7825 */ /* 0x000fc600078e020a */
[----:B---3--:R0:W-:Y:S02]  /*62d0*/  STL [R1+0x4e8], R12 ;  /* 0x0004e80c01007387 */ /* 0x0081e40000100800 */
[----:B0-----:R-:W-:-:S05]  /*62e0*/  IADD3 R12, P6, R16, R4, RZ ;  /* 0x00000004100c7210 */ /* 0x001fca0007fde0ff */
[--C-:B------:R-:W-:Y:S01]  /*62f0*/  IMAD.X R13, R17, 0x1, R2.reuse, P6 ;  /* 0x00000001110d7824 */ /* 0x100fe200030e0602 */
[----:B------:R-:W-:Y:S01]  /*6300*/  IADD3 R36, P6, R10, R4, RZ ;  /* 0x000000040a247210 */ /* 0x000fe20007fde0ff */
[----:B------:R-:W3:Y:S04]  /*6310*/  LDL.LU.64 R16, [R1+0x28] ;  /* 0x0000280001107983 */ /* 0x000ee80000300a00 */
[----:B------:R-:W-:Y:S01]  /*6320*/  IMAD.X R37, R11, 0x1, R2, P6 ;  /* 0x000000010b257824 */ /* 0x000fe200030e0602 */
[----:B------:R0:W-:Y:S01]  /*6330*/  STL.64 [R1+0x280], R12 ;  /* 0x0002800c01007387 */ /* 0x0001e20000100a00 */
[----:B------:R-:W-:-:S04]  /*6340*/  IADD3 R14, P6, R18, UR36, RZ ;  /* 0x00000024120e7c10 */ /* 0x000fc8000ffde0ff */
[----:B------:R-:W-:Y:S01]  /*6350*/  IADD3.X R15, R8, UR37, RZ, P6, !PT ;  /* 0x00000025080f7c10 */ /* 0x000fe2000b7fe4ff */
[----:B0-----:R-:W3:Y:S04]  /*6360*/  LDL.LU.64 R12, [R1+0x20] ;  /* 0x00002000010c7983 */ /* 0x001ee80000300a00 */
[----:B------:R-:W3:Y:S04]  /*6370*/  LDL.LU.64 R30, [R1] ;  /* 0x00000000011e7983 */ /* 0x000ee80000300a00 */
[----:B------:R-:W-:Y:S01]  /*6380*/  STL.64 [R1+0x100], R36 ;  /* 0x0001002401007387 */ /* 0x000fe20000100a00 */
[----:B------:R-:W-:-:S03]  /*6390*/  IADD3 R10, P6, R18, UR38, RZ ;  /* 0x00000026120a7c10 */ /* 0x000fc6000ffde0ff */
[----:B------:R0:W-:Y:S04]  /*63a0*/  STL.64 [R1+0x9c8], R26 ;  /* 0x0009c81a01007387 */ /* 0x0001e80000100a00 */
[----:B0-----:R-:W3:Y:S04]  /*63b0*/  LDL.LU.64 R26, [R1+0x8] ;  /* 0x00000800011a7983 */ /* 0x001ee80000300a00 */
[----:B------:R0:W-:Y:S04]  /*63c0*/  STL.64 [R1+0x9d0], R32 ;  /* 0x0009d02001007387 */ /* 0x0001e80000100a00 */
[----:B0-----:R-:W3:Y:S04]  /*63d0*/  LDL.LU.64 R32, [R1+0x170] ;  /* 0x0001700001207983 */ /* 0x001ee80000300a00 */
[----:B------:R-:W4:Y:S01]  /*63e0*/  LDL.LU.64 R18, [R1+0x18] ;  /* 0x0000180001127983 */ /* 0x000f220000300a00 */
[----:B------:R-:W-:Y:S01]  /*63f0*/  IMAD.WIDE R14, R7, 0x4, R14 ;  /* 0x00000004070e7825 */ /* 0x000fe200078e020e */
[----:B------:R-:W-:-:S02]  /*6400*/  IADD3.X R11, R8, UR39, RZ, P6, !PT ;  /* 0x00000027080b7c10 */ /* 0x000fc4000b7fe4ff */
[----:B------:R-:W-:-:S05]  /*6410*/  IADD3 R36, P6, R14, R4, RZ ;  /* 0x000000040e247210 */ /* 0x000fca0007fde0ff */
[----:B------:R-:W-:-:S05]  /*6420*/  IMAD.X R37, R15, 0x1, R2, P6 ;  /* 0x000000010f257824 */ /* 0x000fca00030e0602 */
[----:B------:R0:W-:Y:S04]  /*6430*/  STL.64 [R1+0xf0], R36 ;  /* 0x0000f02401007387 */ /* 0x0001e80000100a00 */
[----:B0-----:R-:W4:Y:S01]  /*6440*/  LDL.LU.64 R36, [R1+0x9f0] ;  /* 0x0009f00001247983 */ /* 0x001f220000300a00 */
[----:B------:R-:W-:-:S06]  /*6450*/  IMAD.MOV.U32 R8, RZ, RZ, RZ ;  /* 0x000000ffff087224 */ /* 0x000fcc00078e00ff */
[----:B---3--:R-:W3:Y:S04]  /*6460*/  @P4 LDG.E.EL R8, desc[UR22][R32.64] ;  /* 0x0000001620084981 */ /* 0x008ee8000c2e1900 */
[----:B----4-:R-:W4:Y:S01]  /*6470*/  @P5 LDG.E.EL R24, desc[UR22][R18.64] ;  /* 0x0000001612185981 */ /* 0x010f22000c2e1900 */
[----:B------:R-:W-:-:S03]  /*6480*/  IMAD.WIDE.U32 R10, R37, 0x4, R10 ;  /* 0x00000004250a7825 */ /* 0x000fc600078e000a */
[----:B------:R-:W-:-:S05]  /*6490*/  IADD3 R14, P6, R10, R5, RZ ;  /* 0x000000050a0e7210 */ /* 0x000fca0007fde0ff */
[----:B------:R-:W-:Y:S01]  /*64a0*/  IMAD.X R15, R11, 0x1, R3, P6 ;  /* 0x000000010b0f7824 */ /* 0x000fe200030e0603 */
[----:B------:R-:W-:Y:S02]  /*64b0*/  CS2R R10, SRZ ;  /* 0x00000000000a7805 */ /* 0x000fe4000001ff00 */
[----:B------:R-:W-:Y:S02]  /*64c0*/  IADD3 R23, P6, R34, UR20, RZ ;  /* 0x0000001422177c10 */ /* 0x000fe4000ffde0ff */
[----:B------:R0:W-:Y:S04]  /*64d0*/  STL.64 [R1+0xd8], R14 ;  /* 0x0000d80e01007387 */ /* 0x0001e80000100a00 */
[----:B------:R0:W3:Y:S04]  /*64e0*/  @P2 LDG.E.EL R11, desc[UR22][R16.64] ;  /* 0x00000016100b2981 */ /* 0x0000e8000c2e1900 */
[----:B------:R-:W3:Y:S01]  /*64f0*/  LDL.LU.64 R32, [R1+0x198] ;  /* 0x0001980001207983 */ /* 0x000ee20000300a00 */
[----:B0-----:R-:W-:-:S03]  /*6500*/  CS2R R14, SRZ ;  /* 0x00000000000e7805 */ /* 0x001fc6000001ff00 */
[----:B------:R0:W-:Y:S01]  /*6510*/  STL.64 [R1+0x9d8], R34 ;  /* 0x0009d82201007387 */ /* 0x0001e20000100a00 */
[----:B------:R-:W-:-:S03]  /*6520*/  IADD3.X R16, R35, UR9, RZ, P6, !PT ;  /* 0x0000000923107c10 */ /* 0x000fc6000b7fe4ff */
[----:B------:R-:W3:Y:S04]  /*6530*/  @P2 LDG.E.EL R10, desc[UR22][R26.64] ;  /* 0x000000161a0a2981 */ /* 0x000ee8000c2e1900 */
[----:B------:R-:W3:Y:S04]  /*6540*/  @P4 LDG.E.EL R15, desc[UR22][R12.64] ;  /* 0x000000160c0f4981 */ /* 0x000ee8000c2e1900 */
[----:B0-----:R-:W3:Y:S04]  /*6550*/  LDL.LU.64 R34, [R1+0x1a0] ;  /* 0x0001a00001227983 */ /* 0x001ee80000300a00 */
[----:B------:R-:W3:Y:S04]  /*6560*/  @P4 LDG.E.EL R14, desc[UR22][R30.64] ;  /* 0x000000161e0e4981 */ /* 0x000ee8000c2e1900 */
[----:B------:R-:W3:Y:S04]  /*6570*/  LDL.LU.64 R12, [R1+0x9e8] ;  /* 0x0009e800010c7983 */ /* 0x000ee80000300a00 */
[----:B----4-:R0:W-:Y:S04]  /*6580*/  STL.64 [R1+0x9e0], R24 ;  /* 0x0009e01801007387 */ /* 0x0101e80000100a00 */
[----:B------:R-:W4:Y:S04]  /*6590*/  LDL.LU.64 R26, [R1+0x1b0] ;  /* 0x0001b000011a7983 */ /* 0x000f280000300a00 */
[----:B------:R-:W4:Y:S01]  /*65a0*/  LDL.LU.64 R30, [R1+0x208] ;  /* 0x00020800011e7983 */ /* 0x000f220000300a00 */
        /* <DEDUP_REMOVED lines=11> */
[----:B---3--:R-:W-:-:S05]  /*6660*/  IADD3 R24, P6, R16, R13, RZ ;  /* 0x0000000d10187210 */ /* 0x008fca0007fde0ff */
[----:B------:R-:W-:Y:S01]  /*6670*/  IMAD.X R25, R17, 0x1, R12, P6 ;  /* 0x0000000111197824 */ /* 0x000fe200030e060c */
[----:B------:R-:W-:-:S04]  /*6680*/  IADD3 R20, P6, R22, UR38, RZ ;  /* 0x0000002616147c10 */ /* 0x000fc8000ffde0ff */
[----:B------:R-:W-:Y:S02]  /*6690*/  IADD3.X R21, R21, UR39, RZ, P6, !PT ;  /* 0x0000002715157c10 */ /* 0x000fe4000b7fe4ff */
[----:B------:R-:W-:Y:S01]  /*66a0*/  IADD3 R18, P6, R29, UR34, RZ ;  /* 0x000000221d127c10 */ /* 0x000fe2000ffde0ff */
[----:B------:R-:W-:Y:S01]  /*66b0*/  IMAD.WIDE.U32 R20, R37, 0x4, R20 ;  /* 0x0000000425147825 */ /* 0x000fe200078e0014 */
[----:B------:R0:W-:Y:S02]  /*66c0*/  STL.64 [R1+0x70], R24 ;  /* 0x0000701801007387 */ /* 0x0001e40000100a00 */
[----:B------:R-:W-:Y:S01]  /*66d0*/  IADD3.X R19, R23, UR35, RZ, P6, !PT ;  /* 0x0000002317137c10 */ /* 0x000fe2000b7fe4ff */
[----:B------:R-:W-:Y:S02]  /*66e0*/  IMAD.MOV.U32 R22, RZ, RZ, RZ ;  /* 0x000000ffff167224 */ /* 0x000fe400078e00ff */
[----:B------:R-:W-:Y:S01]  /*66f0*/  IMAD.MOV.U32 R16, RZ, RZ, RZ ;  /* 0x000000ffff107224 */ /* 0x000fe200078e00ff */
[----:B0-----:R-:W-:Y:S01]  /*6700*/  IADD3 R24, P6, R20, R5, RZ ;  /* 0x0000000514187210 */ /* 0x001fe20007fde0ff */
[----:B------:R-:W-:-:S02]  /*6710*/  IMAD.WIDE R18, R6, 0x4, R18 ;  /* 0x0000000406127825 */ /* 0x000fc400078e0212 */
[----:B------:R-:W3:Y:S02]  /*6720*/  @P5 LDG.E.EL R22, desc[UR22][R34.64] ;  /* 0x0000001622165981 */ /* 0x000ee4000c2e1900 */
[----:B------:R-:W-:Y:S02]  /*6730*/  IMAD.X R25, R21, 0x1, R3, P6 ;  /* 0x0000000115197824 */ /* 0x000fe400030e0603 */
[----:B------:R-:W3:Y:S04]  /*6740*/  @P2 LDG.E.EL R16, desc[UR22][R32.64] ;  /* 0x0000001620102981 */ /* 0x000ee8000c2e1900 */
[----:B------:R-:W3:Y:S04]  /*6750*/  LDL.LU.64 R34, [R1+0x108] ;  /* 0x0001080001227983 */ /* 0x000ee80000300a00 */
[----:B------:R-:W3:Y:S04]  /*6760*/  LDL.LU.64 R32, [R1+0x80] ;  /* 0x0000800001207983 */ /* 0x000ee80000300a00 */
[----:B------:R0:W-:Y:S02]  /*6770*/  STL.64 [R1+0x220], R24 ;  /* 0x0002201801007387 */ /* 0x0001e40000100a00 */
[----:B0-----:R-:W-:Y:S01]  /*6780*/  IADD3 R24, P6, R18, R4, RZ ;  /* 0x0000000412187210 */ /* 0x001fe20007fde0ff */
[----:B------:R-:W-:-:S06]  /*6790*/  IMAD.MOV.U32 R18, RZ, RZ, RZ ;  /* 0x000000ffff127224 */ /* 0x000fcc00078e00ff */
[----:B----4-:R-:W4:Y:S01]  /*67a0*/  @!P1 LDG.E.EL R18, desc[UR22][R30.64] ;  /* 0x000000161e129981 */ /* 0x010f22000c2e1900 */
[----:B------:R-:W-:Y:S01]  /*67b0*/  IMAD.X R25, R19, 0x1, R2, P6 ;  /* 0x0000000113197824 */ /* 0x000fe200030e0602 */
[----:B------:R-:W-:Y:S01]  /*67c0*/  IADD3 R20, P6, R29, UR36, RZ ;  /* 0x000000241d147c10 */ /* 0x000fe2000ffde0ff */
[----:B------:R-:W-:-:S03]  /*67d0*/  IMAD.MOV.U32 R17, RZ, RZ, RZ ;  /* 0x000000ffff117224 */ /* 0x000fc600078e00ff */
[----:B------:R-:W-:-:S03]  /*67e0*/  IADD3.X R21, R23, UR37, RZ, P6, !PT ;  /* 0x0000002517157c10 */ /* 0x000fc6000b7fe4ff */
[----:B------:R-:W3:Y:S01]  /*67f0*/  @P4 LDG.E.EL R17, desc[UR22][R26.64] ;  /* 0x000000161a114981 */ /* 0x000ee2000c2e1900 */
[----:B------:R-:W-:-:S03]  /*6800*/  IMAD.WIDE R20, R7, 0x4, R20 ;  /* 0x0000000407147825 */ /* 0x000fc600078e0214 */
[----:B------:R-:W3:Y:S04]  /*6810*/  LDL.LU.64 R26, [R1+0x30] ;  /* 0x00003000011a7983 */ /* 0x000ee80000300a00 */
[----:B------:R-:W-:Y:S04]  /*6820*/  STL.64 [R1+0xc8], R24 ;  /* 0x0000c81801007387 */ /* 0x000fe80000100a00 */
[----:B----4-:R0:W-:Y:S02]  /*6830*/  STL [R1+0x4c0], R18 ;  /* 0x0004c01201007387 */ /* 0x0101e40000100800 */
[----:B0-----:R-:W-:-:S04]  /*6840*/  IADD3 R18, P6, R29, UR38, RZ ;  /* 0x000000261d127c10 */ /* 0x001fc8000ffde0ff */
[----:B------:R-:W-:Y:S02]  /*6850*/  IADD3.X R19, R23, UR39, RZ, P6, !PT ;  /* 0x0000002717137c10 */ /* 0x000fe4000b7fe4ff */
[----:B------:R-:W-:Y:S01]  /*6860*/  IADD3 R24, P6, R20, R4, RZ ;  /* 0x0000000414187210 */ /* 0x000fe20007fde0ff */
[----:B------:R-:W-:-:S04]  /*6870*/  IMAD.WIDE.U32 R18, R37, 0x4, R18 ;  /* 0x0000000425127825 */ /* 0x000fc800078e0012 */
[----:B------:R-:W-:Y:S02]  /*6880*/  IMAD.X R25, R21, 0x1, R2, P6 ;  /* 0x0000000115197824 */ /* 0x000fe400030e0602 */
[----:B------:R-:W4:Y:S04]  /*6890*/  LDL.LU.64 R20, [R1+0x58] ;  /* 0x0000580001147983 */ /* 0x000f280000300a00 */
[----:B------:R-:W3:Y:S04]  /*68a0*/  LDL.LU.64 R30, [R1+0x40] ;  /* 0x00004000011e7983 */ /* 0x000ee80000300a00 */
[----:B------:R0:W-:Y:S02]  /*68b0*/  STL.64 [R1+0x68], R24 ;  /* 0x0000681801007387 */ /* 0x0001e40000100a00 */
[----:B0-----:R-:W-:-:S05]  /*68c0*/  IADD3 R24, P6, R18, R5, RZ ;  /* 0x0000000512187210 */ /* 0x001fca0007fde0ff */
[----:B------:R-:W-:-:S05]  /*68d0*/  IMAD.X R25, R19, 0x1, R3, P6 ;  /* 0x0000000113197824 */ /* 0x000fca00030e0603 */
[----:B------:R0:W-:Y:S04]  /*68e0*/  STL.64 [R1+0x50], R24 ;  /* 0x0000501801007387 */ /* 0x0001e80000100a00 */
[----:B0-----:R-:W3:Y:S04]  /*68f0*/  LDL.LU.64 R24, [R1+0x9e0] ;  /* 0x0009e00001187983 */ /* 0x001ee80000300a00 */
[----:B------:R-:W3:Y:S01]  /*6900*/  LDL.LU.64 R18, [R1+0x1f0] ;  /* 0x0001f00001127983 */ /* 0x000ee20000300a00 */
[----:B------:R-:W-:-:S06]  /*6910*/  IMAD.MOV.U32 R23, RZ, RZ, RZ ;  /* 0x000000ffff177224 */ /* 0x000fcc00078e00ff */
[----:B---3--:R0:W3:Y:S02]  /*6920*/  @!P1 LDG.E.EL R23, desc[UR22][R18.64] ;  /* 0x0000001612179981 */ /* 0x0080e4000c2e1900 */
[----:B0-----:R-:W-:-:S06]  /*6930*/  IMAD.MOV.U32 R18, RZ, RZ, RZ ;  /* 0x000000ffff127224 */ /* 0x001fcc00078e00ff */
[----:B------:R-:W4:Y:S04]  /*6940*/  @!P1 LDG.E.EL R18, desc[UR22][R34.64] ;  /* 0x0000001622129981 */ /* 0x000f28000c2e1900 */
[----:B------:R-:W4:Y:S04]  /*6950*/  LDL.LU.64 R34, [R1+0x9d8] ;  /* 0x0009d80001227983 */ /* 0x000f280000300a00 */
[----:B---3--:R0:W-:Y:S02]  /*6960*/  STL [R1+0x4d0], R23 ;  /* 0x0004d01701007387 */ /* 0x0081e40000100800 */
[----:B0-----:R-:W-:-:S02]  /*6970*/  IADD3 R23, P6, R36, UR21, RZ ;  /* 0x0000001524177c10 */ /* 0x001fc4000ffde0ff */
[----:B----4-:R0:W-:Y:S02]  /*6980*/  STL [R1+0x49c], R18 ;  /* 0x00049c1201007387 */ /* 0x0101e40000100800 */
[----:B0-----:R-:W-:Y:S01]  /*6990*/  IADD3.X R18, R0, UR14, RZ, P6, !PT ;  /* 0x0000000e00127c10 */ /* 0x001fe2000b7fe4ff */
[----:B------:R-:W-:-:S06]  /*69a0*/  IMAD.MOV.U32 R0, RZ, RZ, RZ ;  /* 0x000000ffff007224 */ /* 0x000fcc00078e00ff */
[----:B------:R-:W3:Y:S04]  /*69b0*/  @!P1 LDG.E.EL R0, desc[UR22][R32.64] ;  /* 0x0000001620009981 */ /* 0x000ee8000c2e1900 */
[----:B------:R-:W4:Y:S01]  /*69c0*/  LDL.LU.64 R32, [R1+0x9d0] ;  /* 0x0009d00001207983 */ /* 0x000f220000300a00 */
[C---:B------:R-:W-:Y:S01]  /*69d0*/  IMAD.SHL.U32 R29, R23.reuse, 0x4, RZ ;  /* 0x00000004171d7824 */ /* 0x040fe200078e00ff */
[----:B------:R-:W-:Y:S02]  /*69e0*/  SHF.L.U64.HI R23, R23, 0x2, R18 ;  /* 0x0000000217177819 */ /* 0x000fe40000010212 */
[----:B---3--:R0:W-:Y:S04]  /*69f0*/  STL [R1+0x4b0], R0 ;  /* 0x0004b00001007387 */ /* 0x0081e80000100800 */
[----:B------:R-:W3:Y:S01]  /*6a00*/  LDL.LU.64 R18, [R1+0x60] ;  /* 0x0000600001127983 */ /* 0x000ee20000300a00 */
[----:B0-----:R-:W-:-:S06]  /*6a10*/  IMAD.MOV.U32 R0, RZ, RZ, RZ ;  /* 0x000000ffff007224 */ /* 0x001fcc00078e00ff */
[----:B------:R-:W3:Y:S04]  /*6a20*/  @P2 LDG.E.EL R0, desc[UR22][R20.64] ;  /* 0x0000001614002981 */ /* 0x000ee8000c2e1900 */
[----:B---3--:R0:W-:Y:S02]  /*6a30*/  STL [R1+0x474], R0 ;  /* 0x0004740001007387 */ /* 0x0081e40000100800 */
[----:B0-----:R-:W-:-:S06]  /*6a40*/  IMAD.MOV.U32 R0, RZ, RZ, RZ ;  /* 0x000000ffff007224 */ /* 0x001fcc00078e00ff */
[----:B------:R0:W3:Y:S01]  /*6a50*/  @P4 LDG.E.EL R0, desc[UR22][R18.64] ;  /* 0x0000001612004981 */ /* 0x0000e2000c2e1900 */
[----:B------:R-:W-:-:S04]  /*6a60*/  IADD3 R20, P6, R29, UR32, RZ ;  /* 0x000000201d147c10 */ /* 0x000fc8000ffde0ff */
[----:B------:R-:W-:Y:S02]  /*6a70*/  IADD3.X R21, R23, UR33, RZ, P6, !PT ;  /* 0x0000002117157c10 */ /* 0x000fe4000b7fe4ff */
[----:B0-----:R-:W-:Y:S01]  /*6a80*/  IADD3 R18, P6, R29, UR34, RZ ;  /* 0x000000221d127c10 */ /* 0x001fe2000ffde0ff */
[----:B------:R-:W-:-:S03]  /*6a90*/  IMAD.WIDE R20, R9, 0x4, R20 ;  /* 0x0000000409147825 */ /* 0x000fc600078e0214 */
[----:B------:R-:W-:Y:S01]  /*6aa0*/  IADD3.X R19, R23, UR35, RZ, P6, !PT ;  /* 0x0000002317137c10 */ /* 0x000fe2000b7fe4ff */
[----:B---3--:R0:W-:Y:S02]  /*6ab0*/  STL [R1+0x470], R0 ;  /* 0x0004700001007387 */ /* 0x0081e40000100800 */
[----:B0-----:R-:W-:-:S06]  /*6ac0*/  IMAD.MOV.U32 R0, RZ, RZ, RZ ;  /* 0x000000ffff007224 */ /* 0x001fcc00078e00ff */
[----:B------:R0:W3:Y:S02]  /*6ad0*/  @P5 LDG.E.EL R0, desc[UR22][R26.64] ;  /* 0x000000161a005981 */ /* 0x0000e4000c2e1900 */
[----:B0-----:R-:W-:-:S05]  /*6ae0*/  IADD3 R26, P6, R20, R13, RZ ;  /* 0x0000000d141a7210 */ /* 0x001fca0007fde0ff */
[----:B------:R-:W-:Y:S02]  /*6af0*/  IMAD.X R27, R21, 0x1, R12, P6 ;  /* 0x00000001151b7824 */ /* 0x000fe400030e060c */
[----:B------:R-:W4:Y:S01]  /*6b00*/  LDL.LU.64 R20, [R1+0x408] ;  /* 0x0004080001147983 */ /* 0x000f220000300a00 */
[----:B------:R-:W-:-:S03]  /*6b10*/  IMAD.WIDE R18, R6, 0x4, R18 ;  /* 0x0000000406127825 */ /* 0x000fc600078e0212 */
[----:B------:R0:W-:Y:S02]  /*6b20*/  STL.64 [R1+0x210], R26 ;  /* 0x0002101a01007387 */ /* 0x0001e40000100a00 */
[----:B0-----:R-:W-:-:S05]  /*6b30*/  IADD3 R26, P6, R18, R4, RZ ;  /* 0x00000004121a7210 */ /* 0x001fca0007fde0ff */
[----:B------:R-:W-:-:S05]  /*6b40*/  IMAD.X R27, R19, 0x1, R2, P6 ;  /* 0x00000001131b7824 */ /* 0x000fca00030e0602 */
[----:B------:R0:W-:Y:S04]  /*6b50*/  STL.64 [R1+0x208], R26 ;  /* 0x0002081a01007387 */ /* 0x0001e80000100a00 */
[----:B0-----:R-:W4:Y:S04]  /*6b60*/  LDL.LU.64 R26, [R1+0x9c8] ;  /* 0x0009c800011a7983 */ /* 0x001f280000300a00 */
[----:B---3--:R0:W-:Y:S02]  /*6b70*/  STL [R1+0x498], R0 ;  /* 0x0004980001007387 */ /* 0x0081e40000100800 */
[----:B0-----:R-:W-:-:S06]  /*6b80*/  IMAD.MOV.U32 R0, RZ, RZ, RZ ;  /* 0x000000ffff007224 */ /* 0x001fcc00078e00ff */
[----:B----4-:R0:W3:Y:S02]  /*6b90*/  @P5 LDG.E.EL R0, desc[UR22][R20.64] ;  /* 0x0000001614005981 */ /* 0x0100e4000c2e1900 */
[----:B0-----:R-:W-:-:S04]  /*6ba0*/  IADD3 R20, P6, R29, UR36, RZ ;  /* 0x000000241d147c10 */ /* 0x001fc8000ffde0ff */
[----:B------:R-:W-:Y:S02]  /*6bb0*/  IADD3.X R21, R23, UR37, RZ, P6, !PT ;  /* 0x0000002517157c10 */ /* 0x000fe4000b7fe4ff */
[----:B------:R-:W-:Y:S01]  /*6bc0*/  IADD3 R18, P6, R29, UR38, RZ ;  /* 0x000000261d127c10 */ /* 0x000fe2000ffde0ff */
[----:B---3--:R0:W-:Y:S01]  /*6bd0*/  STL [R1+0x60c], R0 ;  /* 0x00060c0001007387 */ /* 0x0081e20000100800 */
[----:B------:R-:W-:Y:S02]  /*6be0*/  IMAD.WIDE R20, R7, 0x4, R20 ;  /* 0x0000000407147825 */ /* 0x000fe400078e0214 */
[----:B------:R-:W-:Y:S01]  /*6bf0*/  IADD3.X R19, R23, UR39, RZ, P6, !PT ;  /* 0x0000002717137c10 */ /* 0x000fe2000b7fe4ff */
[----:B------:R-:W3:Y:S01]  /*6c00*/  LDL R29, [R1+0x32c] ;  /* 0x00032c00011d7983 */ /* 0x000ee20000100800 */
[----:B0-----:R-:W-:-:S06]  /*6c10*/  IMAD.MOV.U32 R0, RZ, RZ, RZ ;  /* 0x000000ffff007224 */ /* 0x001fcc00078e00ff */
[----:B------:R0:W4:Y:S01]  /*6c20*/  @!P1 LDG.E.EL R0, desc[UR22][R30.64] ;  /* 0x000000161e009981 */ /* 0x000122000c2e1900 */
[----:B------:R-:W-:Y:S01]  /*6c30*/  IMAD.WIDE.U32 R18, R37, 0x4, R18 ;  /* 0x0000000425127825 */ /* 0x000fe200078e0012 */
[----:B0-----:R-:W-:-:S05]  /*6c40*/  IADD3 R30, P6, R20, R4, RZ ;  /* 0x00000004141e7210 */ /* 0x001fca0007fde0ff */
[----:B------:R-:W-:-:S05]  /*6c50*/  IMAD.X R31, R21, 0x1, R2, P6 ;  /* 0x00000001151f7824 */ /* 0x000fca00030e0602 */
[----:B------:R0:W-:Y:S01]  /*6c60*/  STL.64 [R1+0x1e8], R30 ;  /* 0x0001e81e01007387 */ /* 0x0001e20000100a00 */
[----:B------:R-:W-:Y:S02]  /*6c70*/  SEL R25, R25, RZ, P4 ;  /* 0x000000ff19197207 */ /* 0x000fe40002000000 */
[----:B------:R-:W-:Y:S02]  /*6c80*/  SEL R27, R27, RZ, P2 ;  /* 0x000000ff1b1b7207 */ /* 0x000fe40001000000 */
[----:B0-----:R-:W-:-:S05]  /*6c90*/  IADD3 R30, P6, R18, R5, RZ ;  /* 0x00000005121e7210 */ /* 0x001fca0007fde0ff */
[----:B------:R-:W-:Y:S01]  /*6ca0*/  IMAD.X R31, R19, 0x1, R3, P6 ;  /* 0x00000001131f7824 */ /* 0x000fe200030e0603 */
[----:B----4-:R0:W-:Y:S04]  /*6cb0*/  STL [R1+0x4c4], R0 ;  /* 0x0004c40001007387 */ /* 0x0101e80000100800 */
[----:B------:R-:W-:Y:S01]  /*6cc0*/  STL.64 [R1+0x1f8], R30 ;  /* 0x0001f81e01007387 */ /* 0x000fe20000100a00 */
[----:B0-----:R-:W-:Y:S02]  /*6cd0*/  SEL R0, R33, RZ, P5 ;  /* 0x000000ff21007207 */ /* 0x001fe40002800000 */
[----:B------:R-:W-:Y:S02]  /*6ce0*/  @P3 SEL R0, R27, R25, !P0 ;  /* 0x000000191b003207 */ /* 0x000fe40004000000 */
[----:B------:R-:W4:Y:S01]  /*6cf0*/  LDL R25, [R1+0x348] ;  /* 0x0003480001197983 */ /* 0x000f220000100800 */
[----:B------:R-:W-:-:S02]  /*6d00*/  SEL R11, R11, RZ, P2 ;  /* 0x000000ff0b0b7207 */ /* 0x000fc40001000000 */
[----:B------:R-:W-:Y:S01]  /*6d10*/  SEL R15, R15, RZ, P4 ;  /* 0x000000ff0f0f7207 */ /* 0x000fe20002000000 */
[----:B------:R0:W-:Y:S04]  /*6d20*/  STL [R1+0x47c], R0 ;  /* 0x00047c0001007387 */ /* 0x0001e80000100800 */
[----:B------:R3:W-:Y:S01]  /*6d30*/  STL.64 [R1+0x990], R34 ;  /* 0x0009902201007387 */ /* 0x0007e20000100a00 */
[----:B0-----:R-:W-:Y:S02]  /*6d40*/  SEL R0, R32, RZ, P5 ;  /* 0x000000ff20007207 */ /* 0x001fe40002800000 */
[----:B------:R-:W-:-:S05]  /*6d50*/  @P3 SEL R0, R11, R15, !P0 ;  /* 0x0000000f0b003207 */ /* 0x000fca0004000000 */
[----:B------:R0:W-:Y:S01]  /*6d60*/  STL [R1+0x478], R0 ;  /* 0x0004780001007387 */ /* 0x0001e20000100800 */
[----:B------:R-:W-:Y:S02]  /*6d70*/  SEL R26, R26, RZ, P2 ;  /* 0x000000ff1a1a7207 */ /* 0x000fe40001000000 */
[----:B------:R-:W-:Y:S02]  /*6d80*/  SEL R8, R8, RZ, P4 ;  /* 0x000000ff08087207 */ /* 0x000fe40002000000 */
[----:B----4-:R-:W-:-:S04]  /*6d90*/  IADD3 R21, P6, R25, UR19, RZ ;  /* 0x0000001319157c10 */ /* 0x010fc8000ffde0ff */
[----:B---3--:R-:W-:Y:S02]  /*6da0*/  IADD3.X R23, R29, UR7, RZ, P6, !PT ;  /* 0x000000071d177c10 */ /* 0x008fe4000b7fe4ff */
[----:B------:R-:W-:-:S04]  /*6db0*/  IADD3 R11, P6, R34, UR44, RZ ;  /* 0x0000002c220b7c10 */ /* 0x000fc8000ffde0ff */
[----:B------:R-:W-:Y:S02]  /*6dc0*/  IADD3.X R15, R35, UR15, RZ, P6, !PT ;  /* 0x0000000f230f7c10 */ /* 0x000fe4000b7fe4ff */
[----:B------:R-:W3:Y:S01]  /*6dd0*/  LDL.LU.64 R34, [R1+0x410] ;  /* 0x0004100001227983 */ /* 0x000ee20000300a00 */
[C---:B------:R-:W-:Y:S01]  /*6de0*/  IMAD.SHL.U32 R20, R11.reuse, 0x4, RZ ;  /* 0x000000040b147824 */ /* 0x040fe200078e00ff */
[----:B0-----:R-:W-:Y:S02]  /*6df0*/  SEL R0, R28, RZ, P5 ;  /* 0x000000ff1c007207 */ /* 0x001fe40002800000 */
[----:B------:R-:W-:Y:S01]  /*6e00*/  @P3 SEL R0, R26, R8, !P0 ;  /* 0x000000081a003207 */ /* 0x000fe20004000000 */
[----:B------:R-:W4:Y:S01]  /*6e10*/  LDL.LU.64 R32, [R1+0xa8] ;  /* 0x0000a80001207983 */ /* 0x000f220000300a00 */
[----:B------:R-:W-:Y:S02]  /*6e20*/  SHF.L.U64.HI R8, R11, 0x2, R15 ;  /* 0x000000020b087819 */ /* 0x000fe4000001020f */
[----:B------:R-:W-:Y:S01]  /*6e30*/  IADD3 R18, P6, R20, UR32, RZ ;  /* 0x0000002014127c10 */ /* 0x000fe2000ffde0ff */
[----:B------:R-:W-:Y:S01]  /*6e40*/  IMAD.SHL.U32 R15, R21, 0x4, RZ ;  /* 0x00000004150f7824 */ /* 0x000fe200078e00ff */
[----:B------:R-:W-:-:S02]  /*6e50*/  SEL R10, R10, RZ, P2 ;  /* 0x000000ff0a0a7207 */ /* 0x000fc40001000000 */
[----:B------:R-:W-:Y:S02]  /*6e60*/  IADD3.X R19, R8, UR33, RZ, P6, !PT ;  /* 0x0000002108137c10 */ /* 0x000fe4000b7fe4ff */
[----:B------:R-:W-:Y:S01]  /*6e70*/  SEL R14, R14, RZ, P4 ;  /* 0x000000ff0e0e7207 */ /* 0x000fe20002000000 */
[----:B------:R0:W-:Y:S01]  /*6e80*/  STL [R1+0x484], R0 ;  /* 0x0004840001007387 */ /* 0x0001e20000100800 */
[----:B------:R-:W-:-:S03]  /*6e90*/  IMAD.WIDE R18, R9, 0x4, R18 ;  /* 0x0000000409127825 */ /* 0x000fc600078e0212 */
[----:B------:R-:W4:Y:S01]  /*6ea0*/  LDL.LU.64 R30, [R1+0x418] ;  /* 0x00041800011e7983 */ /* 0x000f220000300a00 */
[----:B0-----:R-:W-:Y:S02]  /*6eb0*/  SEL R0, R24, RZ, P5 ;  /* 0x000000ff18007207 */ /* 0x001fe40002800000 */
[----:B------:R-:W-:Y:S02]  /*6ec0*/  @P3 SEL R0, R10, R14, !P0 ;  /* 0x0000000e0a003207 */ /* 0x000fe40004000000 */
[----:B------:R-:W-:Y:S02]  /*6ed0*/  SHF.L.U64.HI R14, R21, 0x2, R23 ;  /* 0x00000002150e7819 */ /* 0x000fe40000010217 */
[----:B------:R-:W-:-:S04]  /*6ee0*/  IADD3 R10, P6, R15, UR32, RZ ;  /* 0x000000200f0a7c10 */ /* 0x000fc8000ffde0ff */
[----:B------:R-:W-:Y:S02]  /*6ef0*/  IADD3.X R11, R14, UR33, RZ, P6, !PT ;  /* 0x000000210e0b7c10 */ /* 0x000fe4000b7fe4ff */
[----:B------:R-:W-:Y:S01]  /*6f00*/  IADD3 R26, P6, R18, R13, RZ ;  /* 0x0000000d121a7210 */ /* 0x000fe20007fde0ff */
[----:B------:R-:W-:-:S04]  /*6f10*/  IMAD.WIDE R10, R9, 0x4, R10 ;  /* 0x00000004090a7825 */ /* 0x000fc800078e020a */
[----:B------:R-:W-:Y:S01]  /*6f20*/  IMAD.X R27, R19, 0x1, R12, P6 ;  /* 0x00000001131b7824 */ /* 0x000fe200030e060c */
[----:B------:R-:W-:Y:S04]  /*6f30*/  STL [R1+0x488], R0 ;  /* 0x0004880001007387 */ /* 0x000fe80000100800 */
[----:B------:R0:W-:Y:S02]  /*6f40*/  STL.64 [R1+0x1b0], R26 ;  /* 0x0001b01a01007387 */ /* 0x0001e40000100a00 */
[----:B0-----:R-:W-:Y:S01]  /*6f50*/  IADD3 R26, P6, R10, R13, RZ ;  /* 0x0000000d0a1a7210 */ /* 0x001fe20007fde0ff */
[----:B------:R-:W-:-:S06]  /*6f60*/  IMAD.MOV.U32 R10, RZ, RZ, RZ ;  /* 0x000000ffff0a7224 */ /* 0x000fcc00078e00ff */
[----:B---3--:R-:W3:Y:S01]  /*6f70*/  @P2 LDG.E.EL R10, desc[UR22][R34.64] ;  /* 0x00000016220a2981 */ /* 0x008ee2000c2e1900 */
[----:B------:R-:W-:Y:S02]  /*6f80*/  SEL R16, R16, RZ, P2 ;  /* 0x000000ff10107207 */ /* 0x000fe40001000000 */
[----:B------:R-:W-:Y:S01]  /*6f90*/  SEL R17, R17, RZ, P4 ;  /* 0x000000ff11117207 */ /* 0x000fe20002000000 */
[----:B------:R-:W-:Y:S01]  /*6fa0*/  IMAD.X R27, R11, 0x1, R12, P6 ;  /* 0x000000010b1b7824 */ /* 0x000fe200030e060c */
[----:B------:R-:W-:Y:S02]  /*6fb0*/  SEL R0, R22, RZ, P5 ;  /* 0x000000ff16007207 */ /* 0x000fe40002800000 */
[----:B------:R-:W-:Y:S02]  /*6fc0*/  @P3 SEL R0, R16, R17, !P0 ;  /* 0x0000001110003207 */ /* 0x000fe40004000000 */
[----:B------:R-:W-:Y:S01]  /*6fd0*/  IADD3 R16, P6, R20, UR34, RZ ;  /* 0x0000002214107c10 */ /* 0x000fe2000ffde0ff */
[----:B------:R-:W-:Y:S03]  /*6fe0*/  STL.64 [R1], R26 ;  /* 0x0000001a01007387 */ /* 0x000fe60000100a00 */
[----:B------:R-:W-:Y:S01]  /*6ff0*/  IADD3.X R17, R8, UR35, RZ, P6, !PT ;  /* 0x0000002308117c10 */ /* 0x000fe2000b7fe4ff */
[----:B------:R0:W-:Y:S04]  /*7000*/  STL [R1+0x480], R0 ;  /* 0x0004800001007387 */ /* 0x0001e80000100800 */
[----:B------:R-:W4:Y:S01]  /*7010*/  LDL R36, [R1+0x3a8] ;  /* 0x0003a80001247983 */ /* 0x000f220000100800 */
[----:B------:R-:W-:-:S03]  /*7020*/  IMAD.WIDE R16, R6, 0x4, R16 ;  /* 0x0000000406107825 */ /* 0x000fc600078e0210 */
[----:B0-----:R-:W4:Y:S04]  /*7030*/  LDL R0, [R1+0x3ac] ;  /* 0x0003ac0001007983 */ /* 0x001f280000100800 */
[----:B------:R-:W4:Y:S04]  /*7040*/  LDL.LU.64 R18, [R1+0x420] ;  /* 0x0004200001127983 */ /* 0x000f280000300a00 */
[----:B------:R-:W4:Y:S04]  /*7050*/  LDL.LU.64 R26, [R1+0x148] ;  /* 0x00014800011a7983 */ /* 0x000f280000300a00 */
[----:B---3--:R0:W-:Y:S02]  /*7060*/  STL [R1+0x600], R10 ;  /* 0x0006000a01007387 */ /* 0x0081e40000100800 */
[----:B0-----:R-:W-:-:S04]  /*7070*/  IADD3 R10, P6, R15, UR34, RZ ;  /* 0x000000220f0a7c10 */ /* 0x001fc8000ffde0ff */
[----:B------:R-:W-:Y:S02]  /*7080*/  IADD3.X R11, R14, UR35, RZ, P6, !PT ;  /* 0x000000230e0b7c10 */ /* 0x000fe4000b7fe4ff */
[----:B------:R-:W-:-:S05]  /*7090*/  IADD3 R22, P6, R16, R4, RZ ;  /* 0x0000000410167210 */ /* 0x000fca0007fde0ff */
[----:B------:R-:W-:Y:S02]  /*70a0*/  IMAD.X R23, R17, 0x1, R2, P6 ;  /* 0x0000000111177824 */ /* 0x000fe400030e0602 */
[----:B------:R-:W3:Y:S01]  /*70b0*/  LDL.LU.64 R16, [R1+0x128] ;  /* 0x0001280001107983 */ /* 0x000ee20000300a00 */
[----:B------:R-:W-:Y:S02]  /*70c0*/  IMAD.MOV.U32 R24, RZ, RZ, RZ ;  /* 0x000000ffff187224 */ /* 0x000fe400078e00ff */
[----:B------:R-:W-:-:S04]  /*70d0*/  IMAD.WIDE R10, R6, 0x4, R10 ;  /* 0x00000004060a7825 */ /* 0x000fc800078e020a */
[----:B----4-:R-:W4:Y:S04]  /*70e0*/  @P5 LDG.E.EL R24, desc[UR22][R32.64] ;  /* 0x0000001620185981 */ /* 0x010f28000c2e1900 */
[----:B------:R-:W4:Y:S04]  /*70f0*/  LDL.LU.64 R32, [R1+0x140] ;  /* 0x0001400001207983 */ /* 0x000f280000300a00 */
[----:B------:R0:W-:Y:S04]  /*7100*/  STL.64 [R1+0x1b8], R22 ;  /* 0x0001b81601007387 */ /* 0x0001e80000100a00 */
[----:B------:R-:W4:Y:S01]  /*7110*/  LDL.LU.64 R34, [R1+0x118] ;  /* 0x0001180001227983 */ /* 0x000f220000300a00 */
[----:B0-----:R-:W-:-:S05]  /*7120*/  IADD3 R22, P6, R10, R4, RZ ;  /* 0x000000040a167210 */ /* 0x001fca0007fde0ff */
[----:B------:R-:W-:-:S05]  /*7130*/  IMAD.X R23, R11, 0x1, R2, P6 ;  /* 0x000000010b177824 */ /* 0x000fca00030e0602 */
[----:B------:R0:W-:Y:S02]  /*7140*/  STL.64 [R1+0x8], R22 ;  /* 0x0000081601007387 */ /* 0x0001e40000100a00 */
[----:B0-----:R-:W-:-:S06]  /*7150*/  IMAD.MOV.U32 R22, RZ, RZ, RZ ;  /* 0x000000ffff167224 */ /* 0x001fcc00078e00ff */
[----:B---3--:R0:W3:Y:S01]  /*7160*/  @P2 LDG.E.EL R22, desc[UR22][R16.64] ;  /* 0x0000001610162981 */ /* 0x0080e2000c2e1900 */
[----:B------:R-:W-:Y:S01]  /*7170*/  IADD3 R10, P6, R15, UR36, RZ ;  /* 0x000000240f0a7c10 */ /* 0x000fe2000ffde0ff */
[----:B------:R-:W-:-:S03]  /*7180*/  IMAD.MOV.U32 R21, RZ, RZ, RZ ;  /* 0x000000ffff157224 */ /* 0x000fc600078e00ff */
[----:B------:R-:W-:-:S03]  /*7190*/  IADD3.X R11, R14, UR37, RZ, P6, !PT ;  /* 0x000000250e0b7c10 */ /* 0x000fc6000b7fe4ff */
[----:B------:R-:W4:Y:S01]  /*71a0*/  @!P1 LDG.E.EL R21, desc[UR22][R30.64] ;  /* 0x000000161e159981 */ /* 0x000f22000c2e1900 */
[----:B0-----:R-:W-:-:S04]  /*71b0*/  IADD3 R16, P6, R15, UR38, RZ ;  /* 0x000000260f107c10 */ /* 0x001fc8000ffde0ff */
[----:B------:R-:W-:Y:S01]  /*71c0*/  IADD3.X R17, R14, UR39, RZ, P6, !PT ;  /* 0x000000270e117c10 */ /* 0x000fe2000b7fe4ff */
[----:B------:R-:W4:Y:S01]  /*71d0*/  LDL.LU.64 R30, [R1+0xb8] ;  /* 0x0000b800011e7983 */ /* 0x000f220000300a00 */
[----:B------:R-:W-:-:S03]  /*71e0*/  IMAD.WIDE R10, R7, 0x4, R10 ;  /* 0x00000004070a7825 */ /* 0x000fc600078e020a */
[----:B---3--:R0:W-:Y:S04]  /*71f0*/  STL [R1+0x9c0], R22 ;  /* 0x0009c01601007387 */ /* 0x0081e80000100800 */
[----:B------:R-:W3:Y:S01]  /*7200*/  LDL.LU.64 R14, [R1+0x130] ;  /* 0x00013000010e7983 */ /* 0x000ee20000300a00 */
[----:B0-----:R-:W-:Y:S01]  /*7210*/  IADD3 R22, P6, R10, R4, RZ ;  /* 0x000000040a167210 */ /* 0x001fe20007fde0ff */
[----:B------:R-:W-:-:S04]  /*7220*/  IMAD.WIDE.U32 R16, R37, 0x4, R16 ;  /* 0x0000000425107825 */ /* 0x000fc800078e0010 */
[----:B------:R-:W-:Y:S01]  /*7230*/  IMAD.X R23, R11, 0x1, R2, P6 ;  /* 0x000000010b177824 */ /* 0x000fe200030e0602 */
[----:B------:R-:W-:-:S04]  /*7240*/  CS2R R10, SRZ ;  /* 0x00000000000a7805 */ /* 0x000fc8000001ff00 */
[----:B------:R0:W-:Y:S04]  /*7250*/  STL.64 [R1+0x20], R22 ;  /* 0x0000201601007387 */ /* 0x0001e80000100a00 */
[----:B------:R-:W3:Y:S04]  /*7260*/  @P4 LDG.E.EL R10, desc[UR22][R18.64] ;  /* 0x00000016120a4981 */ /* 0x000ee8000c2e1900 */
[----:B----4-:R4:W3:Y:S01]  /*7270*/  @!P1 LDG.E.EL R11, desc[UR22][R32.64] ;  /* 0x00000016200b9981 */ /* 0x0108e2000c2e1900 */
[----:B0-----:R-:W-:Y:S02]  /*7280*/  IADD3 R22, P6, R16, R5, RZ ;  /* 0x0000000510167210 */ /* 0x001fe40007fde0ff */
[----:B----4-:R-:W-:-:S03]  /*7290*/  CS2R R32, SRZ ;  /* 0x0000000000207805 */ /* 0x010fc6000001ff00 */
[----:B------:R-:W-:Y:S01]  /*72a0*/  IMAD.X R23, R17, 0x1, R3, P6 ;  /* 0x0000000111177824 */ /* 0x000fe200030e0603 */
[----:B------:R-:W-:Y:S02]  /*72b0*/  CS2R R16, SRZ ;  /* 0x0000000000107805 */ /* 0x000fe4000001ff00 */
[----:B------:R-:W4:Y:S04]  /*72c0*/  @P2 LDG.E.EL R32, desc[UR22][R34.64] ;  /* 0x0000001622202981 */ /* 0x000f28000c2e1900 */
[----:B------:R-:W4:Y:S04]  /*72d0*/  @P4 LDG.E.EL R17, desc[UR22][R26.64] ;  /* 0x000000161a114981 */ /* 0x000f28000c2e1900 */
[----:B------:R-:W4:Y:S04]  /*72e0*/  @P4 LDG.E.EL R16, desc[UR22][R30.64] ;  /* 0x000000161e104981 */ /* 0x000f28000c2e1900 */
[----:B------:R0:W-:Y:S04]  /*72f0*/  STL.64 [R1+0x30], R22 ;  /* 0x0000301601007387 */ /* 0x0001e80000100a00 */
[----:B------:R-:W4:Y:S04]  /*7300*/  LDL.LU.64 R26, [R1+0x3c8] ;  /* 0x0003c800011a7983 */ /* 0x000f280000300a00 */
[----:B0-----:R-:W4:Y:S04]  /*7310*/  LDL.LU.64 R22, [R1+0x138] ;  /* 0x0001380001167983 */ /* 0x001f280000300a00 */
[----:B---3--:R0:W4:Y:S01]  /*7320*/  @P5 LDG.E.EL R33, desc[UR22][R14.64] ;  /* 0x000000160e215981 */ /* 0x008122000c2e1900 */
[----:B------:R-:W-:-:S05]  /*7330*/  IADD3 R18, P6, R0, UR20, RZ ;  /* 0x0000001400127c10 */ /* 0x000fca000ffde0ff */
[C---:B------:R-:W-:Y:S01]  /*7340*/  IMAD.SHL.U32 R19, R18.reuse, 0x4, RZ ;  /* 0x0000000412137824 */ /* 0x040fe200078e00ff */
[----:B------:R3:W-:Y:S02]  /*7350*/  STL [R1+0x5fc], R10 ;  /* 0x0005fc0a01007387 */ /* 0x0007e40000100800 */
[----:B---3--:R-:W-:Y:S02]  /*7360*/  IADD3.X R10, R36, UR9, RZ, P6, !PT ;  /* 0x00000009240a7c10 */ /* 0x008fe4000b7fe4ff */
[----:B0-----:R-:W-:Y:S01]  /*7370*/  IADD3 R14, P6, R20, UR36, RZ ;  /* 0x00000024140e7c10 */ /* 0x001fe2000ffde0ff */
[----:B------:R-:W-:Y:S03]  /*7380*/  STL [R1+0x644], R21 ;  /* 0x0006441501007387 */ /* 0x000fe60000100800 */
[----:B------:R-:W-:Y:S02]  /*7390*/  IADD3.X R15, R8, UR37, RZ, P6, !PT ;  /* 0x00000025080f7c10 */ /* 0x000fe4000b7fe4ff */
[----:B------:R-:W-:-:S02]  /*73a0*/  SHF.L.U64.HI R18, R18, 0x2, R10 ;  /* 0x0000000212127819 */ /* 0x000fc4000001020a */
[----:B------:R-:W-:Y:S01]  /*73b0*/  IADD3 R10, P6, R19, UR32, RZ ;  /* 0x00000020130a7c10 */ /* 0x000fe2000ffde0ff */
[----:B------:R-:W-:Y:S01]  /*73c0*/  IMAD.WIDE R14, R7, 0x4, R14 ;  /* 0x00000004070e7825 */ /* 0x000fe200078e020e */
[----:B----4-:R-:W-:Y:S04]  /*73d0*/  STL.64 [R1+0x9a8], R32 ;  /* 0x0009a82001007387 */ /* 0x010fe80000100a00 */
[----:B------:R-:W3:Y:S04]  /*73e0*/  LDL.LU.64 R30, [R1+0x3e0] ;  /* 0x0003e000011e7983 */ /* 0x000ee80000300a00 */
[----:B------:R-:W4:Y:S04]  /*73f0*/  LDL.LU.64 R34, [R1+0x150] ;  /* 0x0001500001227983 */ /* 0x000f280000300a00 */
[----:B------:R-:W-:Y:S04]  /*7400*/  STL.64 [R1+0x9b8], R16 ;  /* 0x0009b81001007387 */ /* 0x000fe80000100a00 */
[----:B------:R0:W-:Y:S02]  /*7410*/  STL [R1+0x494], R11 ;  /* 0x0004940b01007387 */ /* 0x0001e40000100800 */
[----:B0-----:R-:W-:-:S02]  /*7420*/  IADD3.X R11, R18, UR33, RZ, P6, !PT ;  /* 0x00000021120b7c10 */ /* 0x001fc4000b7fe4ff */
[----:B------:R-:W-:Y:S01]  /*7430*/  IADD3 R32, P6, R14, R4, RZ ;  /* 0x000000040e207210 */ /* 0x000fe20007fde0ff */
[----:B------:R-:W-:Y:S02]  /*7440*/  IMAD.MOV.U32 R14, RZ, RZ, RZ ;  /* 0x000000ffff0e7224 */ /* 0x000fe400078e00ff */
[----:B------:R-:W-:-:S04]  /*7450*/  IMAD.WIDE R10, R9, 0x4, R10 ;  /* 0x00000004090a7825 */ /* 0x000fc800078e020a */
[----:B------:R-:W-:Y:S01]  /*7460*/  IMAD.X R33, R15, 0x1, R2, P6 ;  /* 0x000000010f217824 */ /* 0x000fe200030e0602 */
[----:B------:R-:W3:Y:S01]  /*7470*/  @P5 LDG.E.EL R14, desc[UR22][R26.64] ;  /* 0x000000161a0e5981 */ /* 0x000ee2000c2e1900 */
[----:B------:R-:W-:-:S05]  /*7480*/  IADD3 R16, P6, R10, R13, RZ ;  /* 0x0000000d0a107210 */ /* 0x000fca0007fde0ff */
[----:B------:R-:W-:Y:S01]  /*7490*/  IMAD.X R17, R11, 0x1, R12, P6 ;  /* 0x000000010b117824 */ /* 0x000fe200030e060c */
[----:B------:R-:W-:-:S04]  /*74a0*/  IADD3 R10, P6, R20, UR38, RZ ;  /* 0x00000026140a7c10 */ /* 0x000fc8000ffde0ff */
[----:B------:R-:W-:Y:S01]  /*74b0*/  IADD3.X R11, R8, UR39, RZ, P6, !PT ;  /* 0x00000027080b7c10 */ /* 0x000fe2000b7fe4ff */
[----:B------:R-:W-:-:S06]  /*74c0*/  IMAD.MOV.U32 R8, RZ, RZ, RZ ;  /* 0x000000ffff087224 */ /* 0x000fcc00078e00ff */
[----:B------:R-:W4:Y:S04]  /*74d0*/  @!P1 LDG.E.EL R8, desc[UR22][R22.64] ;  /* 0x0000001616089981 */ /* 0x000f28000c2e1900 */
[----:B------:R-:W-:Y:S04]  /*74e0*/  STL.64 [R1+0x1a0], R32 ;  /* 0x0001a02001007387 */ /* 0x000fe80000100a00 */
[----:B------:R-:W-:Y:S01]  /*74f0*/  STL.64 [R1+0x190], R16 ;  /* 0x0001901001007387 */ /* 0x000fe20000100a00 */
[----:B------:R-:W-:-:S03]  /*7500*/  IMAD.WIDE.U32 R10, R37, 0x4, R10 ;  /* 0x00000004250a7825 */ /* 0x000fc600078e000a */
[----:B------:R-:W4:Y:S04]  /*7510*/  LDL.LU.64 R26, [R1+0x3f0] ;  /* 0x0003f000011a7983 */ /* 0x000f280000300a00 */
[----:B------:R-:W4:Y:S04]  /*7520*/  LDL.LU.64 R20, [R1+0x168] ;  /* 0x0001680001147983 */ /* 0x000f280000300a00 */
[----:B---3--:R0:W-:Y:S02]  /*7530*/  STL [R1+0x5f8], R14 ;  /* 0x0005f80e01007387 */ /* 0x0081e40000100800 */
[----:B0-----:R-:W-:-:S04]  /*7540*/  IADD3 R14, P6, R19, UR34, RZ ;  /* 0x00000022130e7c10 */ /* 0x001fc8000ffde0ff */
[----:B------:R-:W-:Y:S02]  /*7550*/  IADD3.X R15, R18, UR35, RZ, P6, !PT ;  /* 0x00000023120f7c10 */ /* 0x000fe4000b7fe4ff */
[----:B------:R-:W-:-:S05]  /*7560*/  IADD3 R16, P6, R10, R5, RZ ;  /* 0x000000050a107210 */ /* 0x000fca0007fde0ff */
[----:B------:R-:W-:-:S05]  /*7570*/  IMAD.X R17, R11, 0x1, R3, P6 ;  /* 0x000000010b117824 */ /* 0x000fca00030e0603 */
[----:B------:R0:W-:Y:S04]  /*7580*/  STL.64 [R1+0x198], R16 ;  /* 0x0001981001007387 */ /* 0x0001e80000100a00 */
[----:B0-----:R-:W3:Y:S04]  /*7590*/  LDL.LU.64 R16, [R1+0x158] ;  /* 0x0001580001107983 */ /* 0x001ee80000300a00 */
[----:B----4-:R0:W-:Y:S02]  /*75a0*/  STL [R1+0x490], R8 ;  /* 0x0004900801007387 */ /* 0x0101e40000100800 */
[----:B0-----:R-:W-:-:S06]  /*75b0*/  IMAD.MOV.U32 R8, RZ, RZ, RZ ;  /* 0x000000ffff087224 */ /* 0x001fcc00078e00ff */
[----:B------:R-:W4:Y:S01]  /*75c0*/  @P2 LDG.E.EL R8, desc[UR22][R30.64] ;  /* 0x000000161e082981 */ /* 0x000f22000c2e1900 */
[----:B------:R-:W-:-:S03]  /*75d0*/  IMAD.WIDE R14, R6, 0x4, R14 ;  /* 0x00000004060e7825 */ /* 0x000fc600078e020e */
[----:B------:R-:W-:Y:S01]  /*75e0*/  IADD3 R22, P6, R14, R4, RZ ;  /* 0x000000040e167210 */ /* 0x000fe20007fde0ff */
[----:B------:R-:W4:Y:S04]  /*75f0*/  LDL.LU.64 R30, [R1+0x78] ;  /* 0x00007800011e7983 */ /* 0x000f280000300a00 */
[----:B------:R-:W-:Y:S01]  /*7600*/  IMAD.X R23, R15, 0x1, R2, P6 ;  /* 0x000000010f177824 */ /* 0x000fe200030e0602 */
[----:B------:R-:W-:-:S04]  /*7610*/  IADD3 R10, P6, R19, UR36, RZ ;  /* 0x00000024130a7c10 */ /* 0x000fc8000ffde0ff */
[----:B------:R-:W-:Y:S02]  /*7620*/  IADD3.X R11, R18, UR37, RZ, P6, !PT ;  /* 0x00000025120b7c10 */ /* 0x000fe4000b7fe4ff */
[----:B------:R-:W-:Y:S01]  /*7630*/  IADD3 R14, P6, R19, UR38, RZ ;  /* 0x00000026130e7c10 */ /* 0x000fe2000ffde0ff */
[----:B------:R-:W-:Y:S01]  /*7640*/  IMAD.WIDE R10, R7, 0x4, R10 ;  /* 0x00000004070a7825 */ /* 0x000fe200078e020a */
[----:B------:R0:W-:Y:S02]  /*7650*/  STL.64 [R1+0x188], R22 ;  /* 0x0001881601007387 */ /* 0x0001e40000100a00 */
[----:B------:R-:W-:Y:S01]  /*7660*/  IADD3.X R15, R18, UR39, RZ, P6, !PT ;  /* 0x00000027120f7c10 */ /* 0x000fe2000b7fe4ff */
[----:B------:R-:W-:Y:S01]  /*7670*/  IMAD.MOV.U32 R28, RZ, RZ, RZ ;  /* 0x000000ffff1c7224 */ /* 0x000fe200078e00ff */
[----:B------:R-:W4:Y:S04]  /*7680*/  LDL.LU.64 R32, [R1+0x38] ;  /* 0x0000380001207983 */ /* 0x000f280000300a00 */
[----:B------:R-:W4:Y:S01]  /*7690*/  LDL.LU.64 R18, [R1+0x160] ;  /* 0x0001600001127983 */ /* 0x000f220000300a00 */
[----:B0-----:R-:W-:-:S03]  /*76a0*/  IADD3 R22, P6, R10, R4, RZ ;  /* 0x000000040a167210 */ /* 0x001fc60007fde0ff */
[----:B------:R-:W4:Y:S02]  /*76b0*/  @P5 LDG.E.EL R28, desc[UR22][R34.64] ;  /* 0x00000016221c5981 */ /* 0x000f24000c2e1900 */
[----:B------:R-:W-:-:S05]  /*76c0*/  IMAD.X R23, R11, 0x1, R2, P6 ;  /* 0x000000010b177824 */ /* 0x000fca00030e0602 */
[----:B------:R-:W-:Y:S04]  /*76d0*/  STL.64 [R1+0xb8], R22 ;  /* 0x0000b81601007387 */ /* 0x000fe80000100a00 */
[----:B------:R-:W4:Y:S01]  /*76e0*/  LDL.LU.64 R34, [R1+0x400] ;  /* 0x0004000001227983 */ /* 0x000f220000300a00 */
[----:B------:R-:W-:-:S06]  /*76f0*/  IMAD.MOV.U32 R11, RZ, RZ, RZ ;  /* 0x000000ffff0b7224 */ /* 0x000fcc00078e00ff */
[----:B---3--:R-:W3:Y:S04]  /*7700*/  @!P1 LDG.E.EL R11, desc[UR22][R16.64] ;  /* 0x00000016100b9981 */ /* 0x008ee8000c2e1900 */
[----:B----4-:R0:W-:Y:S02]  /*7710*/  STL [R1+0x5f4], R8 ;  /* 0x0005f40801007387 */ /* 0x0101e40000100800 */
[----:B0-----:R-:W-:-:S06]  /*7720*/  IMAD.MOV.U32 R8, RZ, RZ, RZ ;  /* 0x000000ffff087224 */ /* 0x001fcc00078e00ff */
[----:B------:R0:W4:Y:S01]  /*7730*/  @P4 LDG.E.EL R8, desc[UR22][R26.64] ;  /* 0x000000161a084981 */ /* 0x000122000c2e1900 */
[----:B------:R-:W-:-:S03]  /*7740*/  IMAD.WIDE.U32 R14, R37, 0x4, R14 ;  /* 0x00000004250e7825 */ /* 0x000fc600078e000e */
[----:B------:R-:W-:Y:S01]  /*7750*/  IADD3 R22, P6, R14, R5, RZ ;  /* 0x000000050e167210 */ /* 0x000fe20007fde0ff */
[----:B0-----:R-:W-:-:S04]  /*7760*/  IMAD.MOV.U32 R26, RZ, RZ, RZ ;  /* 0x000000ffff1a7224 */ /* 0x001fc800078e00ff */
[----:B------:R-:W-:Y:S02]  /*7770*/  IMAD.X R23, R15, 0x1, R3, P6 ;  /* 0x000000010f177824 */ /* 0x000fe400030e0603 */
[----:B------:R0:W3:Y:S04]  /*7780*/  @P2 LDG.E.EL R26, desc[UR22][R20.64] ;  /* 0x00000016141a2981 */ /* 0x0000e8000c2e1900 */
[----:B------:R0:W-:Y:S02]  /*7790*/  STL.64 [R1+0x180], R22 ;  /* 0x0001801601007387 */ /* 0x0001e40000100a00 */
[----:B0-----:R-:W-:Y:S02]  /*77a0*/  IADD3 R20, P6, R25, UR21, RZ ;  /* 0x0000001519147c10 */ /* 0x001fe4000ffde0ff */
[----:B------:R-:W3:Y:S03]  /*77b0*/  LDL.LU.64 R22, [R1+0x90] ;  /* 0x0000900001167983 */ /* 0x000ee60000300a00 */
[----:B------:R-:W-:Y:S01]  /*77c0*/  IMAD.SHL.U32 R21, R20, 0x4, RZ ;  /* 0x0000000414157824 */ /* 0x000fe200078e00ff */
[----:B------:R-:W-:-:S04]  /*77d0*/  IADD3.X R10, R29, UR14, RZ, P6, !PT ;  /* 0x0000000e1d0a7c10 */ /* 0x000fc8000b7fe4ff */
[----:B------:R-:W-:Y:S01]  /*77e0*/  SHF.L.U64.HI R20, R20, 0x2, R10 ;  /* 0x0000000214147819 */ /* 0x000fe2000001020a */
[----:B------:R-:W-:-:S06]  /*77f0*/  IMAD.MOV.U32 R25, RZ, RZ, RZ ;  /* 0x000000ffff197224 */ /* 0x000fcc00078e00ff */
[----:B------:R-:W3:Y:S04]  /*7800*/  @P5 LDG.E.EL R25, desc[UR22][R30.64] ;  /* 0x000000161e195981 */ /* 0x000ee8000c2e1900 */
[----:B----4-:R0:W-:Y:S04]  /*7810*/  STL [R1+0x5f0], R8 ;  /* 0x0005f00801007387 */ /* 0x0101e80000100800 */
[----:B------:R-:W4:Y:S01]  /*7820*/  LDL.LU.64 R30, [R1+0x1e0] ;  /* 0x0001e000011e7983 */ /* 0x000f220000300a00 */
[----:B0-----:R-:W-:-:S06]  /*7830*/  IMAD.MOV.U32 R8, RZ, RZ, RZ ;  /* 0x000000ffff087224 */ /* 0x001fcc00078e00ff */
[----:B------:R0:W4:Y:S02]  /*7840*/  @P4 LDG.E.EL R8, desc[UR22][R18.64] ;  /* 0x0000001612084981 */ /* 0x000124000c2e1900 */
        /* <DEDUP_REMOVED lines=8> */
[----:B0-----:R-:W4:Y:S04]  /*78d0*/  LDL.LU.64 R16, [R1+0xb0] ;  /* 0x0000b00001107983 */ /* 0x001f280000300a00 */
[----:B---3--:R0:W-:Y:S02]  /*78e0*/  STL [R1+0x48c], R11 ;  /* 0x00048c0b01007387 */ /* 0x0081e40000100800 */
[----:B0-----:R-:W-:-:S06]  /*78f0*/  IMAD.MOV.U32 R11, RZ, RZ, RZ ;  /* 0x000000ffff0b7224 */ /* 0x001fcc00078e00ff */
[----:B------:R-:W3:Y:S01]  /*7900*/  @!P1 LDG.E.EL R11, desc[UR22][R34.64] ;  /* 0x00000016220b9981 */ /* 0x000ee2000c2e1900 */
[----:B------:R-:W-:Y:S02]  /*7910*/  IMAD.MOV.U32 R10, RZ, RZ, RZ ;  /* 0x000000ffff0a7224 */ /* 0x000fe400078e00ff */
[----:B------:R-:W-:-:S04]  /*7920*/  IMAD.WIDE R14, R6, 0x4, R14 ;  /* 0x00000004060e7825 */ /* 0x000fc800078e020e */
[----:B------:R0:W4:Y:S02]  /*7930*/  @P2 LDG.E.EL R10, desc[UR22][R32.64] ;  /* 0x00000016200a2981 */ /* 0x000124000c2e1900 */
[----:B0-----:R-:W-:-:S05]  /*7940*/  IADD3 R32, P6, R14, R4, RZ ;  /* 0x000000040e207210 */ /* 0x001fca0007fde0ff */
[----:B------:R-:W-:Y:S01]  /*7950*/  IMAD.X R33, R15, 0x1, R2, P6 ;  /* 0x000000010f217824 */ /* 0x000fe200030e0602 */
[----:B------:R-:W-:-:S04]  /*7960*/  IADD3 R18, P6, R21, UR36, RZ ;  /* 0x0000002415127c10 */ /* 0x000fc8000ffde0ff */
[----:B------:R0:W-:Y:S01]  /*7970*/  STL.64 [R1+0xc0], R32 ;  /* 0x0000c02001007387 */ /* 0x0001e20000100a00 */
[----:B------:R-:W-:Y:S02]  /*7980*/  IADD3.X R19, R20, UR37, RZ, P6, !PT ;  /* 0x0000002514137c10 */ /* 0x000fe4000b7fe4ff */
[----:B------:R-:W-:Y:S01]  /*7990*/  IADD3 R14, P6, R21, UR38, RZ ;  /* 0x00000026150e7c10 */ /* 0x000fe2000ffde0ff */
[----:B------:R-:W-:Y:S01]  /*79a0*/  IMAD.WIDE R18, R7, 0x4, R18 ;  /* 0x0000000407127825 */ /* 0x000fe200078e0212 */
[----:B0-----:R-:W4:Y:S04]  /*79b0*/  LDL.LU.64 R32, [R1+0xa0] ;  /* 0x0000a00001207983 */ /* 0x001f280000300a00 */
[----:B------:R-:W4:Y:S01]  /*79c0*/  LDL.LU.64 R34, [R1+0x88] ;  /* 0x0000880001227983 */ /* 0x000f220000300a00 */
[----:B------:R-:W-:-:S03]  /*79d0*/  IADD3.X R15, R20, UR39, RZ, P6, !PT ;  /* 0x00000027140f7c10 */ /* 0x000fc6000b7fe4ff */
[----:B---3--:R0:W-:Y:S04]  /*79e0*/  STL [R1+0x640], R11 ;  /* 0x0006400b01007387 */ /* 0x0081e80000100800 */
[----:B------:R-:W3:Y:S01]  /*79f0*/  LDL.LU.64 R20, [R1+0xd0] ;  /* 0x0000d00001147983 */ /* 0x000ee20000300a00 */
[----:B0-----:R-:W-:-:S06]  /*7a00*/  IMAD.MOV.U32 R11, RZ, RZ, RZ ;  /* 0x000000ffff0b7224 */ /* 0x001fcc00078e00ff */
[----:B------:R0:W3:Y:S02]  /*7a10*/  @P4 LDG.E.EL R11, desc[UR22][R22.64] ;  /* 0x00000016160b4981 */ /* 0x0000e4000c2e1900 */
[----:B0-----:R-:W-:-:S05]  /*7a20*/  IADD3 R22, P6, R18, R4, RZ ;  /* 0x0000000412167210 */ /* 0x001fca0007fde0ff */
[----:B------:R-:W-:Y:S02]  /*7a30*/  IMAD.X R23, R19, 0x1, R2, P6 ;  /* 0x0000000113177824 */ /* 0x000fe400030e0602 */
[----:B------:R-:W3:Y:S01]  /*7a40*/  LDL.LU.64 R18, [R1+0xe0] ;  /* 0x0000e00001127983 */ /* 0x000ee20000300a00 */
[----:B------:R-:W-:-:S03]  /*7a50*/  IMAD.WIDE.U32 R14, R37, 0x4, R14 ;  /* 0x00000004250e7825 */ /* 0x000fc600078e000e */
[----:B------:R0:W-:Y:S02]  /*7a60*/  STL.64 [R1+0x168], R22 ;  /* 0x0001681601007387 */ /* 0x0001e40000100a00 */
[----:B0-----:R-:W-:-:S05]  /*7a70*/  IADD3 R22, P6, R14, R5, RZ ;  /* 0x000000050e167210 */ /* 0x001fca0007fde0ff */
[----:B------:R-:W-:-:S05]  /*7a80*/  IMAD.X R23, R15, 0x1, R3, P6 ;  /* 0x000000010f177824 */ /* 0x000fca00030e0603 */
[----:B------:R0:W-:Y:S02]  /*7a90*/  STL.64 [R1+0xa8], R22 ;  /* 0x0000a81601007387 */ /* 0x0001e40000100a00 */
[----:B0-----:R-:W-:Y:S02]  /*7aa0*/  IMAD.MOV.U32 R23, RZ, RZ, RZ ;  /* 0x000000ffff177224 */ /* 0x001fe400078e00ff */
[----:B------:R-:W3:Y:S04]  /*7ab0*/  LDL.LU R22, [R1+0x9c0] ;  /* 0x0009c00001167983 */ /* 0x000ee80000300800 */
[----:B----4-:R-:W4:Y:S01]  /*7ac0*/  @P5 LDG.E.EL R23, desc[UR22][R30.64] ;  /* 0x000000161e175981 */ /* 0x010f22000c2e1900 */
[----:B------:R-:W-:Y:S01]  /*7ad0*/  IMAD.MOV.U32 R14, RZ, RZ, RZ ;  /* 0x000000ffff0e7224 */ /* 0x000fe200078e00ff */
[----:B------:R-:W-:-:S02]  /*7ae0*/  IADD3 R27, P6, R0, UR44, RZ ;  /* 0x0000002c001b7c10 */ /* 0x000fc4000ffde0ff */
[----:B------:R-:W4:Y:S04]  /*7af0*/  LDL.LU.64 R30, [R1+0x98] ;  /* 0x00009800011e7983 */ /* 0x000f280000300a00 */
[----:B---3--:R-:W3:Y:S04]  /*7b00*/  @!P1 LDG.E.EL R14, desc[UR22][R18.64] ;  /* 0x00000016120e9981 */ /* 0x008ee8000c2e1900 */
[----:B------:R-:W-:Y:S01]  /*7b10*/  STL [R1+0x958], R36 ;  /* 0x0009582401007387 */ /* 0x000fe20000100800 */
[----:B------:R-:W-:Y:S01]  /*7b20*/  IMAD.SHL.U32 R29, R27, 0x4, RZ ;  /* 0x000000041b1d7824 */ /* 0x000fe200078e00ff */
[----:B------:R-:W-:-:S04]  /*7b30*/  IADD3.X R15, R36, UR15, RZ, P6, !PT ;  /* 0x0000000f240f7c10 */ /* 0x000fc8000b7fe4ff */
[----:B------:R-:W-:Y:S01]  /*7b40*/  SHF.L.U64.HI R27, R27, 0x2, R15 ;  /* 0x000000021b1b7819 */ /* 0x000fe2000001020f */
[----:B------:R-:W-:-:S06]  /*7b50*/  IMAD.MOV.U32 R0, RZ, RZ, RZ ;  /* 0x000000ffff007224 */ /* 0x000fcc00078e00ff */
[----:B------:R-:W3:Y:S04]  /*7b60*/  @!P1 LDG.E.EL R0, desc[UR22][R34.64] ;  /* 0x0000001622009981 */ /* 0x000ee8000c2e1900 */
[----:B----4-:R0:W-:Y:S02]  /*7b70*/  STL [R1+0x5ec], R23 ;  /* 0x0005ec1701007387 */ /* 0x0101e40000100800 */
[----:B0-----:R-:W-:-:S06]  /*7b80*/  IMAD.MOV.U32 R23, RZ, RZ, RZ ;  /* 0x000000ffff177224 */ /* 0x001fcc00078e00ff */
[----:B------:R0:W4:Y:S02]  /*7b90*/  @P5 LDG.E.EL R23, desc[UR22][R20.64] ;  /* 0x0000001614175981 */ /* 0x000124000c2e1900 */
[----:B0-----:R-:W-:-:S04]  /*7ba0*/  IADD3 R20, P6, R29, UR32, RZ ;  /* 0x000000201d147c10 */ /* 0x001fc8000ffde0ff */
[----:B------:R-:W-:Y:S02]  /*7bb0*/  IADD3.X R21, R27, UR33, RZ, P6, !PT ;  /* 0x000000211b157c10 */ /* 0x000fe4000b7fe4ff */
[----:B------:R-:W-:Y:S01]  /*7bc0*/  IADD3 R18, P6, R29, UR34, RZ ;  /* 0x000000221d127c10 */ /* 0x000fe2000ffde0ff */
[----:B------:R-:W-:-:S03]  /*7bd0*/  IMAD.WIDE R20, R9, 0x4, R20 ;  /* 0x0000000409147825 */ /* 0x000fc600078e0214 */
[----:B------:R-:W-:Y:S01]  /*7be0*/  IADD3.X R19, R27, UR35, RZ, P6, !PT ;  /* 0x000000231b137c10 */ /* 0x000fe2000b7fe4ff */
[----:B---3--:R0:W-:Y:S02]  /*7bf0*/  STL [R1+0x414], R14 ;  /* 0x0004140e01007387 */ /* 0x0081e40000100800 */
[----:B0-----:R-:W-:-:S06]  /*7c00*/  IMAD.MOV.U32 R14, RZ, RZ, RZ ;  /* 0x000000ffff0e7224 */ /* 0x001fcc00078e00ff */
[----:B------:R0:W3:Y:S02]  /*7c10*/  @P2 LDG.E.EL R14, desc[UR22][R16.64] ;  /* 0x00000016100e2981 */ /* 0x0000e4000c2e1900 */
[----:B0-----:R-:W-:-:S05]  /*7c20*/  IADD3 R16, P6, R20, R13, RZ ;  /* 0x0000000d14107210 */ /* 0x001fca0007fde0ff */
[----:B------:R-:W-:Y:S02]  /*7c30*/  IMAD.X R17, R21, 0x1, R12, P6 ;  /* 0x0000000115117824 */ /* 0x000fe400030e060c */
[----:B------:R-:W3:Y:S01]  /*7c40*/  LDL.LU.64 R20, [R1+0x200] ;  /* 0x0002000001147983 */ /* 0x000ee20000300a00 */
[----:B------:R-:W-:Y:S02]  /*7c50*/  IMAD.MOV.U32 R15, RZ, RZ, RZ ;  /* 0x000000ffff0f7224 */ /* 0x000fe400078e00ff */
[----:B------:R-:W-:-:S04]  /*7c60*/  IMAD.WIDE R18, R6, 0x4, R18 ;  /* 0x0000000406127825 */ /* 0x000fc800078e0212 */
[----:B------:R-:W4:Y:S04]  /*7c70*/  @P4 LDG.E.EL R15, desc[UR22][R32.64] ;  /* 0x00000016200f4981 */ /* 0x000f28000c2e1900 */
[----:B------:R-:W4:Y:S04]  /*7c80*/  LDL.LU.64 R32, [R1+0xe8] ;  /* 0x0000e80001207983 */ /* 0x000f280000300a00 */
[----:B------:R-:W4:Y:S04]  /*7c90*/  LDL R34, [R1+0x2c4] ;  /* 0x0002c40001227983 */ /* 0x000f280000100800 */
[----:B------:R0:W-:Y:S04]  /*7ca0*/  STL.64 [R1+0x160], R16 ;  /* 0x0001601001007387 */ /* 0x0001e80000100a00 */
[----:B------:R-:W4:Y:S01]  /*7cb0*/  LDL R35, [R1+0x2c0] ;  /* 0x0002c00001237983 */ /* 0x000f220000100800 */
[----:B0-----:R-:W-:-:S05]  /*7cc0*/  IADD3 R16, P6, R18, R4, RZ ;  /* 0x0000000412107210 */ /* 0x001fca0007fde0ff */
[----:B------:R-:W-:-:S05]  /*7cd0*/  IMAD.X R17, R19, 0x1, R2, P6 ;  /* 0x0000000113117824 */ /* 0x000fca00030e0602 */
[----:B------:R0:W-:Y:S04]  /*7ce0*/  STL.64 [R1+0x158], R16 ;  /* 0x0001581001007387 */ /* 0x0001e80000100a00 */
[----:B0-----:R-:W4:Y:S04]  /*7cf0*/  LDL.LU.64 R16, [R1+0x9b8] ;  /* 0x0009b80001107983 */ /* 0x001f280000300a00 */
[----:B------:R0:W-:Y:S02]  /*7d00*/  STL [R1+0x418], R0 ;  /* 0x0004180001007387 */ /* 0x0001e40000100800 */
[----:B0-----:R-:W-:-:S06]  /*7d10*/  IMAD.MOV.U32 R0, RZ, RZ, RZ ;  /* 0x000000ffff007224 */ /* 0x001fcc00078e00ff */
[----:B---3--:R0:W3:Y:S02]  /*7d20*/  @P2 LDG.E.EL R0, desc[UR22][R20.64] ;  /* 0x0000001614002981 */ /* 0x0080e4000c2e1900 */
[----:B0-----:R-:W-:-:S04]  /*7d30*/  IADD3 R20, P6, R29, UR36, RZ ;  /* 0x000000241d147c10 */ /* 0x001fc8000ffde0ff */
[----:B------:R-:W-:Y:S02]  /*7d40*/  IADD3.X R21, R27, UR37, RZ, P6, !PT ;  /* 0x000000251b157c10 */ /* 0x000fe4000b7fe4ff */
[----:B------:R-:W-:Y:S01]  /*7d50*/  IADD3 R18, P6, R29, UR38, RZ ;  /* 0x000000261d127c10 */ /* 0x000fe2000ffde0ff */
[----:B------:R-:W-:-:S03]  /*7d60*/  IMAD.WIDE R20, R7, 0x4, R20 ;  /* 0x0000000407147825 */ /* 0x000fc600078e0214 */
[----:B------:R-:W-:-:S03]  /*7d70*/  IADD3.X R19, R27, UR39, RZ, P6, !PT ;  /* 0x000000271b137c10 */ /* 0x000fc6000b7fe4ff */
[----:B------:R-:W-:Y:S01]  /*7d80*/  IMAD.WIDE.U32 R18, R37, 0x4, R18 ;  /* 0x0000000425127825 */ /* 0x000fe200078e0012 */
[----:B---3--:R0:W-:Y:S03]  /*7d90*/  STL [R1+0x5e8], R0 ;  /* 0x0005e80001007387 */ /* 0x0081e60000100800 */
[----:B0-----:R-:W-:-:S06]  /*7da0*/  IMAD.MOV.U32 R0, RZ, RZ, RZ ;  /* 0x000000ffff007224 */ /* 0x001fcc00078e00ff */
[----:B------:R0:W3:Y:S02]  /*7db0*/  @P2 LDG.E.EL R0, desc[UR22][R30.64] ;  /* 0x000000161e002981 */ /* 0x0000e4000c2e1900 */
[----:B0-----:R-:W-:-:S05]  /*7dc0*/  IADD3 R30, P6, R20, R4, RZ ;  /* 0x00000004141e7210 */ /* 0x001fca0007fde0ff */
[----:B------:R-:W-:Y:S02]  /*7dd0*/  IMAD.X R31, R21, 0x1, R2, P6 ;  /* 0x00000001151f7824 */ /* 0x000fe400030e0602 */
[----:B------:R-:W4:Y:S04]  /*7de0*/  LDL.LU.64 R20, [R1+0xf8] ;  /* 0x0000f80001147983 */ /* 0x000f280000300a00 */
[----:B------:R0:W-:Y:S02]  /*7df0*/  STL.64 [R1+0x148], R30 ;  /* 0x0001481e01007387 */ /* 0x0001e40000100a00 */
[----:B0-----:R-:W-:-:S05]  /*7e00*/  IADD3 R30, P6, R18, R5, RZ ;  /* 0x00000005121e7210 */ /* 0x001fca0007fde0ff */
[----:B------:R-:W-:-:S05]  /*7e10*/  IMAD.X R31, R19, 0x1, R3, P6 ;  /* 0x00000001131f7824 */ /* 0x000fca00030e0603 */
[----:B------:R0:W-:Y:S04]  /*7e20*/  STL.64 [R1+0x90], R30 ;  /* 0x0000901e01007387 */ /* 0x0001e80000100a00 */
[----:B0-----:R-:W4:Y:S04]  /*7e30*/  LDL.LU.64 R30, [R1+0x9b0] ;  /* 0x0009b000011e7983 */ /* 0x001f280000300a00 */
[----:B------:R-:W4:Y:S04]  /*7e40*/  LDL.LU.64 R18, [R1+0x218] ;  /* 0x0002180001127983 */ /* 0x000f280000300a00 */
[----:B---3--:R0:W-:Y:S02]  /*7e50*/  STL [R1+0x400], R0 ;  /* 0x0004000001007387 */ /* 0x0081e40000100800 */
[----:B0-----:R-:W-:-:S06]  /*7e60*/  IMAD.MOV.U32 R0, RZ, RZ, RZ ;  /* 0x000000ffff007224 */ /* 0x001fcc00078e00ff */
[----:B----4-:R-:W3:Y:S04]  /*7e70*/  @P4 LDG.E.EL R0, desc[UR22][R18.64] ;  /* 0x0000001612004981 */ /* 0x010ee8000c2e1900 */
[----:B------:R-:W4:Y:S04]  /*7e80*/  LDG.E.EL.64 R18, desc[UR22][R30.64] ;  /* 0x000000161e127981 */ /* 0x000f28000c2e1b00 */
[----:B---3--:R0:W-:Y:S02]  /*7e90*/  STL [R1+0x5e4], R0 ;  /* 0x0005e40001007387 */ /* 0x0081e40000100800 */
[----:B0-----:R-:W-:-:S06]  /*7ea0*/  IMAD.MOV.U32 R0, RZ, RZ, RZ ;  /* 0x000000ffff007224 */ /* 0x001fcc00078e00ff */
[----:B------:R-:W3:Y:S01]  /*7eb0*/  @P4 LDG.E.EL R0, desc[UR22][R20.64] ;  /* 0x0000001614004981 */ /* 0x000ee2000c2e1900 */
[----:B----4-:R-:W-:Y:S02]  /*7ec0*/  R2UR UR13, R19 ;  /* 0x00000000130d72ca */ /* 0x010fe400000e0000 */
[----:B------:R-:W-:-:S11]  /*7ed0*/  R2UR UR12, R18 ;  /* 0x00000000120c72ca */ /* 0x000fd600000e0000 */
[----:B------:R-:W-:-:S04]  /*7ee0*/  USHF.R.U32.HI UR16, URZ, 0x1c, UR13 ;  /* 0x0000001c3f107899 */ /* 0x000fc8000801160d */
[----:B------:R-:W-:-:S04]  /*7ef0*/  ULOP3.LUT UR16, UR16, 0x8, URZ, 0xc0, !UPT ;  /* 0x0000000810107892 */ /* 0x000fc8000f8ec03f */
[----:B------:R-:W-:-:S04]  /*7f00*/  UIADD3 UR16, UP0, UR12, UR16, URZ ;  /* 0x000000100c107290 */ /* 0x000fc8000ff1e03f */
[----:B------:R-:W-:Y:S02]  /*7f10*/  USHF.L.U32 UR46, UR16, 0x3, URZ ;  /* 0x00000003102e7899 */ /* 0x000fe4000800063f */
[----:B------:R-:W-:Y:S01]  /*7f20*/  UIADD3.X UR10, URZ, UR13, URZ, UP0, !UPT ;  /* 0x0000000d3f0a7290 */ /* 0x000fe200087fe43f */
[----:B---3--:R0:W-:Y:S02]  /*7f30*/  STL [R1+0x3e0], R0 ;  /* 0x0003e00001007387 */ /* 0x0081e40000100800 */
[----:B0-----:R-:W-:-:S06]  /*7f40*/  IMAD.MOV.U32 R0, RZ, RZ, RZ ;  /* 0x000000ffff007224 */ /* 0x001fcc00078e00ff */
[----:B------:R0:W3:Y:S01]  /*7f50*/  @P5 LDG.E.EL R0, desc[UR22][R32.64] ;  /* 0x0000001620005981 */ /* 0x0000e2000c2e1900 */
[----:B------:R-:W-:Y:S01]  /*7f60*/  USHF.L.U64.HI UR16, UR16, 0x3, UR10 ;  /* 0x0000000310107899 */ /* 0x000fe2000801020a */
[----:B------:R-:W-:-:S05]  /*7f70*/  IADD3 R20, P6, R34, UR46, RZ ;  /* 0x0000002e22147c10 */ /* 0x000fca000ffde0ff */
[----:B------:R-:W-:Y:S01]  /*7f80*/  IADD3.X R18, R35, UR16, RZ, P6, !PT ;  /* 0x0000001023127c10 */ /* 0x000fe2000b7fe4ff */
[----:B------:R-:W-:-:S03]  /*7f90*/  IMAD.SHL.U32 R27, R20, 0x4, RZ ;  /* 0x00000004141b7824 */ /* 0x000fc600078e00ff */
[----:B------:R-:W-:Y:S02]  /*7fa0*/  SHF.L.U64.HI R20, R20, 0x2, R18 ;  /* 0x0000000214147819 */ /* 0x000fe40000010212 */
[----:B------:R-:W-:-:S04]  /*7fb0*/  IADD3 R18, P6, R27, UR32, RZ ;  /* 0x000000201b127c10 */ /* 0x000fc8000ffde0ff */
[----:B------:R-:W-:-:S03]  /*7fc0*/  IADD3.X R19, R20, UR33, RZ, P6, !PT ;  /* 0x0000002114137c10 */ /* 0x000fc6000b7fe4ff */
[----:B------:R-:W-:-:S03]  /*7fd0*/  IMAD.WIDE R18, R9, 0x4, R18 ;  /* 0x0000000409127825 */ /* 0x000fc600078e0212 */
[----:B0-----:R-:W-:-:S05]  /*7fe0*/  IADD3 R32, P6, R18, R13, RZ ;  /* 0x0000000d12207210 */ /* 0x001fca0007fde0ff */
[----:B------:R-:W-:Y:S02]  /*7ff0*/  IMAD.X R33, R19, 0x1, R12, P6 ;  /* 0x0000000113217824 */ /* 0x000fe400030e060c */
[----:B------:R-:W4:Y:S04]  /*8000*/  LDG.E.EL.64 R18, desc[UR22][R30.64+0x18] ;  /* 0x000018161e127981 */ /* 0x000f28000c2e1b00 */
[----:B------:R0:W-:Y:S04]  /*8010*/  STL.64 [R1+0x178], R32 ;  /* 0x0001782001007387 */ /* 0x0001e80000100a00 */
[----:B0-----:R-:W4:Y:S04]  /*8020*/  LDL.LU.64 R32, [R1+0x9a8] ;  /* 0x0009a80001207983 */ /* 0x001f280000300a00 */
[----:B---3--:R0:W-:Y:S04]  /*8030*/  STL [R1+0x3e4], R0 ;  /* 0x0003e40001007387 */ /* 0x0081e80000100800 */
[----:B0-----:R-:W3:Y:S04]  /*8040*/  LDL R0, [R1+0x35c] ;  /* 0x00035c0001007983 */ /* 0x001ee80000100800 */
[----:B------:R-:W3:Y:S01]  /*8050*/  LDL.LU.64 R30, [R1+0x110] ;  /* 0x00011000011e7983 */ /* 0x000ee20000300a00 */
[----:B------:R-:W-:-:S03]  /*8060*/  IMAD.MOV.U32 R21, RZ, RZ, RZ ;  /* 0x000000ffff157224 */ /* 0x000fc600078e00ff */
[----:B------:R-:W3:Y:S01]  /*8070*/  LDL R36, [R1+0x3b0] ;  /* 0x0003b00001247983 */ /* 0x000ee20000100800 */
[----:B----4-:R-:W-:Y:S02]  /*8080*/  R2UR UR11, R19 ;  /* 0x00000000130b72ca */ /* 0x010fe400000e0000 */
[----:B------:R-:W-:Y:S01]  /*8090*/  R2UR UR10, R18 ;  /* 0x00000000120a72ca */ /* 0x000fe200000e0000 */
[----:B---3--:R-:W3:Y:S10]  /*80a0*/  @!P1 LDG.E.EL R21, desc[UR22][R30.64] ;  /* 0x000000161e159981 */ /* 0x008ef4000c2e1900 */
[----:B------:R-:W-:-:S04]  /*80b0*/  USHF.R.U32.HI UR17, URZ, 0x1c, UR11 ;  /* 0x0000001c3f117899 */ /* 0x000fc8000801160b */
[----:B------:R-:W-:-:S04]  /*80c0*/  ULOP3.LUT UR17, UR17, 0x8, URZ, 0xc0, !UPT ;  /* 0x0000000811117892 */ /* 0x000fc8000f8ec03f */
[----:B------:R-:W-:-:S04]  /*80d0*/  UIADD3 UR17, UP0, UR10, UR17, URZ ;  /* 0x000000110a117290 */ /* 0x000fc8000ff1e03f */
[----:B------:R-:W-:Y:S02]  /*80e0*/  USHF.L.U32 UR47, UR17, 0x3, URZ ;  /* 0x00000003112f7899 */ /* 0x000fe4000800063f */
[----:B------:R-:W-:Y:S01]  /*80f0*/  UIADD3.X UR18, URZ, UR11, URZ, UP0, !UPT ;  /* 0x0000000b3f127290 */ /* 0x000fe200087fe43f */
[----:B------:R-:W-:Y:S02]  /*8100*/  SEL R22, R22, RZ, P2 ;  /* 0x000000ff16167207 */ /* 0x000fe40001000000 */
[----:B------:R-:W-:Y:S01]  /*8110*/  SEL R17, R17, RZ, P4 ;  /* 0x000000ff11117207 */ /* 0x000fe20002000000 */
[----:B------:R-:W-:Y:S01]  /*8120*/  USHF.L.U64.HI UR18, UR17, 0x3, UR18 ;  /* 0x0000000311127899 */ /* 0x000fe20008010212 */
[----:B------:R-:W-:Y:S02]  /*8130*/  SEL R19, R24, RZ, P5 ;  /* 0x000000ff18137207 */ /* 0x000fe40002800000 */
[----:B------:R-:W-:Y:S02]  /*8140*/  @P3 SEL R19, R22, R17, !P0 ;  /* 0x0000001116133207 */ /* 0x000fe40004000000 */
[----:B------:R-:W-:-:S02]  /*8150*/  SEL R10, R10, RZ, P2 ;  /* 0x000000ff0a0a7207 */ /* 0x000fc40001000000 */
[----:B------:R-:W-:Y:S02]  /*8160*/  SEL R11, R11, RZ, P4 ;  /* 0x000000ff0b0b7207 */ /* 0x000fe40002000000 */
[----:B------:R-:W-:Y:S02]  /*8170*/  SEL R24, R25, RZ, P5 ;  /* 0x000000ff19187207 */ /* 0x000fe40002800000 */
[----:B------:R-:W-:Y:S02]  /*8180*/  @P3 SEL R24, R10, R11, !P0 ;  /* 0x0000000b0a183207 */ /* 0x000fe40004000000 */
[----:B------:R-:W-:Y:S02]  /*8190*/  SEL R32, R32, RZ, P2 ;  /* 0x000000ff20207207 */ /* 0x000fe40001000000 */
[----:B------:R-:W-:Y:S01]  /*81a0*/  SEL R16, R16, RZ, P4 ;  /* 0x000000ff10107207 */ /* 0x000fe20002000000 */
[----:B---3--:R0:W-:Y:S02]  /*81b0*/  STL [R1+0x410], R21 ;  /* 0x0004101501007387 */ /* 0x0081e40000100800 */
[----:B0-----:R-:W-:-:S04]  /*81c0*/  IADD3 R21, P6, R34, UR47, RZ ;  /* 0x0000002f22157c10 */ /* 0x001fc8000ffde0ff */
[----:B------:R-:W-:Y:S01]  /*81d0*/  IADD3.X R18, R35, UR18, RZ, P6, !PT ;  /* 0x0000001223127c10 */ /* 0x000fe2000b7fe4ff */
[----:B------:R-:W-:-:S03]  /*81e0*/  IMAD.SHL.U32 R17, R21, 0x4, RZ ;  /* 0x0000000415117824 */ /* 0x000fc600078e00ff */
[----:B------:R-:W-:Y:S02]  /*81f0*/  SHF.L.U64.HI R21, R21, 0x2, R18 ;  /* 0x0000000215157819 */ /* 0x000fe40000010212 */
[----:B------:R-:W-:Y:S01]  /*8200*/  IADD3 R18, P6, R17, UR32, RZ ;  /* 0x0000002011127c10 */ /* 0x000fe2000ffde0ff */
[----:B------:R0:W-:Y:S03]  /*8210*/  STL [R1+0x3f0], R19 ;  /* 0x0003f01301007387 */ /* 0x0001e60000100800 */
[----:B0-----:R-:W-:Y:S02]  /*8220*/  IADD3.X R19, R21, UR33, RZ, P6, !PT ;  /* 0x0000002115137c10 */ /* 0x001fe4000b7fe4ff */
[----:B------:R-:W-:Y:S01]  /*8230*/  IADD3 R10, P6, R27, UR34, RZ ;  /* 0x000000221b0a7c10 */ /* 0x000fe2000ffde0ff */
[----:B------:R-:W-:-:S03]  /*8240*/  IMAD.WIDE R18, R9, 0x4, R18 ;  /* 0x0000000409127825 */ /* 0x000fc600078e0212 */
[----:B------:R-:W-:Y:S02]  /*8250*/  IADD3.X R11, R20, UR35, RZ, P6, !PT ;  /* 0x00000023140b7c10 */ /* 0x000fe4000b7fe4ff */
[----:B------:R-:W-:Y:S01]  /*8260*/  IADD3 R30, P6, R18, R13, RZ ;  /* 0x0000000d121e7210 */ /* 0x000fe20007fde0ff */
[----:B------:R-:W-:Y:S01]  /*8270*/  IMAD.WIDE R10, R0, 0x4, R10 ;  /* 0x00000004000a7825 */ /* 0x000fe200078e020a */
[----:B------:R0:W-:Y:S03]  /*8280*/  STL [R1+0x3f4], R24 ;  /* 0x0003f41801007387 */ /* 0x0001e60000100800 */
[----:B------:R-:W-:Y:S01]  /*8290*/  IMAD.X R31, R19, 0x1, R12, P6 ;  /* 0x00000001131f7824 */ /* 0x000fe200030e060c */
[----:B0-----:R-:W3:Y:S04]  /*82a0*/  LDL R24, [R1+0x358] ;  /* 0x0003580001187983 */ /* 0x001ee80000100800 */
[----:B------:R0:W-:Y:S01]  /*82b0*/  STL.64 [R1+0x218], R30 ;  /* 0x0002181e01007387 */ /* 0x0001e20000100a00 */
[----:B------:R-:W-:-:S02]  /*82c0*/  SEL R18, R33, RZ, P5 ;  /* 0x000000ff21127207 */ /* 0x000fc40002800000 */
[----:B------:R-:W-:Y:S02]  /*82d0*/  @P3 SEL R18, R32, R16, !P0 ;  /* 0x0000001020123207 */ /* 0x000fe40004000000 */
[----:B0-----:R-:W-:-:S05]  /*82e0*/  IADD3 R30, P6, R10, R4, RZ ;  /* 0x000000040a1e7210 */ /* 0x001fca0007fde0ff */
[----:B------:R-:W-:Y:S01]  /*82f0*/  IMAD.X R31, R11, 0x1, R2, P6 ;  /* 0x000000010b1f7824 */ /* 0x000fe200030e0602 */
[----:B------:R-:W-:-:S04]  /*8300*/  IADD3 R10, P6, R27, UR36, RZ ;  /* 0x000000241b0a7c10 */ /* 0x000fc8000ffde0ff */
[----:B------:R-:W-:Y:S01]  /*8310*/  IADD3.X R11, R20, UR37, RZ, P6, !PT ;  /* 0x00000025140b7c10 */ /* 0x000fe2000b7fe4ff */
[----:B------:R-:W-:Y:S04]  /*8320*/  STL.64 [R1+0x78], R30 ;  /* 0x0000781e01007387 */ /* 0x000fe80000100a00 */
[----:B------:R0:W-:Y:S01]  /*8330*/  STL [R1+0x408], R18 ;  /* 0x0004081201007387 */ /* 0x0001e20000100800 */
[----:B------:R-:W-:Y:S01]  /*8340*/  IMAD.WIDE R10, R36, 0x4, R10 ;  /* 0x00000004240a7825 */ /* 0x000fe200078e020a */
[----:B0-----:R-:W-:-:S04]  /*8350*/  IADD3 R18, P6, R27, UR38, RZ ;  /* 0x000000261b127c10 */ /* 0x001fc8000ffde0ff */
[----:B------:R-:W-:Y:S02]  /*8360*/  IADD3.X R19, R20, UR39, RZ, P6, !PT ;  /* 0x0000002714137c10 */ /* 0x000fe4000b7fe4ff */
[----:B------:R-:W-:-:S05]  /*8370*/  IADD3 R30, P6, R10, R4, RZ ;  /* 0x000000040a1e7210 */ /* 0x000fca0007fde0ff */
[----:B------:R-:W-:Y:S02]  /*8380*/  IMAD.X R31, R11, 0x1, R2, P6 ;  /* 0x000000010b1f7824 */ /* 0x000fe400030e0602 */
[----:B------:R-:W-:-:S03]  /*8390*/  IMAD.WIDE.U32 R18, R37, 0x4, R18 ;  /* 0x0000000425127825 */ /* 0x000fc600078e0012 */
[----:B------:R0:W-:Y:S04]  /*83a0*/  STL.64 [R1+0x130], R30 ;  /* 0x0001301e01007387 */ /* 0x0001e80000100a00 */
[----:B0-----:R-:W4:Y:S04]  /*83b0*/  LDL.LU.64 R30, [R1+0x1a8] ;  /* 0x0001a800011e7983 */ /* 0x001f280000300a00 */
[----:B------:R-:W3:Y:S01]  /*83c0*/  LDL.LU R37, [R1+0x9a0] ;  /* 0x0009a00001257983 */ /* 0x000ee20000300800 */
[----:B------:R-:W-:Y:S01]  /*83d0*/  IADD3 R10, P6, R18, R5, RZ ;  /* 0x00000005120a7210 */ /* 0x000fe20007fde0ff */
[----:B------:R-:W-:Y:S01]  /*83e0*/  USHF.R.U32.HI UR17, URZ, 0x1c, UR13 ;  /* 0x0000001c3f117899 */ /* 0x000fe2000801160d */
[----:B------:R-:W-:-:S03]  /*83f0*/  SEL R14, R14, RZ, P2 ;  /* 0x000000ff0e0e7207 */ /* 0x000fc60001000000 */
[----:B------:R-:W-:Y:S01]  /*8400*/  IMAD.X R11, R19, 0x1, R3, P6 ;  /* 0x00000001130b7824 */ /* 0x000fe200030e0603 */
[----:B------:R-:W-:Y:S01]  /*8410*/  ULOP3.LUT UR17, UR17, 0x8, URZ, 0xc0, !UPT ;  /* 0x0000000811117892 */ /* 0x000fe2000f8ec03f */
[----:B------:R-:W-:-:S03]  /*8420*/  SEL R15, R15, RZ, P4 ;  /* 0x000000ff0f0f7207 */ /* 0x000fc60002000000 */
[----:B------:R-:W-:Y:S01]  /*8430*/  UIADD3 UR12, UP0, UR12, UR17, URZ ;  /* 0x000000110c0c7290 */ /* 0x000fe2000ff1e03f */
[----:B------:R0:W-:Y:S03]  /*8440*/  STL.64 [R1+0x138], R10 ;  /* 0x0001380a01007387 */ /* 0x0001e60000100a00 */
[----:B------:R-:W-:Y:S01]  /*8450*/  USHF.L.U32 UR17, UR12, 0x3, URZ ;  /* 0x000000030c117899 */ /* 0x000fe2000800063f */
[----:B0-----:R-:W-:Y:S02]  /*8460*/  SEL R10, R23, RZ, P5 ;  /* 0x000000ff170a7207 */ /* 0x001fe40002800000 */
[----:B------:R-:W-:Y:S01]  /*8470*/  @P3 SEL R10, R14, R15, !P0 ;  /* 0x0000000f0e0a3207 */ /* 0x000fe20004000000 */
[----:B------:R-:W4:Y:S04]  /*8480*/  LDL.LU.64 R22, [R1+0x3c0] ;  /* 0x0003c00001167983 */ /* 0x000f280000300a00 */
[----:B------:R-:W4:Y:S04]  /*8490*/  LDL.LU.64 R18, [R1+0x1c8] ;  /* 0x0001c80001127983 */ /* 0x000f280000300a00 */
[----:B------:R-:W4:Y:S04]  /*84a0*/  LDL.LU.64 R32, [R1+0x448] ;  /* 0x0004480001207983 */ /* 0x000f280000300a00 */
[----:B------:R3:W-:Y:S04]  /*84b0*/  STL [R1+0x404], R10 ;  /* 0x0004040a01007387 */ /* 0x0007e80000100800 */
[----:B------:R-:W4:Y:S01]  /*84c0*/  LDL.LU.64 R34, [R1+0x1d0] ;  /* 0x0001d00001227983 */ /* 0x000f220000300a00 */
[----:B---3--:R-:W-:-:S03]  /*84d0*/  IADD3 R10, P6, R37, UR17, RZ ;  /* 0x00000011250a7c10 */ /* 0x008fc6000ffde0ff */
[----:B------:R0:W-:Y:S04]  /*84e0*/  STL.64 [R1+0x998], R36 ;  /* 0x0009982401007387 */ /* 0x0001e80000100a00 */
[----:B0-----:R-:W3:Y:S01]  /*84f0*/  LDL.LU.64 R36, [R1+0x1c0] ;  /* 0x0001c00001247983 */ /* 0x001ee20000300a00 */
[----:B------:R-:W-:Y:S01]  /*8500*/  IMAD.MOV.U32 R29, RZ, RZ, RZ ;  /* 0x000000ffff1d7224 */ /* 0x000fe200078e00ff */
[----:B------:R-:W-:Y:S01]  /*8510*/  UIADD3.X UR13, URZ, UR13, URZ, UP0, !UPT ;  /* 0x0000000d3f0d7290 */ /* 0x000fe200087fe43f */
[----:B------:R-:W-:Y:S02]  /*8520*/  SEL R26, R26, RZ, P2 ;  /* 0x000000ff1a1a7207 */ /* 0x000fe40001000000 */
[----:B------:R-:W-:Y:S01]  /*8530*/  SEL R8, R8, RZ, P4 ;  /* 0x000000ff08087207 */ /* 0x000fe20002000000 */
[----:B------:R-:W-:Y:S01]  /*8540*/  USHF.L.U64.HI UR13, UR12, 0x3, UR13 ;  /* 0x000000030c0d7899 */ /* 0x000fe2000801020d */
[----:B------:R-:W-:-:S02]  /*8550*/  SEL R16, R28, RZ, P5 ;  /* 0x000000ff1c107207 */ /* 0x000fc40002800000 */
[----:B------:R-:W-:-:S03]  /*8560*/  @P3 SEL R16, R26, R8, !P0 ;  /* 0x000000081a103207 */ /* 0x000fc60004000000 */
[----:B------:R-:W-:Y:S02]  /*8570*/  IADD3.X R11, R24, UR13, RZ, P6, !PT ;  /* 0x0000000d180b7c10 */ /* 0x000fe4000b7fe4ff */
[----:B------:R-:W-:Y:S01]  /*8580*/  IADD3 R14, P6, R17, UR34, RZ ;  /* 0x00000022110e7c10 */ /* 0x000fe2000ffde0ff */
[----:B------:R0:W-:Y:S04]  /*8590*/  STL [R1+0x40c], R16 ;  /* 0x00040c1001007387 */ /* 0x0001e80000100800 */
[----:B---3--:R-:W3:Y:S01]  /*85a0*/  @P5 LDG.E.EL R29, desc[UR22][R36.64] ;  /* 0x00000016241d5981 */ /* 0x008ee2000c2e1900 */
[----:B------:R-:W-:Y:S01]  /*85b0*/  IADD3.X R15, R21, UR35, RZ, P6, !PT ;  /* 0x00000023150f7c10 */ /* 0x000fe2000b7fe4ff */
[C---:B0-----:R-:W-:Y:S01]  /*85c0*/  IMAD.SHL.U32 R16, R10.reuse, 0x4, RZ ;  /* 0x000000040a107824 */ /* 0x041fe200078e00ff */
[----:B------:R-:W-:Y:S01]  /*85d0*/  SHF.L.U64.HI R8, R10, 0x2, R11 ;  /* 0x000000020a087819 */ /* 0x000fe2000001020b */
[----:B------:R-:W-:-:S03]  /*85e0*/  IMAD.WIDE R14, R6, 0x4, R14 ;  /* 0x00000004060e7825 */ /* 0x000fc600078e020e */
[----:B------:R-:W-:-:S04]  /*85f0*/  IADD3 R10, P6, R16, UR32, RZ ;  /* 0x00000020100a7c10 */ /* 0x000fc8000ffde0ff */
[----:B------:R-:W-:Y:S01]  /*8600*/  IADD3.X R11, R8, UR33, RZ, P6, !PT ;  /* 0x00000021080b7c10 */ /* 0x000fe2000b7fe4ff */
[----:B------:R-:W-:Y:S01]  /*8610*/  IMAD.MOV.U32 R25, RZ, RZ, RZ ;  /* 0x000000ffff197224 */ /* 0x000fe200078e00ff */
[----:B------:R-:W-:Y:S01]  /*8620*/  IADD3 R26, P6, R14, R4, RZ ;  /* 0x000000040e1a7210 */ /* 0x000fe20007fde0ff */
[----:B------:R-:W-:-:S04]  /*8630*/  IMAD.WIDE R10, R9, 0x4, R10 ;  /* 0x00000004090a7825 */ /* 0x000fc800078e020a */
[----:B----4-:R-:W4:Y:S01]  /*8640*/  @P2 LDG.E.EL R25, desc[UR22][R30.64] ;  /* 0x000000161e192981 */ /* 0x010f22000c2e1900 */
[----:B------:R-:W-:Y:S02]  /*8650*/  IMAD.X R27, R15, 0x1, R2, P6 ;  /* 0x000000010f1b7824 */ /* 0x000fe400030e0602 */
[----:B------:R-:W-:-:S06]  /*8660*/  IMAD.MOV.U32 R14, RZ, RZ, RZ ;  /* 0x000000ffff0e7224 */ /* 0x000fcc00078e00ff */
[----:B------:R-:W4:Y:S04]  /*8670*/  @!P1 LDG.E.EL R14, desc[UR22][R22.64] ;  /* 0x00000016160e9981 */ /* 0x000f28000c2e1900 */
[----:B---3--:R-:W-:Y:S04]  /*8680*/  STL [R1+0x970], R29 ;  /* 0x0009701d01007387 */ /* 0x008fe80000100800 */
[----:B------:R-:W3:Y:S04]  /*8690*/  LDL.LU.64 R30, [R1+0x450] ;  /* 0x00045000011e7983 */ /* 0x000ee80000300a00 */
[----:B------:R-:W3:Y:S04]  /*86a0*/  LDL.LU.64 R36, [R1+0x1d8] ;  /* 0x0001d80001247983 */ /* 0x000ee80000300a00 */
[----:B------:R0:W-:Y:S02]  /*86b0*/  STL.64 [R1+0x200], R26 ;  /* 0x0002001a01007387 */ /* 0x0001e40000100a00 */
[----:B0-----:R-:W-:-:S05]  /*86c0*/  IADD3 R26, P6, R10, R13, RZ ;  /* 0x0000000d0a1a7210 */ /* 0x001fca0007fde0ff */
[----:B------:R-:W-:Y:S01]  /*86d0*/  IMAD.X R27, R11, 0x1, R12, P6 ;  /* 0x000000010b1b7824 */ /* 0x000fe200030e060c */
[----:B------:R-:W-:-:S06]  /*86e0*/  CS2R R10, SRZ ;  /* 0x00000000000a7805 */ /* 0x000fcc000001ff00 */
[----:B------:R0:W3:Y:S04]  /*86f0*/  @P5 LDG.E.EL R10, desc[UR22][R32.64] ;  /* 0x00000016200a5981 */ /* 0x0000e8000c2e1900 */
[----:B------:R4:W3:Y:S01]  /*8700*/  @P4 LDG.E.EL R11, desc[UR22][R18.64] ;  /* 0x00000016120b4981 */ /* 0x0008e2000c2e1900 */
[----:B0-----:R-:W-:-:S06]  /*8710*/  IMAD.MOV.U32 R32, RZ, RZ, RZ ;  /* 0x000000ffff207224 */ /* 0x001fcc00078e00ff */
[----:B------:R-:W3:Y:S04]  /*8720*/  @P5 LDG.E.EL R32, desc[UR22][R34.64] ;  /* 0x0000001622205981 */ /* 0x000ee8000c2e1900 */
[----:B------:R0:W-:Y:S01]  /*8730*/  STL.64 [R1+0x118], R26 ;  /* 0x0001181a01007387 */ /* 0x0001e20000100a00 */
[----:B----4-:R-:W-:-:S04]  /*8740*/  IADD3 R18, P6, R17, UR36, RZ ;  /* 0x0000002411127c10 */ /* 0x010fc8000ffde0ff */
[----:B------:R-:W-:-:S03]  /*8750*/  IADD3.X R19, R21, UR37, RZ, P6, !PT ;  /* 0x0000002515137c10 */ /* 0x000fc6000b7fe4ff */
[----:B------:R-:W-:Y:S01]  /*8760*/  IMAD.WIDE R18, R7, 0x4, R18 ;  /* 0x0000000407127825 */ /* 0x000fe200078e0212 */
[----:B---3--:R3:W-:Y:S04]  /*8770*/  STL [R1+0x974], R11 ;  /* 0x0009740b01007387 */ /* 0x0087e80000100800 */
[----:B0-----:R-:W4:Y:S04]  /*8780*/  LDL.LU.64 R26, [R1+0x270] ;  /* 0x00027000011a7983 */ /* 0x001f280000300a00 */
[----:B------:R-:W4:Y:S04]  /*8790*/  LDL.LU.64 R22, [R1+0x260] ;  /* 0x0002600001167983 */ /* 0x000f280000300a00 */
[----:B---3--:R-:W3:Y:S04]  /*87a0*/  LDL R11, [R1+0x318] ;  /* 0x00031800010b7983 */ /* 0x008ee80000100800 */
[----:B------:R-:W3:Y:S04]  /*87b0*/  LDL R29, [R1+0x310] ;  /* 0x00031000011d7983 */ /* 0x000ee80000100800 */
[----:B------:R0:W-:Y:S04]  /*87c0*/  STL [R1+0x948], R32 ;  /* 0x0009482001007387 */ /* 0x0001e80000100800 */
[----:B0-----:R-:W3:Y:S04]  /*87d0*/  LDL R32, [R1+0x328] ;  /* 0x0003280001207983 */ /* 0x001ee80000100800 */
[----:B------:R0:W-:Y:S02]  /*87e0*/  STL [R1+0x61c], R14 ;  /* 0x00061c0e01007387 */ /* 0x0001e40000100800 */
[----:B0-----:R-:W-:-:S04]  /*87f0*/  IADD3 R14, P6, R16, UR34, RZ ;  /* 0x00000022100e7c10 */ /* 0x001fc8000ffde0ff */
        /* <DEDUP_REMOVED lines=8> */
[----:B------:R0:W-:Y:S04]  /*8880*/  STL [R1+0x5dc], R10 ;  /* 0x0005dc0a01007387 */ /* 0x0001e80000100800 */
[----:B------:R0:W-:Y:S02]  /*8890*/  STL.64 [R1+0x110], R18 ;  /* 0x0001101201007387 */ /* 0x0001e40000100a00 */
[----:B0-----:R-:W-:Y:S01]  /*88a0*/  IMAD.MOV.U32 R10, RZ, RZ, RZ ;  /* 0x000000ffff0a7224 */ /* 0x001fe200078e00ff */
[----:B------:R-:W-:-:S05]  /*88b0*/  IADD3 R18, P6, R16, UR36, RZ ;  /* 0x0000002410127c10 */ /* 0x000fca000ffde0ff */
[----:B------:R0:W3:Y:S01]  /*88c0*/  @P2 LDG.E.EL R10, desc[UR22][R30.64] ;  /* 0x000000161e0a2981 */ /* 0x0000e2000c2e1900 */
[----:B------:R-:W-:Y:S02]  /*88d0*/  IADD3.X R19, R8, UR37, RZ, P6, !PT ;  /* 0x0000002508137c10 */ /* 0x000fe4000b7fe4ff */
[----:B------:R-:W-:Y:S01]  /*88e0*/  IADD3 R14, P6, R16, UR38, RZ ;  /* 0x00000026100e7c10 */ /* 0x000fe2000ffde0ff */
[----:B------:R-:W-:Y:S01]  /*88f0*/  IMAD.WIDE R18, R7, 0x4, R18 ;  /* 0x0000000407127825 */ /* 0x000fe200078e0212 */
[----:B0-----:R-:W-:Y:S02]  /*8900*/  CS2R R30, SRZ ;  /* 0x00000000001e7805 */ /* 0x001fe4000001ff00 */
[----:B------:R-:W-:-:S04]  /*8910*/  IADD3.X R15, R8, UR39, RZ, P6, !PT ;  /* 0x00000027080f7c10 */ /* 0x000fc8000b7fe4ff */
[----:B------:R0:W3:Y:S02]  /*8920*/  @P2 LDG.E.EL R30, desc[UR22][R36.64] ;  /* 0x00000016241e2981 */ /* 0x0000e4000c2e1900 */
[----:B0-----:R-:W-:-:S05]  /*8930*/  IADD3 R36, P6, R18, R4, RZ ;  /* 0x0000000412247210 */ /* 0x001fca0007fde0ff */
[----:B------:R-:W-:-:S05]  /*8940*/  IMAD.X R37, R19, 0x1, R2, P6 ;  /* 0x0000000113257824 */ /* 0x000fca00030e0602 */
[----:B------:R0:W-:Y:S04]  /*8950*/  STL.64 [R1+0x48], R36 ;  /* 0x0000482401007387 */ /* 0x0001e80000100a00 */
[----:B0-----:R-:W3:Y:S04]  /*8960*/  LDL.LU.64 R36, [R1+0x998] ;  /* 0x0009980001247983 */ /* 0x001ee80000300a00 */
[----:B----4-:R-:W4:Y:S01]  /*8970*/  @P5 LDG.E.EL R31, desc[UR22][R22.64] ;  /* 0x00000016161f5981 */ /* 0x010f22000c2e1900 */
[----:B---3--:R-:W-:-:S03]  /*8980*/  IMAD.WIDE.U32 R14, R32, 0x4, R14 ;  /* 0x00000004200e7825 */ /* 0x008fc600078e000e */
[----:B------:R-:W-:-:S05]  /*8990*/  IADD3 R18, P6, R14, R5, RZ ;  /* 0x000000050e127210 */ /* 0x000fca0007fde0ff */
[----:B------:R-:W-:Y:S02]  /*89a0*/  IMAD.X R19, R15, 0x1, R3, P6 ;  /* 0x000000010f137824 */ /* 0x000fe400030e0603 */
[----:B------:R-:W3:Y:S01]  /*89b0*/  LDL.LU.64 R14, [R1+0x458] ;  /* 0x00045800010e7983 */ /* 0x000ee20000300a00 */
[----:B------:R-:W-:-:S03]  /*89c0*/  IMAD.MOV.U32 R8, RZ, RZ, RZ ;  /* 0x000000ffff087224 */ /* 0x000fc600078e00ff */
[----:B------:R0:W-:Y:S04]  /*89d0*/  STL.64 [R1+0x108], R18 ;  /* 0x0001081201007387 */ /* 0x0001e80000100a00 */
[----:B---3--:R3:W4:Y:S01]  /*89e0*/  @P4 LDG.E.EL R8, desc[UR22][R14.64] ;  /* 0x000000160e084981 */ /* 0x008722000c2e1900 */
[----:B0-----:R-:W-:-:S03]  /*89f0*/  IADD3 R18, P6, R17, UR38, RZ ;  /* 0x0000002611127c10 */ /* 0x001fc6000ffde0ff */
[----:B------:R0:W-:Y:S01]  /*8a00*/  STL [R1+0x5d8], R10 ;  /* 0x0005d80a01007387 */ /* 0x0001e20000100800 */
[----:B------:R-:W-:Y:S01]  /*8a10*/  IADD3.X R19, R21, UR39, RZ, P6, !PT ;  /* 0x0000002715137c10 */ /* 0x000fe2000b7fe4ff */
[----:B------:R-:W-:Y:S01]  /*8a20*/  IMAD.MOV.U32 R16, RZ, RZ, RZ ;  /* 0x000000ffff107224 */ /* 0x000fe200078e00ff */
[----:B0-----:R-:W-:Y:S01]  /*8a30*/  IADD3 R10, P6, R11, UR46, RZ ;  /* 0x0000002e0b0a7c10 */ /* 0x001fe2000ffde0ff */
[----:B------:R-:W-:-:S04]  /*8a40*/  IMAD.WIDE.U32 R18, R32, 0x4, R18 ;  /* 0x0000000420127825 */ /* 0x000fc800078e0012 */
[----:B------:R0:W4:Y:S01]  /*8a50*/  @P2 LDG.E.EL R16, desc[UR22][R34.64] ;  /* 0x0000001622102981 */ /* 0x000122000c2e1900 */
[----:B---3--:R-:W-:Y:S02]  /*8a60*/  IMAD.SHL.U32 R14, R10, 0x4, RZ ;  /* 0x000000040a0e7824 */ /* 0x008fe400078e00ff */
[----:B------:R-:W-:-:S06]  /*8a70*/  IMAD.MOV.U32 R15, RZ, RZ, RZ ;  /* 0x000000ffff0f7224 */ /* 0x000fcc00078e00ff */
[----:B------:R-:W3:Y:S04]  /*8a80*/  @P4 LDG.E.EL R15, desc[UR22][R26.64] ;  /* 0x000000161a0f4981 */ /* 0x000ee8000c2e1900 */
[----:B----4-:R4:W-:Y:S04]  /*8a90*/  STL [R1+0x5d4], R8 ;  /* 0x0005d40801007387 */ /* 0x0109e80000100800 */
[----:B------:R-:W3:Y:S01]  /*8aa0*/  LDL.LU.64 R26, [R1+0x298] ;  /* 0x00029800011a7983 */ /* 0x000ee20000300a00 */
[----:B----4-:R-:W-:Y:S02]  /*8ab0*/  IADD3.X R8, R29, UR16, RZ, P6, !PT ;  /* 0x000000101d087c10 */ /* 0x010fe4000b7fe4ff */
[----:B------:R-:W-:-:S02]  /*8ac0*/  IADD3 R20, P6, R14, UR32, RZ ;  /* 0x000000200e147c10 */ /* 0x000fc4000ffde0ff */
[----:B------:R-:W-:-:S04]  /*8ad0*/  SHF.L.U64.HI R10, R10, 0x2, R8 ;  /* 0x000000020a0a7819 */ /* 0x000fc80000010208 */
[----:B------:R-:W-:Y:S02]  /*8ae0*/  IADD3.X R21, R10, UR33, RZ, P6, !PT ;  /* 0x000000210a157c10 */ /* 0x000fe4000b7fe4ff */
[----:B0-----:R-:W-:Y:S01]  /*8af0*/  IADD3 R34, P6, R18, R5, RZ ;  /* 0x0000000512227210 */ /* 0x001fe20007fde0ff */
[----:B------:R0:W-:Y:S01]  /*8b00*/  STL.64 [R1+0x950], R30 ;  /* 0x0009501e01007387 */ /* 0x0001e20000100a00 */
[----:B------:R-:W-:-:S03]  /*8b10*/  IMAD.WIDE R20, R9, 0x4, R20 ;  /* 0x0000000409147825 */ /* 0x000fc600078e0214 */
[----:B------:R-:W4:Y:S01]  /*8b20*/  LDL.LU.64 R22, [R1+0x430] ;  /* 0x0004300001167983 */ /* 0x000f220000300a00 */
[----:B------:R-:W-:-:S03]  /*8b30*/  IMAD.X R35, R19, 0x1, R3, P6 ;  /* 0x0000000113237824 */ /* 0x000fc600030e0603 */
[----:B0-----:R-:W3:Y:S04]  /*8b40*/  LDL.LU.64 R30, [R1+0x2b0] ;  /* 0x0002b000011e7983 */ /* 0x001ee80000300a00 */
[----:B------:R-:W3:Y:S04]  /*8b50*/  LDL.LU.64 R18, [R1+0x290] ;  /* 0x0002900001127983 */ /* 0x000ee80000300a00 */
[----:B------:R0:W-:Y:S02]  /*8b60*/  STL.64 [R1+0x1e0], R34 ;  /* 0x0001e02201007387 */ /* 0x0001e40000100a00 */
[----:B0-----:R-:W-:-:S05]  /*8b70*/  IADD3 R34, P6, R20, R13, RZ ;  /* 0x0000000d14227210 */ /* 0x001fca0007fde0ff */
[----:B------:R-:W-:-:S05]  /*8b80*/  IMAD.X R35, R21, 0x1, R12, P6 ;  /* 0x0000000115237824 */ /* 0x000fca00030e060c */
[----:B------:R0:W-:Y:S04]  /*8b90*/  STL.64 [R1+0x58], R34 ;  /* 0x0000582201007387 */ /* 0x0001e80000100a00 */
[----:B0-----:R-:W3:Y:S04]  /*8ba0*/  LDL.LU.64 R34, [R1+0x990] ;  /* 0x0009900001227983 */ /* 0x001ee80000300a00 */
[----:B------:R-:W3:Y:S04]  /*8bb0*/  LDL.LU.64 R20, [R1+0x428] ;  /* 0x0004280001147983 */ /* 0x000ee80000300a00 */
[----:B------:R0:W-:Y:S04]  /*8bc0*/  STL.64 [R1+0x980], R12 ;  /* 0x0009800c01007387 */ /* 0x0001e80000100a00 */
[----:B0-----:R-:W3:Y:S01]  /*8bd0*/  LDL.LU.64 R12, [R1+0x460] ;  /* 0x00046000010c7983 */ /* 0x001ee20000300a00 */
[----:B------:R-:W-:-:S06]  /*8be0*/  IMAD.MOV.U32 R8, RZ, RZ, RZ ;  /* 0x000000ffff087224 */ /* 0x000fcc00078e00ff */
[----:B---3--:R0:W3:Y:S02]  /*8bf0*/  @!P1 LDG.E.EL R8, desc[UR22][R12.64] ;  /* 0x000000160c089981 */ /* 0x0080e4000c2e1900 */
[----:B0-----:R-:W-:-:S06]  /*8c00*/  IMAD.MOV.U32 R12, RZ, RZ, RZ ;  /* 0x000000ffff0c7224 */ /* 0x001fcc00078e00ff */
[----:B------:R-:W4:Y:S04]  /*8c10*/  @P5 LDG.E.EL R12, desc[UR22][R20.64] ;  /* 0x00000016140c5981 */ /* 0x000f28000c2e1900 */
[----:B---3--:R-:W-:Y:S04]  /*8c20*/  STL [R1+0x618], R8 ;  /* 0x0006180801007387 */ /* 0x008fe80000100800 */
[----:B----4-:R0:W-:Y:S02]  /*8c30*/  STL [R1+0x5d0], R12 ;  /* 0x0005d00c01007387 */ /* 0x0101e40000100800 */
[----:B0-----:R-:W-:-:S06]  /*8c40*/  IMAD.MOV.U32 R12, RZ, RZ, RZ ;  /* 0x000000ffff0c7224 */ /* 0x001fcc00078e00ff */
[----:B------:R-:W3:Y:S04]  /*8c50*/  @P5 LDG.E.EL R12, desc[UR22][R26.64] ;  /* 0x000000161a0c5981 */ /* 0x000ee8000c2e1900 */
[----:B---3--:R0:W-:Y:S04]  /*8c60*/  STL [R1+0x5c8], R12 ;  /* 0x0005c80c01007387 */ /* 0x0081e80000100800 */
[----:B------:R-:W3:Y:S01]  /*8c70*/  LDL.LU.64 R26, [R1+0x440] ;  /* 0x00044000011a7983 */ /* 0x000ee20000300a00 */
[----:B0-----:R-:W-:-:S06]  /*8c80*/  IMAD.MOV.U32 R12, RZ, RZ, RZ ;  /* 0x000000ffff0c7224 */ /* 0x001fcc00078e00ff */
[----:B------:R-:W4:Y:S04]  /*8c90*/  @P2 LDG.E.EL R12, desc[UR22][R22.64] ;  /* 0x00000016160c2981 */ /* 0x000f28000c2e1900 */
[----:B------:R-:W3:Y:S01]  /*8ca0*/  LDL.LU.64 R22, [R1+0x2a8] ;  /* 0x0002a80001167983 */ /* 0x000ee20000300a00 */
[----:B------:R-:W-:-:S04]  /*8cb0*/  USHF.R.U32.HI UR12, URZ, 0x1c, UR11 ;  /* 0x0000001c3f0c7899 */ /* 0x000fc8000801160b */
[----:B------:R-:W-:-:S04]  /*8cc0*/  ULOP3.LUT UR12, UR12, 0x8, URZ, 0xc0, !UPT ;  /* 0x000000080c0c7892 */ /* 0x000fc8000f8ec03f */
[----:B------:R-:W-:Y:S01]  /*8cd0*/  UIADD3 UR10, UP0, UR10, UR12, URZ ;  /* 0x0000000c0a0a7290 */ /* 0x000fe2000ff1e03f */
[----:B----4-:R0:W-:Y:S02]  /*8ce0*/  STL [R1+0x5cc], R12 ;  /* 0x0005cc0c01007387 */ /* 0x0101e40000100800 */
[----:B0-----:R-:W-:-:S06]  /*8cf0*/  IMAD.MOV.U32 R12, RZ, RZ, RZ ;  /* 0x000000ffff0c7224 */ /* 0x001fcc00078e00ff */
[----:B------:R-:W4:Y:S01]  /*8d00*/  @P2 LDG.E.EL R12, desc[UR22][R30.64] ;  /* 0x000000161e0c2981 */ /* 0x000f22000c2e1900 */
[----:B------:R-:W-:Y:S02]  /*8d10*/  USHF.L.U32 UR12, UR10, 0x3, URZ ;  /* 0x000000030a0c7899 */ /* 0x000fe4000800063f */
[----:B------:R-:W-:Y:S01]  /*8d20*/  UIADD3.X UR11, URZ, UR11, URZ, UP0, !UPT ;  /* 0x0000000b3f0b7290 */ /* 0x000fe200087fe43f */
[----:B------:R-:W-:-:S03]  /*8d30*/  IMAD.MOV.U32 R8, RZ, RZ, RZ ;  /* 0x000000ffff087224 */ /* 0x000fc600078e00ff */
[----:B------:R-:W-:Y:S01]  /*8d40*/  USHF.L.U64.HI UR11, UR10, 0x3, UR11 ;  /* 0x000000030a0b7899 */ /* 0x000fe2000801020b */
[----:B------:R-:W-:Y:S02]  /*8d50*/  IADD3 R17, P6, R37, UR12, RZ ;  /* 0x0000000c25117c10 */ /* 0x000fe4000ffde0ff */
[----:B------:R0:W3:Y:S03]  /*8d60*/  @P4 LDG.E.EL R8, desc[UR22][R18.64] ;  /* 0x0000001612084981 */ /* 0x0000e6000c2e1900 */
[----:B------:R-:W-:Y:S01]  /*8d70*/  IMAD.SHL.U32 R33, R17, 0x4, RZ ;  /* 0x0000000411217824 */ /* 0x000fe200078e00ff */
[----:B------:R-:W3:Y:S01]  /*8d80*/  LDL.LU.64 R30, [R1+0x250] ;  /* 0x00025000011e7983 */ /* 0x000ee20000300a00 */
[----:B0-----:R-:W-:-:S03]  /*8d90*/  IADD3.X R18, R24, UR11, RZ, P6, !PT ;  /* 0x0000000b18127c10 */ /* 0x001fc6000b7fe4ff */
[----:B------:R-:W-:Y:S02]  /*8da0*/  IADD3 R20, P6, R33, UR34, RZ ;  /* 0x0000002221147c10 */ /* 0x000fe4000ffde0ff */
[----:B------:R-:W-:-:S04]  /*8db0*/  SHF.L.U64.HI R17, R17, 0x2, R18 ;  /* 0x0000000211117819 */ /* 0x000fc80000010212 */
[----:B------:R-:W-:Y:S02]  /*8dc0*/  IADD3.X R21, R17, UR35, RZ, P6, !PT ;  /* 0x0000002311157c10 */ /* 0x000fe4000b7fe4ff */
[----:B------:R-:W-:Y:S01]  /*8dd0*/  IADD3 R18, P6, R14, UR34, RZ ;  /* 0x000000220e127c10 */ /* 0x000fe2000ffde0ff */
[----:B------:R-:W-:-:S03]  /*8de0*/  IMAD.WIDE R20, R6, 0x4, R20 ;  /* 0x0000000406147825 */ /* 0x000fc600078e0214 */
[----:B------:R-:W-:-:S03]  /*8df0*/  IADD3.X R19, R10, UR35, RZ, P6, !PT ;  /* 0x000000230a137c10 */ /* 0x000fc6000b7fe4ff */
[----:B------:R-:W-:Y:S01]  /*8e00*/  IMAD.WIDE R18, R0, 0x4, R18 ;  /* 0x0000000400127825 */ /* 0x000fe200078e0212 */
[----:B----4-:R0:W-:Y:S02]  /*8e10*/  STL [R1+0x5c4], R12 ;  /* 0x0005c40c01007387 */ /* 0x0101e40000100800 */
[----:B0-----:R-:W-:-:S05]  /*8e20*/  IADD3 R12, P6, R20, R4, RZ ;  /* 0x00000004140c7210 */ /* 0x001fca0007fde0ff */
[----:B------:R-:W-:Y:S02]  /*8e30*/  IMAD.X R13, R21, 0x1, R2, P6 ;  /* 0x00000001150d7824 */ /* 0x000fe400030e0602 */
[----:B------:R-:W4:Y:S04]  /*8e40*/  LDL.LU.64 R20, [R1+0x2c8] ;  /* 0x0002c80001147983 */ /* 0x000f280000300a00 */
[----:B------:R0:W-:Y:S02]  /*8e50*/  STL.64 [R1+0x1d8], R12 ;  /* 0x0001d80c01007387 */ /* 0x0001e40000100a00 */
[----:B0-----:R-:W-:-:S05]  /*8e60*/  IADD3 R12, P6, R18, R4, RZ ;  /* 0x00000004120c7210 */ /* 0x001fca0007fde0ff */
[----:B------:R-:W-:Y:S02]  /*8e70*/  IMAD.X R13, R19, 0x1, R2, P6 ;  /* 0x00000001130d7824 */ /* 0x000fe400030e0602 */
[----:B------:R-:W3:Y:S04]  /*8e80*/  LDL.LU.64 R18, [R1+0x438] ;  /* 0x0004380001127983 */ /* 0x000ee80000300a00 */
[----:B------:R0:W-:Y:S02]  /*8e90*/  STL.64 [R1+0xf8], R12 ;  /* 0x0000f80c01007387 */ /* 0x0001e40000100a00 */
[----:B0-----:R-:W-:-:S06]  /*8ea0*/  IMAD.MOV.U32 R12, RZ, RZ, RZ ;  /* 0x000000ffff0c7224 */ /* 0x001fcc00078e00ff */
[----:B---3--:R0:W3:Y:S02]  /*8eb0*/  @!P1 LDG.E.EL R12, desc[UR22][R18.64] ;  /* 0x00000016120c9981 */ /* 0x0080e4000c2e1900 */
[----:B0-----:R-:W-:-:S06]  /*8ec0*/  IMAD.MOV.U32 R18, RZ, RZ, RZ ;  /* 0x000000ffff127224 */ /* 0x001fcc00078e00ff */
[----:B----4-:R0:W4:Y:S02]  /*8ed0*/  @P4 LDG.E.EL R18, desc[UR22][R20.64] ;  /* 0x0000001614124981 */ /* 0x010124000c2e1900 */
[----:B0-----:R-:W-:-:S04]  /*8ee0*/  IADD3 R20, P6, R14, UR36, RZ ;  /* 0x000000240e147c10 */ /* 0x001fc8000ffde0ff */
[----:B------:R-:W-:-:S03]  /*8ef0*/  IADD3.X R21, R10, UR37, RZ, P6, !PT ;  /* 0x000000250a157c10 */ /* 0x000fc6000b7fe4ff */
[----:B------:R-:W-:Y:S01]  /*8f00*/  IMAD.WIDE R20, R36, 0x4, R20 ;  /* 0x0000000424147825 */ /* 0x000fe200078e0214 */
[----:B---3--:R0:W-:Y:S04]  /*8f10*/  STL [R1+0x614], R12 ;  /* 0x0006140c01007387 */ /* 0x0081e80000100800 */
[----:B0-----:R-:W3:Y:S04]  /*8f20*/  LDL.LU.64 R12, [R1+0x230] ;  /* 0x00023000010c7983 */ /* 0x001ee80000300a00 */
[----:B----4-:R0:W-:Y:S02]  /*8f30*/  STL [R1+0x5bc], R18 ;  /* 0x0005bc1201007387 */ /* 0x0101e40000100800 */
[----:B0-----:R-:W-:-:S04]  /*8f40*/  IADD3 R18, P6, R14, UR38, RZ ;  /* 0x000000260e127c10 */ /* 0x001fc8000ffde0ff */
[----:B------:R-:W-:Y:S01]  /*8f50*/  IADD3.X R19, R10, UR39, RZ, P6, !PT ;  /* 0x000000270a137c10 */ /* 0x000fe2000b7fe4ff */
[----:B------:R-:W-:-:S06]  /*8f60*/  IMAD.MOV.U32 R10, RZ, RZ, RZ ;  /* 0x000000ffff0a7224 */ /* 0x000fcc00078e00ff */
[----:B------:R-:W4:Y:S04]  /*8f70*/  @P4 LDG.E.EL R10, desc[UR22][R26.64] ;  /* 0x000000161a0a4981 */ /* 0x000f28000c2e1900 */
[----:B------:R0:W-:Y:S02]  /*8f80*/  STL.64 [R1+0x960], R36 ;  /* 0x0009602401007387 */ /* 0x0001e40000100a00 */
[----:B0-----:R-:W-:-:S05]  /*8f90*/  IADD3 R36, P6, R20, R4, RZ ;  /* 0x0000000414247210 */ /* 0x001fca0007fde0ff */
[----:B------:R-:W-:Y:S02]  /*8fa0*/  IMAD.X R37, R21, 0x1, R2, P6 ;  /* 0x0000000115257824 */ /* 0x000fe400030e0602 */
[----:B------:R-:W4:Y:S04]  /*8fb0*/  LDL.LU.64 R20, [R1+0x238] ;  /* 0x0002380001147983 */ /* 0x000f280000300a00 */
[----:B------:R-:W-:Y:S01]  /*8fc0*/  STL.64 [R1+0xe8], R36 ;  /* 0x0000e82401007387 */ /* 0x000fe20000100a00 */
[----:B------:R-:W-:Y:S02]  /*8fd0*/  IMAD.MOV.U32 R24, RZ, RZ, RZ ;  /* 0x000000ffff187224 */ /* 0x000fe400078e00ff */
[----:B------:R-:W-:-:S06]  /*8fe0*/  IMAD.MOV.U32 R14, RZ, RZ, RZ ;  /* 0x000000ffff0e7224 */ /* 0x000fcc00078e00ff */
[----:B---3--:R-:W3:Y:S04]  /*8ff0*/  @P4 LDG.E.EL R14, desc[UR22][R12.64] ;  /* 0x000000160c0e4981 */ /* 0x008ee8000c2e1900 */
[----:B----4-:R0:W-:Y:S02]  /*9000*/  STL [R1+0x5c0], R10 ;  /* 0x0005c00a01007387 */ /* 0x0101e40000100800 */
[----:B0-----:R-:W-:-:S06]  /*9010*/  IMAD.MOV.U32 R10, RZ, RZ, RZ ;  /* 0x000000ffff0a7224 */ /* 0x001fcc00078e00ff */
[----:B------:R0:W4:Y:S04]  /*9020*/  @!P1 LDG.E.EL R10, desc[UR22][R22.64] ;  /* 0x00000016160a9981 */ /* 0x000128000c2e1900 */
[----:B------:R-:W3:Y:S01]  /*9030*/  @P2 LDG.E.EL R24, desc[UR22][R20.64] ;  /* 0x0000001614182981 */ /* 0x000ee2000c2e1900 */
[----:B------:R-:W-:-:S03]  /*9040*/  IMAD.WIDE.U32 R18, R32, 0x4, R18 ;  /* 0x0000000420127825 */ /* 0x000fc600078e0012 */
[----:B------:R-:W-:-:S05]  /*9050*/  IADD3 R36, P6, R18, R5, RZ ;  /* 0x0000000512247210 */ /* 0x000fca0007fde0ff */
[----:B------:R-:W-:Y:S01]  /*9060*/  IMAD.X R37, R19, 0x1, R3, P6 ;  /* 0x0000000113257824 */ /* 0x000fe200030e0603 */
[----:B0-----:R-:W-:-:S04]  /*9070*/  IADD3 R23, P6, R34, UR17, RZ ;  /* 0x0000001122177c10 */ /* 0x001fc8000ffde0ff */
[----:B------:R-:W-:Y:S04]  /*9080*/  STL.64 [R1+0xe0], R36 ;  /* 0x0000e02401007387 */ /* 0x000fe80000100a00 */
[----:B------:R-:W3:Y:S01]  /*9090*/  LDL.LU R34, [R1+0x98c] ;  /* 0x00098c0001227983 */ /* 0x000ee20000300800 */
[----:B------:R-:W-:-:S06]  /*90a0*/  IMAD.MOV.U32 R27, RZ, RZ, RZ ;  /* 0x000000ffff1b7224 */ /* 0x000fcc00078e00ff */
[----:B------:R-:W3:Y:S04]  /*90b0*/  @P5 LDG.E.EL R27, desc[UR22][R30.64] ;  /* 0x000000161e1b5981 */ /* 0x000ee8000c2e1900 */
[----:B----4-:R0:W-:Y:S02]  /*90c0*/  STL [R1+0x610], R10 ;  /* 0x0006100a01007387 */ /* 0x0101e40000100800 */
[----:B0-----:R-:W-:Y:S02]  /*90d0*/  IADD3.X R10, R35, UR13, RZ, P6, !PT ;  /* 0x0000000d230a7c10 */ /* 0x001fe4000b7fe4ff */
[----:B------:R-:W4:Y:S04]  /*90e0*/  LDL.LU R35, [R1+0x988] ;  /* 0x0009880001237983 */ /* 0x000f280000300800 */
[----:B------:R-:W4:Y:S04]  /*90f0*/  LDL.LU.64 R36, [R1+0x3d0] ;  /* 0x0003d00001247983 */ /* 0x000f280000300a00 */
[----:B------:R-:W4:Y:S04]  /*9100*/  LDL.LU.64 R30, [R1+0x268] ;  /* 0x00026800011e7983 */ /* 0x000f280000300a00 */
[----:B---3--:R0:W-:Y:S04]  /*9110*/  STL.64 [R1+0x968], R24 ;  /* 0x0009681801007387 */ /* 0x0081e80000100a00 */
[----:B0-----:R-:W3:Y:S04]  /*9120*/  LDL.LU.64 R24, [R1+0x278] ;  /* 0x0002780001187983 */ /* 0x001ee80000300a00 */
[----:B------:R0:W-:Y:S04]  /*9130*/  STL.64 [R1+0x978], R14 ;  /* 0x0009780e01007387 */ /* 0x0001e80000100a00 */
[----:B0-----:R-:W3:Y:S01]  /*9140*/  LDL.LU.64 R14, [R1+0x3d8] ;  /* 0x0003d800010e7983 */ /* 0x001ee20000300a00 */
[----:B------:R-:W-:Y:S01]  /*9150*/  IADD3 R20, P6, R33, UR36, RZ ;  /* 0x0000002421147c10 */ /* 0x000fe2000ffde0ff */
[----:B------:R-:W-:-:S03]  /*9160*/  IMAD.SHL.U32 R28, R23, 0x4, RZ ;  /* 0x00000004171c7824 */ /* 0x000fc600078e00ff */
[----:B------:R-:W-:Y:S02]  /*9170*/  IADD3.X R21, R17, UR37, RZ, P6, !PT ;  /* 0x0000002511157c10 */ /* 0x000fe4000b7fe4ff */
[----:B------:R-:W-:Y:S02]  /*9180*/  SHF.L.U64.HI R23, R23, 0x2, R10 ;  /* 0x0000000217177819 */ /* 0x000fe4000001020a */
[----:B------:R-:W-:Y:S01]  /*9190*/  IADD3 R18, P6, R28, UR32, RZ ;  /* 0x000000201c127c10 */ /* 0x000fe2000ffde0ff */
[----:B------:R-:W-:-:S03]  /*91a0*/  IMAD.WIDE R20, R7, 0x4, R20 ;  /* 0x0000000407147825 */ /* 0x000fc600078e0214 */
[----:B------:R-:W-:Y:S02]  /*91b0*/  IADD3.X R19, R23, UR33, RZ, P6, !PT ;  /* 0x0000002117137c10 */ /* 0x000fe4000b7fe4ff */
[----:B------:R-:W-:Y:S01]  /*91c0*/  IADD3 R12, P6, R20, R4, RZ ;  /* 0x00000004140c7210 */ /* 0x000fe20007fde0ff */
[----:B------:R-:W-:-:S04]  /*91d0*/  IMAD.MOV.U32 R26, RZ, RZ, RZ ;  /* 0x000000ffff1a7224 */ /* 0x000fc800078e00ff */
[----:B------:R-:W-:Y:S02]  /*91e0*/  IMAD.X R13, R21, 0x1, R2, P6 ;  /* 0x00000001150d7824 */ /* 0x000fe400030e0602 */
[----:B------:R-:W-:Y:S01]  /*91f0*/  IMAD.MOV.U32 R10, RZ, RZ, RZ ;  /* 0x000000ffff0a7224 */ /* 0x000fe200078e00ff */
[----:B----4-:R-:W4:Y:S04]  /*9200*/  @P5 LDG.E.EL R26, desc[UR22][R34.64] ;  /* 0x00000016221a5981 */ /* 0x010f28000c2e1900 */
[----:B------:R-:W4:Y:S04]  /*9210*/  LDL.LU.64 R34, [R1+0x380] ;  /* 0x0003800001227983 */ /* 0x000f280000300a00 */
[----:B------:R0:W-:Y:S04]  /*9220*/  STL.64 [R1+0x1c8], R12 ;  /* 0x0001c80c01007387 */ /* 0x0001e80000100a00 */
[----:B0-----:R-:W4:Y:S04]  /*9230*/  LDL.LU.64 R12, [R1+0x980] ;  /* 0x00098000010c7983 */ /* 0x001f280000300a00 */
[----:B---3--:R-:W3:Y:S01]  /*9240*/  @P5 LDG.E.EL R10, desc[UR22][R14.64] ;  /* 0x000000160e0a5981 */ /* 0x008ee2000c2e1900 */
[----:B------:R-:W-:-:S03]  /*9250*/  IMAD.WIDE R18, R9, 0x4, R18 ;  /* 0x0000000409127825 */ /* 0x000fc600078e0212 */
[----:B----4-:R-:W-:-:S05]  /*9260*/  IADD3 R20, P6, R18, R13, RZ ;  /* 0x0000000d12147210 */ /* 0x010fca0007fde0ff */
[----:B------:R-:W-:-:S05]  /*9270*/  IMAD.X R21, R19, 0x1, R12, P6 ;  /* 0x0000000113157824 */ /* 0x000fca00030e060c */
[----:B------:R-:W-:Y:S04]  /*9280*/  STL.64 [R1+0xd0], R20 ;  /* 0x0000d01401007387 */ /* 0x000fe80000100a00 */
[----:B---3--:R0:W-:Y:S02]  /*9290*/  STL [R1+0x5b4], R10 ;  /* 0x0005b40a01007387 */ /* 0x0081e40000100800 */
[----:B0-----:R-:W-:-:S06]  /*92a0*/  IMAD.MOV.U32 R10, RZ, RZ, RZ ;  /* 0x000000ffff0a7224 */ /* 0x001fcc00078e00ff */
[----:B------:R-:W3:Y:S01]  /*92b0*/  @P2 LDG.E.EL R10, desc[UR22][R36.64] ;  /* 0x00000016240a2981 */ /* 0x000ee2000c2e1900 */
[----:B------:R-:W-:-:S04]  /*92c0*/  IADD3 R20, P6, R33, UR32, RZ ;  /* 0x0000002021147c10 */ /* 0x000fc8000ffde0ff */
[----:B------:R-:W-:Y:S02]  /*92d0*/  IADD3.X R21, R17, UR33, RZ, P6, !PT ;  /* 0x0000002111157c10 */ /* 0x000fe4000b7fe4ff */
[----:B------:R-:W-:Y:S01]  /*92e0*/  IADD3 R18, P6, R28, UR34, RZ ;  /* 0x000000221c127c10 */ /* 0x000fe2000ffde0ff */
[----:B------:R-:W-:-:S03]  /*92f0*/  IMAD.WIDE R20, R9, 0x4, R20 ;  /* 0x0000000409147825 */ /* 0x000fc600078e0214 */
[----:B------:R-:W-:Y:S02]  /*9300*/  IADD3.X R19, R23, UR35, RZ, P6, !PT ;  /* 0x0000002317137c10 */ /* 0x000fe4000b7fe4ff */
[----:B------:R-:W-:-:S05]  /*9310*/  IADD3 R14, P6, R20, R13, RZ ;  /* 0x0000000d140e7210 */ /* 0x000fca0007fde0ff */
[----:B------:R-:W-:Y:S02]  /*9320*/  IMAD.X R15, R21, 0x1, R12, P6 ;  /* 0x00000001150f7824 */ /* 0x000fe400030e060c */
[----:B------:R-:W-:Y:S01]  /*9330*/  IMAD.MOV.U32 R22, RZ, RZ, RZ ;  /* 0x000000ffff167224 */ /* 0x000fe200078e00ff */
[----:B---3--:R0:W-:Y:S04]  /*9340*/  STL [R1+0x5ac], R10 ;  /* 0x0005ac0a01007387 */ /* 0x0081e80000100800 */
[----:B------:R-:W3:Y:S01]  /*9350*/  LDL.LU.64 R20, [R1+0x3e8] ;  /* 0x0003e80001147983 */ /* 0x000ee20000300a00 */
[----:B------:R-:W-:-:S03]  /*9360*/  IMAD.WIDE R18, R6, 0x4, R18 ;  /* 0x0000000406127825 */ /* 0x000fc600078e0212 */
[----:B------:R-:W4:Y:S01]  /*9370*/  @P2 LDG.E.EL R22, desc[UR22][R24.64] ;  /* 0x0000001618162981 */ /* 0x000f22000c2e1900 */
[----:B0-----:R-:W-:-:S06]  /*9380*/  IMAD.MOV.U32 R10, RZ, RZ, RZ ;  /* 0x000000ffff0a7224 */ /* 0x001fcc00078e00ff */
[----:B------:R-:W4:Y:S04]  /*9390*/  @P4 LDG.E.EL R10, desc[UR22][R30.64] ;  /* 0x000000161e0a4981 */ /* 0x000f28000c2e1900 */
[----:B------:R-:W4:Y:S04]  /*93a0*/  LDL R24, [R1+0x348] ;  /* 0x0003480001187983 */ /* 0x000f280000100800 */
[----:B------:R-:W4:Y:S04]  /*93b0*/  LDL R25, [R1+0x32c] ;  /* 0x00032c0001197983 */ /* 0x000f280000100800 */
[----:B------:R0:W-:Y:S04]  /*93c0*/  STL.64 [R1+0x1d0], R14 ;  /* 0x0001d00e01007387 */ /* 0x0001e80000100a00 */
[----:B------:R-:W4:Y:S04]  /*93d0*/  LDL.LU.64 R36, [R1+0x320] ;  /* 0x0003200001247983 */ /* 0x000f280000300a00 */
[----:B------:R-:W4:Y:S01]  /*93e0*/  LDL.LU.64 R30, [R1+0x308] ;  /* 0x00030800011e7983 */ /* 0x000f220000300a00 */
[----:B0-----:R-:W-:-:S05]  /*93f0*/  IADD3 R14, P6, R18, R4, RZ ;  /* 0x00000004120e7210 */ /* 0x001fca0007fde0ff */
[----:B------:R-:W-:-:S05]  /*9400*/  IMAD.X R15, R19, 0x1, R2, P6 ;  /* 0x00000001130f7824 */ /* 0x000fca00030e0602 */
[----:B------:R0:W-:Y:S02]  /*9410*/  STL.64 [R1+0x40], R14 ;  /* 0x0000400e01007387 */ /* 0x0001e40000100a00 */
[----:B0-----:R-:W-:-:S06]  /*9420*/  IMAD.MOV.U32 R14, RZ, RZ, RZ ;  /* 0x000000ffff0e7224 */ /* 0x001fcc00078e00ff */
[----:B---3--:R0:W3:Y:S02]  /*9430*/  @P4 LDG.E.EL R14, desc[UR22][R20.64] ;  /* 0x00000016140e4981 */ /* 0x0080e4000c2e1900 */
[----:B0-----:R-:W-:-:S04]  /*9440*/  IADD3 R20, P6, R28, UR36, RZ ;  /* 0x000000241c147c10 */ /* 0x001fc8000ffde0ff */
[----:B------:R-:W-:Y:S01]  /*9450*/  IADD3.X R21, R23, UR37, RZ, P6, !PT ;  /* 0x0000002517157c10 */ /* 0x000fe2000b7fe4ff */
[----:B---3--:R0:W-:Y:S02]  /*9460*/  STL [R1+0x5a8], R14 ;  /* 0x0005a80e01007387 */ /* 0x0081e40000100800 */
[----:B0-----:R-:W-:-:S06]  /*9470*/  IMAD.MOV.U32 R14, RZ, RZ, RZ ;  /* 0x000000ffff0e7224 */ /* 0x001fcc00078e00ff */
[----:B------:R0:W3:Y:S01]  /*9480*/  @P2 LDG.E.EL R14, desc[UR22][R34.64] ;  /* 0x00000016220e2981 */ /* 0x0000e2000c2e1900 */
[----:B------:R-:W-:Y:S01]  /*9490*/  IADD3 R18, P6, R28, UR38, RZ ;  /* 0x000000261c127c10 */ /* 0x000fe2000ffde0ff */
[----:B------:R-:W-:-:S03]  /*94a0*/  IMAD.WIDE R20, R7, 0x4, R20 ;  /* 0x0000000407147825 */ /* 0x000fc600078e0214 */
[----:B------:R-:W-:Y:S02]  /*94b0*/  IADD3.X R19, R23, UR39, RZ, P6, !PT ;  /* 0x0000002717137c10 */ /* 0x000fe4000b7fe4ff */
[----:B0-----:R-:W-:Y:S01]  /*94c0*/  IADD3 R34, P6, R20, R4, RZ ;  /* 0x0000000414227210 */ /* 0x001fe20007fde0ff */
[----:B------:R-:W-:-:S04]  /*94d0*/  IMAD.WIDE.U32 R18, R32, 0x4, R18 ;  /* 0x0000000420127825 */ /* 0x000fc800078e0012 */
[----:B------:R-:W-:Y:S01]  /*94e0*/  IMAD.X R35, R21, 0x1, R2, P6 ;  /* 0x0000000115237824 */ /* 0x000fe200030e0602 */
[----:B------:R-:W-:Y:S04]  /*94f0*/  STL [R1+0x8ec], R34 ;  /* 0x0008ec2201007387 */ /* 0x000fe80000100800 */
[----:B------:R0:W-:Y:S04]  /*9500*/  STL [R1+0x8e8], R35 ;  /* 0x0008e82301007387 */ /* 0x0001e80000100800 */
[----:B0-----:R-:W4:Y:S04]  /*9510*/  LDL.LU.64 R34, [R1+0x3f8] ;  /* 0x0003f80001227983 */ /* 0x001f280000300a00 */
[----:B---3--:R0:W-:Y:S02]  /*9520*/  STL [R1+0x3d0], R14 ;  /* 0x0003d00e01007387 */ /* 0x0081e40000100800 */
[----:B0-----:R-:W-:-:S05]  /*9530*/  IADD3 R14, P6, R18, R5, RZ ;  /* 0x00000005120e7210 */ /* 0x001fca0007fde0ff */
[----:B------:R-:W-:Y:S02]  /*9540*/  IMAD.X R15, R19, 0x1, R3, P6 ;  /* 0x00000001130f7824 */ /* 0x000fe400030e0603 */
[----:B------:R-:W3:Y:S01]  /*9550*/  LDL.LU.64 R18, [R1+0x398] ;  /* 0x0003980001127983 */ /* 0x000ee20000300a00 */
[----:B------:R-:W-:-:S04]  /*9560*/  IADD3 R20, P6, R33, UR38, RZ ;  /* 0x0000002621147c10 */ /* 0x000fc8000ffde0ff */
[----:B------:R-:W-:Y:S01]  /*9570*/  IADD3.X R21, R17, UR39, RZ, P6, !PT ;  /* 0x0000002711157c10 */ /* 0x000fe2000b7fe4ff */
[----:B------:R-:W-:Y:S02]  /*9580*/  IMAD.MOV.U32 R17, RZ, RZ, RZ ;  /* 0x000000ffff117224 */ /* 0x000fe400078e00ff */
[----:B------:R-:W-:Y:S01]  /*9590*/  IMAD.MOV.U32 R23, RZ, RZ, RZ ;  /* 0x000000ffff177224 */ /* 0x000fe200078e00ff */
[----:B------:R0:W-:Y:S05]  /*95a0*/  STL.64 [R1+0xb0], R14 ;  /* 0x0000b00e01007387 */ /* 0x0001ea0000100a00 */
[----:B----4-:R-:W4:Y:S04]  /*95b0*/  @!P1 LDG.E.EL R23, desc[UR22][R34.64] ;  /* 0x0000001622179981 */ /* 0x010f28000c2e1900 */
[----:B0-----:R-:W4:Y:S04]  /*95c0*/  LDL.LU.64 R14, [R1+0x2e8] ;  /* 0x0002e800010e7983 */ /* 0x001f280000300a00 */
[----:B------:R-:W4:Y:S04]  /*95d0*/  LDL.LU.64 R34, [R1+0x2e0] ;  /* 0x0002e00001227983 */ /* 0x000f280000300a00 */
[----:B---3--:R0:W3:Y:S02]  /*95e0*/  @P4 LDG.E.EL R17, desc[UR22][R18.64] ;  /* 0x0000001612114981 */ /* 0x0080e4000c2e1900 */
[----:B0-----:R-:W-:-:S06]  /*95f0*/  IMAD.MOV.U32 R19, RZ, RZ, RZ ;  /* 0x000000ffff137224 */ /* 0x001fcc00078e00ff */
[----:B------:R-:W4:Y:S04]  /*9600*/  @P5 LDG.E.EL R19, desc[UR22][R36.64] ;  /* 0x0000001624135981 */ /* 0x000f28000c2e1900 */
[----:B---3--:R0:W-:Y:S02]  /*9610*/  STL [R1+0x270], R17 ;  /* 0x0002701101007387 */ /* 0x0081e40000100800 */
[----:B0-----:R-:W-:-:S04]  /*9620*/  IADD3 R17, P6, R24, UR46, RZ ;  /* 0x0000002e18117c10 */ /* 0x001fc8000ffde0ff */
[----:B------:R-:W-:Y:S02]  /*9630*/  IADD3.X R18, R25, UR16, RZ, P6, !PT ;  /* 0x0000001019127c10 */ /* 0x000fe4000b7fe4ff */
[----:B------:R-:W3:Y:S04]  /*9640*/  LDL.LU.64 R24, [R1+0x258] ;  /* 0x0002580001187983 */ /* 0x000ee80000300a00 */
[----:B------:R-:W3:Y:S04]  /*9650*/  LDL.LU.64 R36, [R1+0x2b8] ;  /* 0x0002b80001247983 */ /* 0x000ee80000300a00 */
[----:B----4-:R0:W-:Y:S02]  /*9660*/  STL [R1+0x274], R19 ;  /* 0x0002741301007387 */ /* 0x0101e40000100800 */
[----:B0-----:R-:W-:-:S06]  /*9670*/  IMAD.MOV.U32 R19, RZ, RZ, RZ ;  /* 0x000000ffff137224 */ /* 0x001fcc00078e00ff */
[----:B------:R-:W4:Y:S01]  /*9680*/  @P5 LDG.E.EL R19, desc[UR22][R30.64] ;  /* 0x000000161e135981 */ /* 0x000f22000c2e1900 */
[C---:B------:R-:W-:Y:S01]  /*9690*/  IMAD.SHL.U32 R28, R17.reuse, 0x4, RZ ;  /* 0x00000004111c7824 */ /* 0x040fe200078e00ff */
[----:B------:R-:W-:Y:S01]  /*96a0*/  SHF.L.U64.HI R17, R17, 0x2, R18 ;  /* 0x0000000211117819 */ /* 0x000fe20000010212 */
[----:B------:R-:W-:-:S03]  /*96b0*/  IMAD.WIDE.U32 R20, R32, 0x4, R20 ;  /* 0x0000000420147825 */ /* 0x000fc600078e0014 */
[----:B------:R-:W-:Y:S01]  /*96c0*/  IADD3 R18, P6, R28, UR32, RZ ;  /* 0x000000201c127c10 */ /* 0x000fe2000ffde0ff */
[----:B----4-:R0:W-:Y:S03]  /*96d0*/  STL [R1+0x5a0], R19 ;  /* 0x0005a01301007387 */ /* 0x0101e60000100800 */
[----:B0-----:R-:W-:Y:S02]  /*96e0*/  IADD3.X R19, R17, UR33, RZ, P6, !PT ;  /* 0x0000002111137c10 */ /* 0x001fe4000b7fe4ff */
[----:B------:R-:W-:Y:S01]  /*96f0*/  IADD3 R30, P6, R20, R5, RZ ;  /* 0x00000005141e7210 */ /* 0x000fe20007fde0ff */
[----:B------:R-:W-:-:S04]  /*9700*/  IMAD.WIDE R18, R9, 0x4, R18 ;  /* 0x0000000409127825 */ /* 0x000fc800078e0212 */
[----:B------:R-:W-:Y:S02]  /*9710*/  IMAD.X R31, R21, 0x1, R3, P6 ;  /* 0x00000001151f7824 */ /* 0x000fe400030e0603 */
[----:B------:R-:W4:Y:S04]  /*9720*/  LDL.LU.64 R20, [R1+0x2a0] ;  /* 0x0002a00001147983 */ /* 0x000f280000300a00 */
[----:B------:R0:W-:Y:S02]  /*9730*/  STL.64 [R1+0x1c0], R30 ;  /* 0x0001c01e01007387 */ /* 0x0001e40000100a00 */
[----:B0-----:R-:W-:-:S05]  /*9740*/  IADD3 R30, P6, R18, R13, RZ ;  /* 0x0000000d121e7210 */ /* 0x001fca0007fde0ff */
[----:B------:R-:W-:Y:S02]  /*9750*/  IMAD.X R31, R19, 0x1, R12, P6 ;  /* 0x00000001131f7824 */ /* 0x000fe400030e060c */
[----:B------:R-:W3:Y:S04]  /*9760*/  LDL.LU.64 R18, [R1+0x330] ;  /* 0x0003300001127983 */ /* 0x000ee80000300a00 */
[----:B------:R0:W-:Y:S04]  /*9770*/  STL.64 [R1+0x38], R30 ;  /* 0x0000381e01007387 */ /* 0x0001e80000100a00 */
[----:B0-----:R-:W4:Y:S04]  /*9780*/  LDL.LU.64 R30, [R1+0x288] ;  /* 0x00028800011e7983 */ /* 0x001f280000300a00 */
[----:B------:R0:W-:Y:S02]  /*9790*/  STL [R1+0x608], R23 ;  /* 0x0006081701007387 */ /* 0x0001e40000100800 */
[----:B0-----:R-:W-:-:S06]  /*97a0*/  IMAD.MOV.U32 R23, RZ, RZ, RZ ;  /* 0x000000ffff177224 */ /* 0x001fcc00078e00ff */
[----:B---3--:R0:W3:Y:S02]  /*97b0*/  @P2 LDG.E.EL R23, desc[UR22][R18.64] ;  /* 0x0000001612172981 */ /* 0x0080e4000c2e1900 */
[----:B0-----:R-:W-:Y:S02]  /*97c0*/  IMAD.MOV.U32 R18, RZ, RZ, RZ ;  /* 0x000000ffff127224 */ /* 0x001fe400078e00ff */
[----:B------:R-:W-:-:S04]  /*97d0*/  IMAD.MOV.U32 R19, RZ, RZ, RZ ;  /* 0x000000ffff137224 */ /* 0x000fc800078e00ff */
[----:B------:R-:W3:Y:S04]  /*97e0*/  @P4 LDG.E.EL R18, desc[UR22][R14.64] ;  /* 0x000000160e124981 */ /* 0x000ee8000c2e1900 */
[----:B----4-:R-:W4:Y:S04]  /*97f0*/  @!P1 LDG.E.EL R19, desc[UR22][R20.64] ;  /* 0x0000001614139981 */ /* 0x010f28000c2e1900 */
[----:B------:R-:W4:Y:S04]  /*9800*/  LDL.LU.64 R14, [R1+0x978] ;  /* 0x00097800010e7983 */ /* 0x000f280000300a00 */
[----:B---3--:R0:W-:Y:S02]  /*9810*/  STL [R1+0x598], R23 ;  /* 0x0005981701007387 */ /* 0x0081e40000100800 */
[----:B0-----:R-:W-:-:S02]  /*9820*/  IADD3 R23, P6, R11, UR47, RZ ;  /* 0x0000002f0b177c10 */ /* 0x001fc4000ffde0ff */
[----:B------:R-:W3:Y:S04]  /*9830*/  LDL.LU R11, [R1+0x974] ;  /* 0x00097400010b7983 */ /* 0x000ee80000300800 */
[----:B------:R0:W-:Y:S02]  /*9840*/  STL [R1+0x594], R18 ;  /* 0x0005941201007387 */ /* 0x0001e40000100800 */
[----:B0-----:R-:W-:Y:S02]  /*9850*/  IADD3.X R18, R29, UR18, RZ, P6, !PT ;  /* 0x000000121d127c10 */ /* 0x001fe4000b7fe4ff */
[----:B------:R-:W3:Y:S04]  /*9860*/  LDL.LU R29, [R1+0x970] ;  /* 0x00097000011d7983 */ /* 0x000ee80000300800 */
[----:B----4-:R0:W-:Y:S02]  /*9870*/  STL [R1+0x3c8], R19 ;  /* 0x0003c81301007387 */ /* 0x0101e40000100800 */
[----:B0-----:R-:W-:-:S06]  /*9880*/  IMAD.MOV.U32 R19, RZ, RZ, RZ ;  /* 0x000000ffff137224 */ /* 0x001fcc00078e00ff */
[----:B------:R-:W4:Y:S01]  /*9890*/  @!P1 LDG.E.EL R19, desc[UR22][R34.64] ;  /* 0x0000001622139981 */ /* 0x000f22000c2e1900 */
[C---:B------:R-:W-:Y:S01]  /*98a0*/  IMAD.SHL.U32 R33, R23.reuse, 0x4, RZ ;  /* 0x0000000417217824 */ /* 0x040fe200078e00ff */
[----:B------:R-:W-:Y:S02]  /*98b0*/  SHF.L.U64.HI R23, R23, 0x2, R18 ;  /* 0x0000000217177819 */ /* 0x000fe40000010212 */
[----:B------:R-:W3:Y:S04]  /*98c0*/  LDL R34, [R1+0x3ac] ;  /* 0x0003ac0001227983 */ /* 0x000ee80000100800 */
[----:B----4-:R0:W-:Y:S02]  /*98d0*/  STL [R1+0x604], R19 ;  /* 0x0006041301007387 */ /* 0x0101e40000100800 */
[----:B0-----:R-:W-:-:S06]  /*98e0*/  CS2R R18, SRZ ;  /* 0x0000000000127805 */ /* 0x001fcc000001ff00 */
[----:B------:R-:W4:Y:S04]  /*98f0*/  @!P1 LDG.E.EL R18, desc[UR22][R36.64] ;  /* 0x0000001624129981 */ /* 0x000f28000c2e1900 */
[----:B------:R-:W3:Y:S01]  /*9900*/  @!P1 LDG.E.EL R19, desc[UR22][R24.64] ;  /* 0x0000001618139981 */ /* 0x000ee2000c2e1900 */
[----:B------:R-:W-:-:S04]  /*9910*/  IADD3 R20, P6, R33, UR32, RZ ;  /* 0x0000002021147c10 */ /* 0x000fc8000ffde0ff */
[----:B------:R-:W-:Y:S01]  /*9920*/  IADD3.X R21, R23, UR33, RZ, P6, !PT ;  /* 0x0000002117157c10 */ /* 0x000fe2000b7fe4ff */
[----:B------:R-:W3:Y:S02]  /*9930*/  LDL.LU.64 R24, [R1+0x968] ;  /* 0x0009680001187983 */ /* 0x000ee40000300a00 */
[----:B------:R-:W-:Y:S02]  /*9940*/  IMAD.WIDE R20, R9, 0x4, R20 ;  /* 0x0000000409147825 */ /* 0x000fe400078e0214 */
[----:B----4-:R0:W-:Y:S04]  /*9950*/  STL [R1+0x3cc], R18 ;  /* 0x0003cc1201007387 */ /* 0x0101e80000100800 */
[----:B---3--:R3:W-:Y:S01]  /*9960*/  STL [R1+0x3d8], R19 ;  /* 0x0003d81301007387 */ /* 0x0087e20000100800 */
[----:B0-----:R-:W-:-:S04]  /*9970*/  IADD3 R18, P6, R28, UR34, RZ ;  /* 0x000000221c127c10 */ /* 0x001fc8000ffde0ff */
[----:B---3--:R-:W-:Y:S02]  /*9980*/  IADD3.X R19, R17, UR35, RZ, P6, !PT ;  /* 0x0000002311137c10 */ /* 0x008fe4000b7fe4ff */
[----:B------:R-:W-:-:S05]  /*9990*/  IADD3 R36, P6, R20, R13, RZ ;  /* 0x0000000d14247210 */ /* 0x000fca0007fde0ff */
[----:B------:R-:W-:Y:S02]  /*99a0*/  IMAD.X R37, R21, 0x1, R12, P6 ;  /* 0x0000000115257824 */ /* 0x000fe400030e060c */
[----:B------:R-:W3:Y:S01]  /*99b0*/  LDL.LU.64 R20, [R1+0x240] ;  /* 0x0002400001147983 */ /* 0x000ee20000300a00 */
[----:B------:R-:W-:-:S04]  /*99c0*/  IMAD.WIDE R18, R0, 0x4, R18 ;  /* 0x0000000400127825 */ /* 0x000fc800078e0212 */
[----:B------:R-:W-:Y:S01]  /*99d0*/  IMAD.MOV.U32 R0, RZ, RZ, RZ ;  /* 0x000000ffff007224 */ /* 0x000fe200078e00ff */
[----:B------:R0:W-:Y:S05]  /*99e0*/  STL.64 [R1+0x1a8], R36 ;  /* 0x0001a82401007387 */ /* 0x0001ea0000100a00 */
[----:B---3--:R-:W3:Y:S01]  /*99f0*/  @!P1 LDG.E.EL R0, desc[UR22][R20.64] ;  /* 0x0000001614009981 */ /* 0x008ee2000c2e1900 */
[----:B0-----:R-:W-:-:S05]  /*9a00*/  IADD3 R36, P6, R18, R4, RZ ;  /* 0x0000000412247210 */ /* 0x001fca0007fde0ff */
[----:B------:R-:W-:-:S05]  /*9a10*/  IMAD.X R37, R19, 0x1, R2, P6 ;  /* 0x0000000113257824 */ /* 0x000fca00030e0602 */
[----:B------:R0:W-:Y:S04]  /*9a20*/  STL.64 [R1+0x28], R36 ;  /* 0x0000282401007387 */ /* 0x0001e80000100a00 */
[----:B0-----:R-:W4:Y:S04]  /*9a30*/  LDL.LU.64 R36, [R1+0x960] ;  /* 0x0009600001247983 */ /* 0x001f280000300a00 */
[----:B---3--:R0:W-:Y:S02]  /*9a40*/  STL [R1+0x3dc], R0 ;  /* 0x0003dc0001007387 */ /* 0x0081e40000100800 */
[----:B0-----:R-:W-:-:S06]  /*9a50*/  IMAD.MOV.U32 R0, RZ, RZ, RZ ;  /* 0x000000ffff007224 */ /* 0x001fcc00078e00ff */
[----:B------:R0:W3:Y:S01]  /*9a60*/  @!P1 LDG.E.EL R0, desc[UR22][R30.64] ;  /* 0x000000161e009981 */ /* 0x0000e2000c2e1900 */
[----:B------:R-:W-:-:S04]  /*9a70*/  IADD3 R18, P6, R28, UR36, RZ ;  /* 0x000000241c127c10 */ /* 0x000fc8000ffde0ff */
[----:B------:R-:W-:Y:S02]  /*9a80*/  IADD3.X R19, R17, UR37, RZ, P6, !PT ;  /* 0x0000002511137c10 */ /* 0x000fe4000b7fe4ff */
[----:B------:R-:W-:Y:S01]  /*9a90*/  IADD3 R20, P6, R28, UR38, RZ ;  /* 0x000000261c147c10 */ /* 0x000fe2000ffde0ff */
[----:B----4-:R-:W-:-:S03]  /*9aa0*/  IMAD.WIDE R18, R36, 0x4, R18 ;  /* 0x0000000424127825 */ /* 0x010fc600078e0212 */
[----:B------:R-:W-:Y:S02]  /*9ab0*/  IADD3.X R21, R17, UR39, RZ, P6, !PT ;  /* 0x0000002711157c10 */ /* 0x000fe4000b7fe4ff */
[----:B0-----:R-:W-:-:S05]  /*9ac0*/  IADD3 R30, P6, R18, R4, RZ ;  /* 0x00000004121e7210 */ /* 0x001fca0007fde0ff */
[----:B------:R-:W-:Y:S02]  /*9ad0*/  IMAD.X R31, R19, 0x1, R2, P6 ;  /* 0x00000001131f7824 */ /* 0x000fe400030e0602 */
[----:B------:R-:W-:Y:S01]  /*9ae0*/  IMAD.WIDE.U32 R20, R32, 0x4, R20 ;  /* 0x0000000420147825 */ /* 0x000fe200078e0014 */
[----:B---3--:R0:W-:Y:S04]  /*9af0*/  STL [R1+0x3d4], R0 ;  /* 0x0003d40001007387 */ /* 0x0081e80000100800 */
[----:B0-----:R-:W3:Y:S04]  /*9b00*/  LDL.LU R0, [R1+0x3b4] ;  /* 0x0003b40001007983 */ /* 0x001ee80000300800 */
[----:B------:R-:W4:Y:S04]  /*9b10*/  LDL.LU R36, [R1+0x958] ;  /* 0x0009580001247983 */ /* 0x000f280000300800 */
[----:B------:R0:W-:Y:S04]  /*9b20*/  STL.64 [R1+0x18], R30 ;  /* 0x0000181e01007387 */ /* 0x0001e80000100a00 */
[----:B0-----:R-:W3:Y:S04]  /*9b30*/  LDL.LU.64 R30, [R1+0x950] ;  /* 0x00095000011e7983 */ /* 0x001ee80000300a00 */
[----:B------:R-:W3:Y:S01]  /*9b40*/  LDL.LU R32, [R1+0x948] ;  /* 0x0009480001207983 */ /* 0x000ee20000300800 */
[----:B------:R-:W-:-:S02]  /*9b50*/  IADD3 R18, P6, R20, R5, RZ ;  /* 0x0000000514127210 */ /* 0x000fc40007fde0ff */
[----:B------:R-:W-:Y:S02]  /*9b60*/  SEL R25, R25, RZ, P2 ;  /* 0x000000ff19197207 */ /* 0x000fe40001000000 */
[----:B------:R-:W-:Y:S01]  /*9b70*/  SEL R11, R11, RZ, P4 ;  /* 0x000000ff0b0b7207 */ /* 0x000fe20002000000 */
[----:B------:R-:W-:Y:S01]  /*9b80*/  IMAD.X R19, R21, 0x1, R3, P6 ;  /* 0x0000000115137824 */ /* 0x000fe200030e0603 */
[----:B------:R-:W-:Y:S02]  /*9b90*/  SEL R17, R29, RZ, P5 ;  /* 0x000000ff1d117207 */ /* 0x000fe40002800000 */
[----:B------:R-:W-:Y:S02]  /*9ba0*/  @P3 SEL R17, R25, R11, !P0 ;  /* 0x0000000b19113207 */ /* 0x000fe40004000000 */
[----:B------:R-:W-:Y:S01]  /*9bb0*/  SEL R24, R24, RZ, P2 ;  /* 0x000000ff18187207 */ /* 0x000fe20001000000 */
[----:B------:R-:W-:Y:S01]  /*9bc0*/  STL.64 [R1+0x60], R18 ;  /* 0x0000601201007387 */ /* 0x000fe20000100a00 */
[----:B------:R-:W-:-:S03]  /*9bd0*/  SEL R14, R14, RZ, P4 ;  /* 0x000000ff0e0e7207 */ /* 0x000fc60002000000 */
[----:B------:R0:W-:Y:S01]  /*9be0*/  STL [R1+0x384], R17 ;  /* 0x0003841101007387 */ /* 0x0001e20000100800 */
[----:B------:R-:W-:Y:S02]  /*9bf0*/  SEL R15, R15, RZ, P4 ;  /* 0x000000ff0f0f7207 */ /* 0x000fe40002000000 */
[----:B0-----:R-:W-:Y:S02]  /*9c00*/  SEL R17, R27, RZ, P5 ;  /* 0x000000ff1b117207 */ /* 0x001fe40002800000 */
[----:B------:R-:W-:Y:S02]  /*9c10*/  @P3 SEL R17, R24, R14, !P0 ;  /* 0x0000000e18113207 */ /* 0x000fe40004000000 */
[----:B------:R-:W-:-:S03]  /*9c20*/  IADD3 R11, P6, R34, UR17, RZ ;  /* 0x00000011220b7c10 */ /* 0x000fc6000ffde0ff */
[----:B------:R0:W-:Y:S01]  /*9c30*/  STL [R1+0x398], R17 ;  /* 0x0003981101007387 */ /* 0x0001e20000100800 */
[----:B------:R-:W-:Y:S02]  /*9c40*/  SEL R22, R22, RZ, P2 ;  /* 0x000000ff16167207 */ /* 0x000fe40001000000 */
[----:B------:R-:W-:Y:S02]  /*9c50*/  SEL R10, R10, RZ, P4 ;  /* 0x000000ff0a0a7207 */ /* 0x000fe40002000000 */
[----:B----4-:R-:W-:Y:S02]  /*9c60*/  IADD3.X R20, R36, UR13, RZ, P6, !PT ;  /* 0x0000000d24147c10 */ /* 0x010fe4000b7fe4ff */
[----:B------:R-:W-:Y:S02]  /*9c70*/  IADD3 R18, P6, R33, UR34, RZ ;  /* 0x0000002221127c10 */ /* 0x000fe4000ffde0ff */
[----:B---3--:R-:W-:Y:S02]  /*9c80*/  SEL R30, R30, RZ, P2 ;  /* 0x000000ff1e1e7207 */ /* 0x008fe40001000000 */
[----:B0-----:R-:W-:-:S02]  /*9c90*/  SEL R17, R32, RZ, P5 ;  /* 0x000000ff20117207 */ /* 0x001fc40002800000 */
[----:B------:R-:W-:-:S05]  /*9ca0*/  @P3 SEL R17, R30, R15, !P0 ;  /* 0x0000000f1e113207 */ /* 0x000fca0004000000 */
[----:B------:R0:W-:Y:S01]  /*9cb0*/  STL [R1+0x3c4], R17 ;  /* 0x0003c41101007387 */ /* 0x0001e20000100800 */
[----:B------:R-:W-:-:S03]  /*9cc0*/  IADD3.X R19, R23, UR35, RZ, P6, !PT ;  /* 0x0000002317137c10 */ /* 0x000fc6000b7fe4ff */
[----:B------:R-:W3:Y:S01]  /*9cd0*/  LDL.LU.64 R34, [R1+0x338] ;  /* 0x0003380001227983 */ /* 0x000ee20000300a00 */
[C---:B0-----:R-:W-:Y:S01]  /*9ce0*/  IMAD.SHL.U32 R17, R11.reuse, 0x4, RZ ;  /* 0x000000040b117824 */ /* 0x041fe200078e00ff */
[----:B------:R-:W-:Y:S01]  /*9cf0*/  SHF.L.U64.HI R11, R11, 0x2, R20 ;  /* 0x000000020b0b7819 */ /* 0x000fe20000010214 */
[----:B------:R-:W-:-:S03]  /*9d00*/  IMAD.WIDE R18, R6, 0x4, R18 ;  /* 0x0000000406127825 */ /* 0x000fc600078e0212 */
[----:B------:R-:W-:-:S04]  /*9d10*/  IADD3 R14, P6, R17, UR32, RZ ;  /* 0x00000020110e7c10 */ /* 0x000fc8000ffde0ff */
[----:B------:R-:W-:Y:S02]  /*9d20*/  IADD3.X R15, R11, UR33, RZ, P6, !PT ;  /* 0x000000210b0f7c10 */ /* 0x000fe4000b7fe4ff */
[----:B------:R-:W-:Y:S01]  /*9d30*/  IADD3 R24, P6, R18, R4, RZ ;  /* 0x0000000412187210 */ /* 0x000fe20007fde0ff */
[----:B------:R-:W-:-:S04]  /*9d40*/  IMAD.WIDE R14, R9, 0x4, R14 ;  /* 0x00000004090e7825 */ /* 0x000fc800078e020e */
[----:B------:R-:W-:Y:S01]  /*9d50*/  IMAD.X R25, R19, 0x1, R2, P6 ;  /* 0x0000000113197824 */ /* 0x000fe200030e0602 */
[----:B------:R-:W-:Y:S02]  /*9d60*/  IADD3 R20, P6, R14, R13, RZ ;  /* 0x0000000d0e147210 */ /* 0x000fe40007fde0ff */
[----:B------:R-:W-:Y:S02]  /*9d70*/  SEL R18, R26, RZ, P5 ;  /* 0x000000ff1a127207 */ /* 0x000fe40002800000 */
[----:B------:R-:W-:Y:S01]  /*9d80*/  @P3 SEL R18, R22, R10, !P0 ;  /* 0x0000000a16123207 */ /* 0x000fe20004000000 */
[----:B------:R-:W-:Y:S01]  /*9d90*/  IMAD.X R21, R15, 0x1, R12, P6 ;  /* 0x000000010f157824 */ /* 0x000fe200030e060c */
[----:B------:R-:W-:Y:S04]  /*9da0*/  STL.64 [R1+0x150], R24 ;  /* 0x0001501801007387 */ /* 0x000fe80000100a00 */
[----:B------:R-:W4:Y:S04]  /*9db0*/  LDL R32, [R1+0x328] ;  /* 0x0003280001207983 */ /* 0x000f280000100800 */
[----:B------:R-:W-:Y:S04]  /*9dc0*/  STL.64 [R1+0x10], R20 ;  /* 0x0000101401007387 */ /* 0x000fe80000100a00 */
[----:B------:R0:W-:Y:S02]  /*9dd0*/  STL [R1+0x3c0], R18 ;  /* 0x0003c01201007387 */ /* 0x0001e40000100800 */
[----:B0-----:R-:W-:-:S02]  /*9de0*/  SEL R18, R31, RZ, P5 ;  /* 0x000000ff1f127207 */ /* 0x001fc40002800000 */
[----:B------:R-:W4:Y:S04]  /*9df0*/  LDL.LU.64 R30, [R1+0x3a0] ;  /* 0x0003a000011e7983 */ /* 0x000f280000300a00 */
[----:B------:R-:W4:Y:S01]  /*9e00*/  LDL.LU.64 R26, [R1+0x368] ;  /* 0x00036800011a7983 */ /* 0x000f220000300a00 */
[----:B------:R-:W-:Y:S02]  /*9e10*/  SEL R16, R16, RZ, P2 ;  /* 0x000000ff10107207 */ /* 0x000fe40001000000 */
[----:B------:R-:W-:Y:S01]  /*9e20*/  SEL R8, R8, RZ, P4 ;  /* 0x000000ff08087207 */ /* 0x000fe20002000000 */
[----:B------:R-:W4:Y:S01]  /*9e30*/  LDL.LU.64 R24, [R1+0x350] ;  /* 0x0003500001187983 */ /* 0x000f220000300a00 */
[----:B------:R-:W-:Y:S02]  /*9e40*/  IADD3 R14, P6, R33, UR36, RZ ;  /* 0x00000024210e7c10 */ /* 0x000fe4000ffde0ff */
[----:B------:R-:W-:-:S02]  /*9e50*/  @P3 SEL R18, R16, R8, !P0 ;  /* 0x0000000810123207 */ /* 0x000fc40004000000 */
[----:B------:R-:W-:-:S03]  /*9e60*/  IADD3.X R15, R23, UR37, RZ, P6, !PT ;  /* 0x00000025170f7c10 */ /* 0x000fc6000b7fe4ff */
[----:B------:R0:W-:Y:S01]  /*9e70*/  STL [R1+0x39c], R18 ;  /* 0x00039c1201007387 */ /* 0x0001e20000100800 */
[----:B------:R-:W-:Y:S01]  /*9e80*/  IMAD.WIDE R14, R7, 0x4, R14 ;  /* 0x00000004070e7825 */ /* 0x000fe200078e020e */
[----:B0-----:R-:W-:-:S04]  /*9e90*/  IADD3 R18, P6, R17, UR34, RZ ;  /* 0x0000002211127c10 */ /* 0x001fc8000ffde0ff */
[----:B------:R-:W-:Y:S02]  /*9ea0*/  IADD3.X R19, R11, UR35, RZ, P6, !PT ;  /* 0x000000230b137c10 */ /* 0x000fe4000b7fe4ff */
[----:B------:R-:W-:Y:S01]  /*9eb0*/  IADD3 R20, P6, R14, R4, RZ ;  /* 0x000000040e147210 */ /* 0x000fe20007fde0ff */
[----:B------:R-:W-:-:S04]  /*9ec0*/  IMAD.WIDE R18, R6, 0x4, R18 ;  /* 0x0000000406127825 */ /* 0x000fc800078e0212 */
[----:B------:R-:W-:Y:S01]  /*9ed0*/  IMAD.X R21, R15, 0x1, R2, P6 ;  /* 0x000000010f157824 */ /* 0x000fe200030e0602 */
[----:B------:R-:W-:-:S04]  /*9ee0*/  IADD3 R36, P6, R18, R4, RZ ;  /* 0x0000000412247210 */ /* 0x000fc80007fde0ff */
[----:B------:R0:W-:Y:S01]  /*9ef0*/  STL.64 [R1+0x140], R20 ;  /* 0x0001401401007387 */ /* 0x0001e20000100a00 */
[----:B------:R-:W-:-:S03]  /*9f00*/  IMAD.MOV.U32 R10, RZ, RZ, RZ ;  /* 0x000000ffff0a7224 */ /* 0x000fc600078e00ff */
[----:B------:R-:W4:Y:S01]  /*9f10*/  LDL.LU.64 R28, [R1+0x300] ;  /* 0x00030000011c7983 */ /* 0x000f220000300a00 */
[----:B0-----:R-:W-:Y:S02]  /*9f20*/  IMAD.MOV.U32 R21, RZ, RZ, R37 ;  /* 0x000000ffff157224 */ /* 0x001fe400078e0025 */
[----:B------:R-:W-:Y:S01]  /*9f30*/  IMAD.X R37, R19, 0x1, R2, P6 ;  /* 0x0000000113257824 */ /* 0x000fe200030e0602 */
[----:B------:R-:W-:-:S04]  /*9f40*/  IADD3 R14, P6, R17, UR36, RZ ;  /* 0x00000024110e7c10 */ /* 0x000fc8000ffde0ff */
[----:B------:R-:W-:Y:S02]  /*9f50*/  IADD3.X R15, R11, UR37, RZ, P6, !PT ;  /* 0x000000250b0f7c10 */ /* 0x000fe4000b7fe4ff */
[----:B------:R-:W-:-:S04]  /*9f60*/  IADD3 R16, P6, R17, UR38, RZ ;  /* 0x0000002611107c10 */ /* 0x000fc8000ffde0ff */
[----:B------:R-:W-:Y:S01]  /*9f70*/  IADD3.X R17, R11, UR39, RZ, P6, !PT ;  /* 0x000000270b117c10 */ /* 0x000fe2000b7fe4ff */
[----:B------:R-:W-:Y:S01]  /*9f80*/  IMAD.MOV.U32 R11, RZ, RZ, RZ ;  /* 0x000000ffff0b7224 */ /* 0x000fe200078e00ff */
[----:B------:R0:W-:Y:S01]  /*9f90*/  STL.64 [R1+0x8c8], R36 ;  /* 0x0008c82401007387 */ /* 0x0001e20000100a00 */
[----:B------:R-:W-:-:S03]  /*9fa0*/  IMAD.MOV.U32 R8, RZ, RZ, RZ ;  /* 0x000000ffff087224 */ /* 0x000fc600078e00ff */
[----:B0-----:R-:W4:Y:S04]  /*9fb0*/  LDL R36, [R1+0x3b8] ;  /* 0x0003b80001247983 */ /* 0x001f280000100800 */
[----:B---3--:R-:W3:Y:S04]  /*9fc0*/  @P5 LDG.E.EL R10, desc[UR22][R34.64] ;  /* 0x00000016220a5981 */ /* 0x008ee8000c2e1900 */
[----:B------:R-:W3:Y:S04]  /*9fd0*/  LDL.LU.64 R34, [R1+0x2d8] ;  /* 0x0002d80001227983 */ /* 0x000ee80000300a00 */
[----:B----4-:R-:W4:Y:S04]  /*9fe0*/  @!P1 LDG.E.EL R8, desc[UR22][R30.64] ;  /* 0x000000161e089981 */ /* 0x010f28000c2e1900 */
[----:B------:R-:W4:Y:S01]  /*9ff0*/  @P2 LDG.E.EL R11, desc[UR22][R26.64] ;  /* 0x000000161a0b2981 */ /* 0x000f22000c2e1900 */
[----:B------:R-:W-:-:S04]  /*a000*/  IMAD.WIDE R14, R7, 0x4, R14 ;  /* 0x00000004070e7825 */ /* 0x000fc800078e020e */
[----:B------:R-:W-:Y:S01]  /*a010*/  IMAD.WIDE.U32 R16, R32, 0x4, R16 ;  /* 0x0000000420107825 */ /* 0x000fe200078e0010 */
[----:B------:R-:W-:Y:S01]  /*a020*/  IADD3 R18, P6, R14, R4, RZ ;  /* 0x000000040e127210 */ /* 0x000fe20007fde0ff */
[----:B------:R0:W-:Y:S04]  /*a030*/  STL.64 [R1+0x938], R6 ;  /* 0x0009380601007387 */ /* 0x0001e80000100a00 */
[----:B------:R-:W-:Y:S01]  /*a040*/  IMAD.X R19, R15, 0x1, R2, P6 ;  /* 0x000000010f137824 */ /* 0x000fe200030e0602 */
[----:B0-----:R-:W-:-:S05]  /*a050*/  IADD3 R6, P6, R16, R5, RZ ;  /* 0x0000000510067210 */ /* 0x001fca0007fde0ff */
[----:B------:R-:W-:Y:S01]  /*a060*/  IMAD.X R7, R17, 0x1, R3, P6 ;  /* 0x0000000111077824 */ /* 0x000fe200030e0603 */
[----:B------:R-:W-:Y:S01]  /*a070*/  IADD3 R16, P6, R33, UR38, RZ ;  /* 0x0000002621107c10 */ /* 0x000fe2000ffde0ff */
[----:B------:R0:W-:Y:S03]  /*a080*/  STL.64 [R1+0xa0], R18 ;  /* 0x0000a01201007387 */ /* 0x0001e60000100a00 */
[----:B------:R-:W-:Y:S01]  /*a090*/  IADD3.X R17, R23, UR39, RZ, P6, !PT ;  /* 0x0000002717117c10 */ /* 0x000fe2000b7fe4ff */
[----:B------:R0:W-:Y:S01]  /*a0a0*/  STL.64 [R1+0x98], R6 ;  /* 0x0000980601007387 */ /* 0x0001e20000100a00 */
[----:B------:R-:W-:Y:S02]  /*a0b0*/  IMAD.MOV.U32 R15, RZ, RZ, RZ ;  /* 0x000000ffff0f7224 */ /* 0x000fe400078e00ff */
[----:B------:R-:W-:Y:S02]  /*a0c0*/  IMAD.MOV.U32 R14, RZ, RZ, RZ ;  /* 0x000000ffff0e7224 */ /* 0x000fe400078e00ff */
[----:B------:R-:W-:-:S02]  /*a0d0*/  IMAD.WIDE.U32 R16, R32, 0x4, R16 ;  /* 0x0000000420107825 */ /* 0x000fc400078e0010 */
[----:B------:R0:W4:Y:S02]  /*a0e0*/  @P4 LDG.E.EL R15, desc[UR22][R24.64] ;  /* 0x00000016180f4981 */ /* 0x000124000c2e1900 */
[----:B0-----:R-:W-:Y:S01]  /*a0f0*/  IMAD.MOV.U32 R25, RZ, RZ, R21 ;  /* 0x000000ffff197224 */ /* 0x001fe200078e0015 */
[----:B------:R-:W-:-:S04]  /*a100*/  IADD3 R18, P6, R36, UR46, RZ ;  /* 0x0000002e24127c10 */ /* 0x000fc8000ffde0ff */
[----:B------:R-:W-:Y:S01]  /*a110*/  IADD3.X R19, R0, UR16, RZ, P6, !PT ;  /* 0x0000001000137c10 */ /* 0x000fe2000b7fe4ff */
[----:B------:R-:W-:-:S03]  /*a120*/  IMAD.SHL.U32 R7, R18, 0x4, RZ ;  /* 0x0000000412077824 */ /* 0x000fc600078e00ff */
[----:B------:R-:W-:Y:S02]  /*a130*/  SHF.L.U64.HI R6, R18, 0x2, R19 ;  /* 0x0000000212067819 */ /* 0x000fe40000010213 */
[----:B------:R-:W-:-:S04]  /*a140*/  IADD3 R18, P6, R7, UR32, RZ ;  /* 0x0000002007127c10 */ /* 0x000fc8000ffde0ff */
[----:B------:R-:W-:-:S03]  /*a150*/  IADD3.X R19, R6, UR33, RZ, P6, !PT ;  /* 0x0000002106137c10 */ /* 0x000fc6000b7fe4ff */
[----:B------:R-:W-:Y:S01]  /*a160*/  IMAD.WIDE R18, R9, 0x4, R18 ;  /* 0x0000000409127825 */ /* 0x000fe200078e0212 */
[----:B---3--:R-:W3:Y:S04]  /*a170*/  @P2 LDG.E.EL R14, desc[UR22][R34.64] ;  /* 0x00000016220e2981 */ /* 0x008ee8000c2e1900 */
[----:B----4-:R-:W-:Y:S04]  /*a180*/  STL.64 [R1+0x940], R10 ;  /* 0x0009400a01007387 */ /* 0x010fe80000100a00 */
[----:B------:R-:W4:Y:S04]  /*a190*/  LDL R37, [R1+0x394] ;  /* 0x0003940001257983 */ /* 0x000f280000100800 */
[----:B------:R-:W3:Y:S04]  /*a1a0*/  LDL R22, [R1+0x390] ;  /* 0x0003900001167983 */ /* 0x000ee80000100800 */
[----:B------:R-:W3:Y:S04]  /*a1b0*/  LDL.LU.64 R30, [R1+0x2f0] ;  /* 0x0002f000011e7983 */ /* 0x000ee80000300a00 */
[----:B------:R-:W3:Y:S04]  /*a1c0*/  LDL.LU.64 R26, [R1+0x120] ;  /* 0x00012000011a7983 */ /* 0x000ee80000300a00 */
[----:B------:R0:W-:Y:S04]  /*a1d0*/  STL [R1+0x380], R8 ;  /* 0x0003800801007387 */ /* 0x0001e80000100800 */
[----:B------:R-:W3:Y:S04]  /*a1e0*/  LDL R21, [R1+0x31c] ;  /* 0x00031c0001157983 */ /* 0x000ee80000100800 */
[----:B------:R-:W3:Y:S01]  /*a1f0*/  LDL R24, [R1+0x314] ;  /* 0x0003140001187983 */ /* 0x000ee20000100800 */
[----:B0-----:R-:W-:-:S06]  /*a200*/  IMAD.MOV.U32 R8, RZ, RZ, RZ ;  /* 0x000000ffff087224 */ /* 0x001fcc00078e00ff */
[----:B------:R-:W3:Y:S04]  /*a210*/  @P5 LDG.E.EL R8, desc[UR22][R28.64] ;  /* 0x000000161c085981 */ /* 0x000ee8000c2e1900 */
[----:B------:R-:W3:Y:S04]  /*a220*/  LDL.LU.64 R28, [R1+0x100] ;  /* 0x00010000011c7983 */ /* 0x000ee80000300a00 */
[----:B------:R-:W3:Y:S04]  /*a230*/  LDL.LU.64 R34, [R1+0xf0] ;  /* 0x0000f00001227983 */ /* 0x000ee80000300a00 */
[----:B------:R-:W-:Y:S04]  /*a240*/  STL [R1+0x264], R7 ;  /* 0x0002640701007387 */ /* 0x000fe80000100800 */
[----:B------:R0:W-:Y:S02]  /*a250*/  STL [R1+0x88], R6 ;  /* 0x0000880601007387 */ /* 0x0001e40000100800 */
[----:B0-----:R-:W-:-:S05]  /*a260*/  IADD3 R6, P6, R16, R5, RZ ;  /* 0x0000000510067210 */ /* 0x001fca0007fde0ff */
[----:B------:R-:W-:Y:S01]  /*a270*/  IMAD.X R7, R17, 0x1, R3, P6 ;  /* 0x0000000111077824 */ /* 0x000fe200030e0603 */
[----:B------:R-:W-:Y:S01]  /*a280*/  IADD3 R10, P6, R18, R13, RZ ;  /* 0x0000000d120a7210 */ /* 0x000fe20007fde0ff */
[----:B------:R-:W3:Y:S04]  /*a290*/  LDL.LU.64 R16, [R1+0x2f8] ;  /* 0x0002f80001107983 */ /* 0x000ee80000300a00 */
[----:B------:R-:W-:Y:S01]  /*a2a0*/  IMAD.X R11, R19, 0x1, R12, P6 ;  /* 0x00000001130b7824 */ /* 0x000fe200030e060c */
[----:B------:R0:W-:Y:S04]  /*a2b0*/  STL.64 [R1+0x128], R6 ;  /* 0x0001280601007387 */ /* 0x0001e80000100a00 */
[----:B0-----:R-:W4:Y:S04]  /*a2c0*/  LDL.LU.64 R6, [R1+0xd8] ;  /* 0x0000d80001067983 */ /* 0x001f280000300a00 */
[----:B------:R-:W4:Y:S04]  /*a2d0*/  LDL.LU.64 R32, [R1+0x70] ;  /* 0x0000700001207983 */ /* 0x000f280000300a00 */
[----:B------:R0:W-:Y:S04]  /*a2e0*/  STL.64 [R1+0x80], R10 ;  /* 0x0000800a01007387 */ /* 0x0001e80000100a00 */
[----:B0-----:R-:W4:Y:S04]  /*a2f0*/  LDL.LU.64 R10, [R1+0x940] ;  /* 0x00094000010a7983 */ /* 0x001f280000300a00 */
[----:B------:R-:W4:Y:S01]  /*a300*/  LDL.LU.64 R18, [R1+0x388] ;  /* 0x0003880001127983 */ /* 0x000f220000300a00 */
[----:B------:R-:W-:-:S06]  /*a310*/  IMAD.MOV.U32 R20, RZ, RZ, RZ ;  /* 0x000000ffff147224 */ /* 0x000fcc00078e00ff */
[----:B---3--:R0:W3:Y:S02]  /*a320*/  @P4 LDG.E.EL R20, desc[UR22][R16.64] ;  /* 0x0000001610144981 */ /* 0x0080e4000c2e1900 */
[----:B0-----:R-:W-:-:S06]  /*a330*/  IMAD.MOV.U32 R16, RZ, RZ, RZ ;  /* 0x000000ffff107224 */ /* 0x001fcc00078e00ff */
[----:B----4-:R0:W4:Y:S02]  /*a340*/  @!P1 LDG.E.EL R16, desc[UR22][R18.64] ;  /* 0x0000001612109981 */ /* 0x010124000c2e1900 */
[----:B0-----:R-:W-:-:S06]  /*a350*/  IMAD.MOV.U32 R18, RZ, RZ, RZ ;  /* 0x000000ffff127224 */ /* 0x001fcc00078e00ff */
[----:B------:R-:W3:Y:S04]  /*a360*/  @!P1 LDG.E.EL R18, desc[UR22][R30.64] ;  /* 0x000000161e129981 */ /* 0x000ee8000c2e1900 */
[----:B----4-:R-:W-:Y:S04]  /*a370*/  STL [R1+0x294], R16 ;  /* 0x0002941001007387 */ /* 0x010fe80000100800 */
[----:B------:R-:W4:Y:S04]  /*a380*/  LDL.LU.64 R30, [R1+0xc8] ;  /* 0x0000c800011e7983 */ /* 0x000f280000300a00 */
[----:B---3--:R0:W-:Y:S02]  /*a390*/  STL [R1+0x2d8], R18 ;  /* 0x0002d81201007387 */ /* 0x0081e40000100800 */
[----:B0-----:R-:W-:-:S06]  /*a3a0*/  CS2R R18, SRZ ;  /* 0x0000000000127805 */ /* 0x001fcc000001ff00 */
[----:B------:R-:W3:Y:S04]  /*a3b0*/  @P5 LDG.E.EL R18, desc[UR22][R26.64] ;  /* 0x000000161a125981 */ /* 0x000ee8000c2e1900 */
[----:B------:R-:W4:Y:S04]  /*a3c0*/  @P2 LDG.E.EL R19, desc[UR22][R28.64] ;  /* 0x000000161c132981 */ /* 0x000f28000c2e1900 */
[----:B------:R-:W4:Y:S01]  /*a3d0*/  LDL.LU.64 R26, [R1+0x68] ;  /* 0x00006800011a7983 */ /* 0x000f220000300a00 */
[----:B------:R-:W-:-:S06]  /*a3e0*/  IMAD.MOV.U32 R23, RZ, RZ, RZ ;  /* 0x000000ffff177224 */ /* 0x000fcc00078e00ff */
[----:B------:R-:W4:Y:S04]  /*a3f0*/  @!P1 LDG.E.EL R23, desc[UR22][R6.64] ;  /* 0x0000001606179981 */ /* 0x000f28000c2e1900 */
[----:B---3--:R-:W-:Y:S04]  /*a400*/  STL [R1+0x24c], R18 ;  /* 0x00024c1201007387 */ /* 0x008fe80000100800 */
[----:B------:R-:W3:Y:S04]  /*a410*/  LDL.LU.64 R28, [R1+0x50] ;  /* 0x00005000011c7983 */ /* 0x000ee80000300a00 */
[----:B----4-:R0:W-:Y:S02]  /*a420*/  STL [R1+0x248], R19 ;  /* 0x0002481301007387 */ /* 0x0101e40000100800 */
[----:B0-----:R-:W-:-:S06]  /*a430*/  IMAD.MOV.U32 R19, RZ, RZ, RZ ;  /* 0x000000ffff137224 */ /* 0x001fcc00078e00ff */
[----:B------:R-:W4:Y:S04]  /*a440*/  @P4 LDG.E.EL R19, desc[UR22][R34.64] ;  /* 0x0000001622134981 */ /* 0x000f28000c2e1900 */
[----:B------:R-:W3:Y:S01]  /*a450*/  LDL.LU.64 R34, [R1] ;  /* 0x0000000001227983 */ /* 0x000ee20000300a00 */
[----:B------:R-:W-:-:S03]  /*a460*/  IADD3 R16, P6, R37, UR17, RZ ;  /* 0x0000001125107c10 */ /* 0x000fc6000ffde0ff */
[----:B----4-:R-:W-:Y:S04]  /*a470*/  STL [R1+0x244], R19 ;  /* 0x0002441301007387 */ /* 0x010fe80000100800 */
[----:B------:R-:W4:Y:S04]  /*a480*/  LDL.LU.64 R6, [R1+0x938] ;  /* 0x0009380001067983 */ /* 0x000f280000300a00 */
[----:B------:R0:W-:Y:S02]  /*a490*/  STL [R1+0x2f4], R23 ;  /* 0x0002f41701007387 */ /* 0x0001e40000100800 */
[----:B0-----:R-:W-:-:S06]  /*a4a0*/  IMAD.MOV.U32 R23, RZ, RZ, RZ ;  /* 0x000000ffff177224 */ /* 0x001fcc00078e00ff */
[----:B------:R-:W3:Y:S01]  /*a4b0*/  @P5 LDG.E.EL R23, desc[UR22][R32.64] ;  /* 0x0000001620175981 */ /* 0x000ee2000c2e1900 */
[----:B------:R-:W-:Y:S02]  /*a4c0*/  IADD3.X R17, R22, UR13, RZ, P6, !PT ;  /* 0x0000000d16117c10 */ /* 0x000fe4000b7fe4ff */
[----:B------:R-:W-:-:S04]  /*a4d0*/  IADD3 R21, P6, R21, UR12, RZ ;  /* 0x0000000c15157c10 */ /* 0x000fc8000ffde0ff */
[----:B------:R-:W-:Y:S01]  /*a4e0*/  IADD3.X R18, R24, UR11, RZ, P6, !PT ;  /* 0x0000000b18127c10 */ /* 0x000fe2000b7fe4ff */
[----:B------:R-:W-:-:S03]  /*a4f0*/  IMAD.SHL.U32 R22, R21, 0x4, RZ ;  /* 0x0000000415167824 */ /* 0x000fc600078e00ff */
[----:B------:R-:W-:Y:S02]  /*a500*/  SHF.L.U64.HI R21, R21, 0x2, R18 ;  /* 0x0000000215157819 */ /* 0x000fe40000010212 */
[----:B------:R-:W-:Y:S01]  /*a510*/  IADD3 R18, P6, R22, UR34, RZ ;  /* 0x0000002216127c10 */ /* 0x000fe2000ffde0ff */
[----:B------:R-:W-:-:S03]  /*a520*/  IMAD.SHL.U32 R24, R16, 0x4, RZ ;  /* 0x0000000410187824 */ /* 0x000fc600078e00ff */
[----:B------:R-:W-:-:S03]  /*a530*/  IADD3.X R19, R21, UR35, RZ, P6, !PT ;  /* 0x0000002315137c10 */ /* 0x000fc6000b7fe4ff */
[----:B----4-:R-:W-:Y:S01]  /*a540*/  IMAD.WIDE R18, R6, 0x4, R18 ;  /* 0x0000000406127825 */ /* 0x010fe200078e0212 */
[----:B---3--:R0:W-:Y:S02]  /*a550*/  STL [R1+0x240], R23 ;  /* 0x0002401701007387 */ /* 0x0081e40000100800 */
[----:B0-----:R-:W-:Y:S02]  /*a560*/  SHF.L.U64.HI R23, R16, 0x2, R17 ;  /* 0x0000000210177819 */ /* 0x001fe40000010211 */
[----:B------:R-:W-:-:S04]  /*a570*/  IADD3 R16, P6, R24, UR32, RZ ;  /* 0x0000002018107c10 */ /* 0x000fc8000ffde0ff */
[----:B------:R-:W-:Y:S02]  /*a580*/  IADD3.X R17, R23, UR33, RZ, P6, !PT ;  /* 0x0000002117117c10 */ /* 0x000fe4000b7fe4ff */
[----:B------:R-:W-:Y:S01]  /*a590*/  IADD3 R32, P6, R18, R4, RZ ;  /* 0x0000000412207210 */ /* 0x000fe20007fde0ff */
[----:B------:R-:W-:Y:S01]  /*a5a0*/  STL [R1+0x260], R24 ;  /* 0x0002601801007387 */ /* 0x000fe20000100800 */
[----:B------:R-:W-:-:S04]  /*a5b0*/  IMAD.WIDE R16, R9, 0x4, R16 ;  /* 0x0000000409107825 */ /* 0x000fc800078e0210 */
[----:B------:R-:W-:Y:S01]  /*a5c0*/  IMAD.X R33, R19, 0x1, R2, P6 ;  /* 0x0000000113217824 */ /* 0x000fe200030e0602 */
[----:B------:R-:W-:Y:S04]  /*a5d0*/  STL [R1+0x8c], R23 ;  /* 0x00008c1701007387 */ /* 0x000fe80000100800 */
[----:B------:R0:W-:Y:S02]  /*a5e0*/  STL.64 [R1+0x120], R32 ;  /* 0x0001202001007387 */ /* 0x0001e40000100a00 */
[----:B0-----:R-:W-:Y:S01]  /*a5f0*/  IADD3 R32, P6, R16, R13, RZ ;  /* 0x0000000d10207210 */ /* 0x001fe20007fde0ff */
[----:B------:R-:W-:-:S06]  /*a600*/  IMAD.MOV.U32 R16, RZ, RZ, RZ ;  /* 0x000000ffff107224 */ /* 0x000fcc00078e00ff */
[----:B------:R-:W3:Y:S01]  /*a610*/  @P2 LDG.E.EL R16, desc[UR22][R30.64] ;  /* 0x000000161e102981 */ /* 0x000ee2000c2e1900 */
[----:B------:R-:W-:-:S05]  /*a620*/  IMAD.X R33, R17, 0x1, R12, P6 ;  /* 0x0000000111217824 */ /* 0x000fca00030e060c */
[----:B------:R-:W-:Y:S04]  /*a630*/  STL.64 [R1+0x70], R32 ;  /* 0x0000702001007387 */ /* 0x000fe80000100a00 */
[----:B---3--:R0:W-:Y:S02]  /*a640*/  STL [R1+0x238], R16 ;  /* 0x0002381001007387 */ /* 0x0081e40000100800 */
[----:B0-----:R-:W-:-:S06]  /*a650*/  IMAD.MOV.U32 R16, RZ, RZ, RZ ;  /* 0x000000ffff107224 */ /* 0x001fcc00078e00ff */
[----:B------:R-:W3:Y:S04]  /*a660*/  @P4 LDG.E.EL R16, desc[UR22][R26.64] ;  /* 0x000000161a104981 */ /* 0x000ee8000c2e1900 */
[----:B------:R-:W-:Y:S04]  /*a670*/  STL [R1+0x928], R36 ;  /* 0x0009282401007387 */ /* 0x000fe80000100800 */
[----:B---3--:R0:W-:Y:S02]  /*a680*/  STL [R1+0x234], R16 ;  /* 0x0002341001007387 */ /* 0x0081e40000100800 */
[----:B0-----:R-:W-:-:S06]  /*a690*/  IMAD.MOV.U32 R16, RZ, RZ, RZ ;  /* 0x000000ffff107224 */ /* 0x001fcc00078e00ff */
[----:B------:R-:W3:Y:S04]  /*a6a0*/  @!P1 LDG.E.EL R16, desc[UR22][R28.64] ;  /* 0x000000161c109981 */ /* 0x000ee8000c2e1900 */
[----:B------:R-:W4:Y:S04]  /*a6b0*/  LDL.LU.64 R28, [R1+0x8] ;  /* 0x00000800011c7983 */ /* 0x000f280000300a00 */
[----:B---3--:R0:W-:Y:S02]  /*a6c0*/  STL [R1+0x2dc], R16 ;  /* 0x0002dc1001007387 */ /* 0x0081e40000100800 */
[----:B0-----:R-:W-:-:S06]  /*a6d0*/  IMAD.MOV.U32 R16, RZ, RZ, RZ ;  /* 0x000000ffff107224 */ /* 0x001fcc00078e00ff */
[----:B------:R-:W3:Y:S01]  /*a6e0*/  @P5 LDG.E.EL R16, desc[UR22][R34.64] ;  /* 0x0000001622105981 */ /* 0x000ee2000c2e1900 */
[----:B------:R-:W-:Y:S02]  /*a6f0*/  IADD3 R18, P6, R36, UR19, RZ ;  /* 0x0000001324127c10 */ /* 0x000fe4000ffde0ff */
[----:B------:R-:W-:Y:S02]  /*a700*/  SEL R11, R11, RZ, P2 ;  /* 0x000000ff0b0b7207 */ /* 0x000fe40001000000 */
[----:B------:R-:W-:Y:S01]  /*a710*/  SEL R15, R15, RZ, P4 ;  /* 0x000000ff0f0f7207 */ /* 0x000fe20002000000 */
[----:B---3--:R0:W-:Y:S04]  /*a720*/  STL [R1+0x250], R16 ;  /* 0x0002501001007387 */ /* 0x0081e80000100800 */
[----:B------:R-:W3:Y:S04]  /*a730*/  LDL.LU.64 R26, [R1+0x378] ;  /* 0x00037800011a7983 */ /* 0x000ee80000300a00 */
[----:B------:R-:W3:Y:S01]  /*a740*/  LDL.LU.64 R36, [R1+0x340] ;  /* 0x0003400001247983 */ /* 0x000ee20000300a00 */
[----:B------:R-:W-:-:S02]  /*a750*/  SEL R10, R10, RZ, P5 ;  /* 0x000000ff0a0a7207 */ /* 0x000fc40002800000 */
[----:B------:R-:W-:Y:S02]  /*a760*/  @P3 SEL R10, R11, R15, !P0 ;  /* 0x0000000f0b0a3207 */ /* 0x000fe40004000000 */
[----:B------:R-:W-:Y:S01]  /*a770*/  IADD3.X R19, R0, UR7, RZ, P6, !PT ;  /* 0x0000000700137c10 */ /* 0x000fe2000b7fe4ff */
[C---:B------:R-:W-:Y:S01]  /*a780*/  IMAD.SHL.U32 R34, R18.reuse, 0x4, RZ ;  /* 0x0000000412227824 */ /* 0x040fe200078e00ff */
[----:B0-----:R-:W-:Y:S02]  /*a790*/  IADD3 R16, P6, R22, UR36, RZ ;  /* 0x0000002416107c10 */ /* 0x001fe4000ffde0ff */
[----:B------:R-:W-:Y:S02]  /*a7a0*/  SHF.L.U64.HI R35, R18, 0x2, R19 ;  /* 0x0000000212237819 */ /* 0x000fe40000010213 */
[----:B------:R-:W-:-:S03]  /*a7b0*/  IADD3.X R17, R21, UR37, RZ, P6, !PT ;  /* 0x0000002515117c10 */ /* 0x000fc6000b7fe4ff */
[----:B------:R-:W-:Y:S01]  /*a7c0*/  IMAD.WIDE R16, R7, 0x4, R16 ;  /* 0x0000000407107825 */ /* 0x000fe200078e0210 */
[----:B------:R-:W-:Y:S01]  /*a7d0*/  SEL R14, R14, RZ, P2 ;  /* 0x000000ff0e0e7207 */ /* 0x000fe20001000000 */
[----:B---3--:R0:W-:Y:S04]  /*a7e0*/  STL.64 [R1+0x930], R36 ;  /* 0x0009302401007387 */ /* 0x0081e80000100a00 */
[----:B------:R3:W-:Y:S04]  /*a7f0*/  STL [R1+0x290], R10 ;  /* 0x0002900a01007387 */ /* 0x0007e80000100800 */
[----:B0-----:R-:W4:Y:S01]  /*a800*/  LDL.LU.64 R36, [R1+0x370] ;  /* 0x0003700001247983 */ /* 0x001f220000300a00 */
[----:B---3--:R-:W-:-:S04]  /*a810*/  IADD3 R10, P6, R34, UR32, RZ ;  /* 0x00000020220a7c10 */ /* 0x008fc8000ffde0ff */
[----:B------:R-:W-:Y:S02]  /*a820*/  IADD3.X R11, R35, UR33, RZ, P6, !PT ;  /* 0x00000021230b7c10 */ /* 0x000fe4000b7fe4ff */
[----:B------:R-:W-:Y:S01]  /*a830*/  IADD3 R30, P6, R16, R4, RZ ;  /* 0x00000004101e7210 */ /* 0x000fe20007fde0ff */
[----:B------:R-:W-:Y:S01]  /*a840*/  IMAD.WIDE R10, R9, 0x4, R10 ;  /* 0x00000004090a7825 */ /* 0x000fe200078e020a */
[----:B------:R-:W-:-:S03]  /*a850*/  SEL R20, R20, RZ, P4 ;  /* 0x000000ff14147207 */ /* 0x000fc60002000000 */
[----:B------:R-:W-:Y:S01]  /*a860*/  IMAD.X R31, R17, 0x1, R2, P6 ;  /* 0x00000001111f7824 */ /* 0x000fe200030e0602 */
[----:B------:R-:W-:Y:S01]  /*a870*/  IADD3 R10, P6, R10, R13, RZ ;  /* 0x0000000d0a0a7210 */ /* 0x000fe20007fde0ff */
[----:B------:R-:W-:Y:S01]  /*a880*/  STL [R1+0x25c], R34 ;  /* 0x00025c2201007387 */ /* 0x000fe20000100800 */
[----:B------:R-:W-:Y:S01]  /*a890*/  SEL R8, R8, RZ, P5 ;  /* 0x000000ff08087207 */ /* 0x000fe20002800000 */
[----:B------:R-:W-:Y:S01]  /*a8a0*/  IMAD.MOV.U32 R15, RZ, RZ, RZ ;  /* 0x000000ffff0f7224 */ /* 0x000fe200078e00ff */
[----:B------:R-:W-:Y:S01]  /*a8b0*/  @P3 SEL R8, R14, R20, !P0 ;  /* 0x000000140e083207 */ /* 0x000fe20004000000 */
[----:B------:R-:W-:Y:S01]  /*a8c0*/  IMAD.X R11, R11, 0x1, R12, P6 ;  /* 0x000000010b0b7824 */ /* 0x000fe200030e060c */
[----:B------:R-:W-:Y:S01]  /*a8d0*/  STL [R1+0x68], R35 ;  /* 0x0000682301007387 */ /* 0x000fe20000100800 */
[----:B------:R-:W-:-:S03]  /*a8e0*/  IMAD.MOV.U32 R14, RZ, RZ, RZ ;  /* 0x000000ffff0e7224 */ /* 0x000fc600078e00ff */
[----:B------:R-:W-:Y:S04]  /*a8f0*/  STL.64 [R1+0x100], R30 ;  /* 0x0001001e01007387 */ /* 0x000fe80000100a00 */
[----:B------:R0:W-:Y:S04]  /*a900*/  STL [R1+0x8d4], R10 ;  /* 0x0008d40a01007387 */ /* 0x0001e80000100800 */
[----:B----4-:R-:W3:Y:S04]  /*a910*/  @P2 LDG.E.EL R15, desc[UR22][R28.64] ;  /* 0x000000161c0f2981 */ /* 0x010ee8000c2e1900 */
[----:B------:R-:W4:Y:S04]  /*a920*/  @P5 LDG.E.EL R14, desc[UR22][R26.64] ;  /* 0x000000161a0e5981 */ /* 0x000f28000c2e1900 */
[----:B0-----:R-:W4:Y:S04]  /*a930*/  LDL R10, [R1+0x394] ;  /* 0x00039400010a7983 */ /* 0x001f280000100800 */
[----:B------:R0:W-:Y:S04]  /*a940*/  STL [R1+0x8d0], R11 ;  /* 0x0008d00b01007387 */ /* 0x0001e80000100800 */
[----:B0-----:R-:W4:Y:S04]  /*a950*/  LDL R11, [R1+0x390] ;  /* 0x00039000010b7983 */ /* 0x001f280000100800 */
[----:B------:R-:W4:Y:S04]  /*a960*/  LDL.LU.64 R32, [R1+0x20] ;  /* 0x0000200001207983 */ /* 0x000f280000300a00 */
[----:B------:R-:W4:Y:S04]  /*a970*/  LDL.LU.64 R28, [R1+0x360] ;  /* 0x00036000011c7983 */ /* 0x000f280000300a00 */
[----:B------:R-:W4:Y:S04]  /*a980*/  LDL.LU.64 R26, [R1+0x2d0] ;  /* 0x0002d000011a7983 */ /* 0x000f280000300a00 */
[----:B------:R0:W-:Y:S04]  /*a990*/  STL [R1+0x26c], R8 ;  /* 0x00026c0801007387 */ /* 0x0001e80000100800 */
[----:B------:R-:W4:Y:S01]  /*a9a0*/  LDL.LU.64 R30, [R1+0x280] ;  /* 0x00028000011e7983 */ /* 0x000f220000300a00 */
[----:B0-----:R-:W-:-:S06]  /*a9b0*/  IMAD.MOV.U32 R8, RZ, RZ, RZ ;  /* 0x000000ffff087224 */ /* 0x001fcc00078e00ff */
[----:B------:R-:W4:Y:S04]  /*a9c0*/  @P2 LDG.E.EL R8, desc[UR22][R36.64] ;  /* 0x0000001624082981 */ /* 0x000f28000c2e1900 */
[----:B------:R-:W4:Y:S04]  /*a9d0*/  LDL.LU.64 R36, [R1+0x930] ;  /* 0x0009300001247983 */ /* 0x000f280000300a00 */
[----:B---3--:R0:W-:Y:S02]  /*a9e0*/  STL [R1+0x23c], R15 ;  /* 0x00023c0f01007387 */ /* 0x0081e40000100800 */
[----:B0-----:R-:W-:-:S06]  /*a9f0*/  IMAD.MOV.U32 R15, RZ, RZ, RZ ;  /* 0x000000ffff0f7224 */ /* 0x001fcc00078e00ff */
[----:B----4-:R0:W3:Y:S01]  /*aa00*/  @P4 LDG.E.EL R15, desc[UR22][R36.64] ;  /* 0x00000016240f4981 */ /* 0x0100e2000c2e1900 */
[----:B------:R-:W-:-:S04]  /*aa10*/  IADD3 R16, P6, R10, UR20, RZ ;  /* 0x000000140a107c10 */ /* 0x000fc8000ffde0ff */
[----:B------:R-:W-:Y:S02]  /*aa20*/  IADD3.X R17, R11, UR9, RZ, P6, !PT ;  /* 0x000000090b117c10 */ /* 0x000fe4000b7fe4ff */
[----:B------:R-:W-:Y:S01]  /*aa30*/  IADD3 R18, P6, R22, UR32, RZ ;  /* 0x0000002016127c10 */ /* 0x000fe2000ffde0ff */
[----:B------:R-:W-:-:S03]  /*aa40*/  IMAD.SHL.U32 R23, R16, 0x4, RZ ;  /* 0x0000000410177824 */ /* 0x000fc600078e00ff */
[----:B------:R-:W-:Y:S02]  /*aa50*/  IADD3.X R19, R21, UR33, RZ, P6, !PT ;  /* 0x0000002115137c10 */ /* 0x000fe4000b7fe4ff */
[----:B------:R-:W-:Y:S02]  /*aa60*/  SHF.L.U64.HI R20, R16, 0x2, R17 ;  /* 0x0000000210147819 */ /* 0x000fe40000010211 */
[----:B------:R-:W-:Y:S01]  /*aa70*/  IADD3 R16, P6, R23, UR32, RZ ;  /* 0x0000002017107c10 */ /* 0x000fe2000ffde0ff */
[----:B------:R-:W-:-:S03]  /*aa80*/  IMAD.WIDE R18, R9, 0x4, R18 ;  /* 0x0000000409127825 */ /* 0x000fc600078e0212 */
[----:B------:R-:W-:Y:S02]  /*aa90*/  IADD3.X R17, R20, UR33, RZ, P6, !PT ;  /* 0x0000002114117c10 */ /* 0x000fe4000b7fe4ff */
[----:B0-----:R-:W-:-:S05]  /*aaa0*/  IADD3 R36, P6, R18, R13, RZ ;  /* 0x0000000d12247210 */ /* 0x001fca0007fde0ff */
[----:B------:R-:W-:Y:S01]  /*aab0*/  IMAD.X R37, R19, 0x1, R12, P6 ;  /* 0x0000000113257824 */ /* 0x000fe200030e060c */
[----:B---3--:R0:W-:Y:S02]  /*aac0*/  STL.64 [R1+0x918], R14 ;  /* 0x0009180e01007387 */ /* 0x0081e40000100a00 */
[----:B0-----:R-:W-:Y:S02]  /*aad0*/  IMAD.MOV.U32 R14, RZ, RZ, RZ ;  /* 0x000000ffff0e7224 */ /* 0x001fe400078e00ff */
[----:B------:R-:W3:Y:S04]  /*aae0*/  LDL R15, [R1+0x328] ;  /* 0x00032800010f7983 */ /* 0x000ee80000100800 */
[----:B------:R-:W-:Y:S04]  /*aaf0*/  STL [R1+0x258], R23 ;  /* 0x0002581701007387 */ /* 0x000fe80000100800 */
[----:B------:R-:W4:Y:S04]  /*ab00*/  @P4 LDG.E.EL R14, desc[UR22][R32.64] ;  /* 0x00000016200e4981 */ /* 0x000f28000c2e1900 */
[----:B------:R-:W-:Y:S04]  /*ab10*/  STL [R1+0x6c], R20 ;  /* 0x00006c1401007387 */ /* 0x000fe80000100800 */
[----:B------:R0:W-:Y:S04]  /*ab20*/  STL.64 [R1+0xf0], R36 ;  /* 0x0000f02401007387 */ /* 0x0001e80000100a00 */
[----:B0-----:R-:W3:Y:S01]  /*ab30*/  LDL.LU R36, [R1+0x928] ;  /* 0x0009280001247983 */ /* 0x001ee20000300800 */
[----:B------:R-:W-:-:S03]  /*ab40*/  IMAD.WIDE R16, R9, 0x4, R16 ;  /* 0x0000000409107825 */ /* 0x000fc600078e0210 */
[----:B------:R-:W-:-:S05]  /*ab50*/  IADD3 R18, P6, R16, R13, RZ ;  /* 0x0000000d10127210 */ /* 0x000fca0007fde0ff */
[----:B------:R-:W-:Y:S01]  /*ab60*/  IMAD.X R19, R17, 0x1, R12, P6 ;  /* 0x0000000111137824 */ /* 0x000fe200030e060c */
[----:B------:R-:W-:-:S04]  /*ab70*/  IADD3 R20, P6, R22, UR38, RZ ;  /* 0x0000002616147c10 */ /* 0x000fc8000ffde0ff */
[----:B------:R-:W-:Y:S01]  /*ab80*/  STL.64 [R1+0x8d8], R18 ;  /* 0x0008d81201007387 */ /* 0x000fe20000100a00 */
[----:B------:R-:W-:-:S03]  /*ab90*/  IADD3.X R21, R21, UR39, RZ, P6, !PT ;  /* 0x0000002715157c10 */ /* 0x000fc6000b7fe4ff */
[----:B----4-:R0:W-:Y:S02]  /*aba0*/  STL [R1+0x230], R14 ;  /* 0x0002300e01007387 */ /* 0x0101e40000100800 */
[----:B0-----:R-:W-:-:S06]  /*abb0*/  IMAD.MOV.U32 R14, RZ, RZ, RZ ;  /* 0x000000ffff0e7224 */ /* 0x001fcc00078e00ff */
[----:B------:R0:W4:Y:S01]  /*abc0*/  @!P1 LDG.E.EL R14, desc[UR22][R28.64] ;  /* 0x000000161c0e9981 */ /* 0x000122000c2e1900 */
[----:B---3--:R-:W-:-:S04]  /*abd0*/  IADD3 R16, P6, R36, UR21, RZ ;  /* 0x0000001524107c10 */ /* 0x008fc8000ffde0ff */
[----:B------:R-:W-:Y:S01]  /*abe0*/  IADD3.X R17, R0, UR14, RZ, P6, !PT ;  /* 0x0000000e00117c10 */ /* 0x000fe2000b7fe4ff */
[C---:B------:R-:W-:Y:S02]  /*abf0*/  IMAD.SHL.U32 R19, R16.reuse, 0x4, RZ ;  /* 0x0000000410137824 */ /* 0x040fe400078e00ff */
[----:B0-----:R-:W-:Y:S01]  /*ac00*/  IMAD.MOV.U32 R29, RZ, RZ, RZ ;  /* 0x000000ffff1d7224 */ /* 0x001fe200078e00ff */
[----:B------:R-:W-:Y:S02]  /*ac10*/  SHF.L.U64.HI R18, R16, 0x2, R17 ;  /* 0x0000000210127819 */ /* 0x000fe40000010211 */
[----:B------:R-:W-:-:S03]  /*ac20*/  IADD3 R16, P6, R19, UR32, RZ ;  /* 0x0000002013107c10 */ /* 0x000fc6000ffde0ff */
[----:B------:R0:W3:Y:S01]  /*ac30*/  @P5 LDG.E.EL R29, desc[UR22][R26.64] ;  /* 0x000000161a1d5981 */ /* 0x0000e2000c2e1900 */
[----:B------:R-:W-:Y:S01]  /*ac40*/  IMAD.WIDE.U32 R20, R15, 0x4, R20 ;  /* 0x000000040f147825 */ /* 0x000fe200078e0014 */
[----:B------:R-:W-:-:S03]  /*ac50*/  IADD3.X R17, R18, UR33, RZ, P6, !PT ;  /* 0x0000002112117c10 */ /* 0x000fc6000b7fe4ff */
[----:B0-----:R-:W-:Y:S01]  /*ac60*/  IMAD.MOV.U32 R27, RZ, RZ, RZ ;  /* 0x000000ffff1b7224 */ /* 0x001fe200078e00ff */
[----:B------:R-:W-:Y:S01]  /*ac70*/  STL [R1+0x8f0], R36 ;  /* 0x0008f02401007387 */ /* 0x000fe20000100800 */
[----:B------:R-:W-:-:S03]  /*ac80*/  IMAD.WIDE R16, R9, 0x4, R16 ;  /* 0x0000000409107825 */ /* 0x000fc600078e0210 */
[----:B------:R-:W3:Y:S04]  /*ac90*/  LDL R24, [R1+0x348] ;  /* 0x0003480001187983 */ /* 0x000ee80000100800 */
[----:B------:R0:W3:Y:S04]  /*aca0*/  @P2 LDG.E.EL R27, desc[UR22][R30.64] ;  /* 0x000000161e1b2981 */ /* 0x0000e8000c2e1900 */
[----:B------:R-:W3:Y:S04]  /*acb0*/  LDL R28, [R1+0x32c] ;  /* 0x00032c00011c7983 */ /* 0x000ee80000100800 */
[----:B------:R-:W3:Y:S01]  /*acc0*/  LDL.LU.64 R22, [R1+0x1e8] ;  /* 0x0001e80001167983 */ /* 0x000ee20000300a00 */
[----:B0-----:R-:W-:-:S03]  /*acd0*/  IADD3 R30, P6, R20, R5, RZ ;  /* 0x00000005141e7210 */ /* 0x001fc60007fde0ff */
[----:B------:R-:W-:Y:S02]  /*ace0*/  STL [R1+0x254], R19 ;  /* 0x0002541301007387 */ /* 0x000fe40000100800 */
[----:B------:R-:W-:Y:S02]  /*acf0*/  IMAD.X R31, R21, 0x1, R3, P6 ;  /* 0x00000001151f7824 */ /* 0x000fe400030e0603 */
[----:B------:R-:W-:Y:S01]  /*ad00*/  STL [R1+0x50], R18 ;  /* 0x0000501201007387 */ /* 0x000fe20000100800 */
[----:B------:R-:W-:-:S03]  /*ad10*/  IADD3 R32, P6, R16, R13, RZ ;  /* 0x0000000d10207210 */ /* 0x000fc60007fde0ff */
[----:B------:R0:W-:Y:S02]  /*ad20*/  STL.64 [R1+0x920], R18 ;  /* 0x0009201201007387 */ /* 0x0001e40000100a00 */
[----:B------:R-:W-:Y:S02]  /*ad30*/  IMAD.X R33, R17, 0x1, R12, P6 ;  /* 0x0000000111217824 */ /* 0x000fe400030e060c */
[----:B0-----:R-:W3:Y:S04]  /*ad40*/  LDL.LU.64 R18, [R1+0x208] ;  /* 0x0002080001127983 */ /* 0x001ee80000300a00 */
[----:B------:R-:W3:Y:S04]  /*ad50*/  LDL.LU.64 R20, [R1+0x228] ;  /* 0x0002280001147983 */ /* 0x000ee80000300a00 */
[----:B------:R-:W3:Y:S04]  /*ad60*/  LDL.LU.64 R36, [R1+0x1f8] ;  /* 0x0001f80001247983 */ /* 0x000ee80000300a00 */
[----:B------:R0:W-:Y:S04]  /*ad70*/  STL.64 [R1+0xd8], R30 ;  /* 0x0000d81e01007387 */ /* 0x0001e80000100a00 */
[----:B0-----:R-:W3:Y:S04]  /*ad80*/  LDL.LU.64 R30, [R1+0x1b0] ;  /* 0x0001b000011e7983 */ /* 0x001ee80000300a00 */
[----:B------:R-:W3:Y:S04]  /*ad90*/  LDL.LU.64 R16, [R1+0x30] ;  /* 0x0000300001107983 */ /* 0x000ee80000300a00 */
[----:B------:R-:W-:Y:S01]  /*ada0*/  STL [R1+0x8e4], R32 ;  /* 0x0008e42001007387 */ /* 0x000fe20000100800 */
[----:B------:R-:W-:-:S03]  /*adb0*/  IMAD.MOV.U32 R26, RZ, RZ, RZ ;  /* 0x000000ffff1a7224 */ /* 0x000fc600078e00ff */
[----:B----4-:R0:W-:Y:S02]  /*adc0*/  STL [R1+0x268], R14 ;  /* 0x0002680e01007387 */ /* 0x0101e40000100800 */
[----:B0-----:R-:W-:Y:S02]  /*add0*/  IMAD.MOV.U32 R14, RZ, RZ, RZ ;  /* 0x000000ffff0e7224 */ /* 0x001fe400078e00ff */
[----:B------:R0:W-:Y:S04]  /*ade0*/  STL [R1+0x8e0], R33 ;  /* 0x0008e02101007387 */ /* 0x0001e80000100800 */
[----:B0-----:R-:W4:Y:S04]  /*adf0*/  LDL.LU.64 R32, [R1+0x210] ;  /* 0x0002100001207983 */ /* 0x001f280000300a00 */
[----:B------:R-:W-:Y:S04]  /*ae00*/  STL [R1+0x910], R10 ;  /* 0x0009100a01007387 */ /* 0x000fe80000100800 */
[----:B------:R0:W-:Y:S04]  /*ae10*/  STL [R1+0x914], R11 ;  /* 0x0009140b01007387 */ /* 0x0001e80000100800 */
[----:B---3--:R-:W3:Y:S04]  /*ae20*/  @P4 LDG.E.EL R26, desc[UR22][R20.64] ;  /* 0x00000016141a4981 */ /* 0x008ee8000c2e1900 */
[----:B------:R0:W3:Y:S02]  /*ae30*/  @!P1 LDG.E.EL R14, desc[UR22][R16.64] ;  /* 0x00000016100e9981 */ /* 0x0000e4000c2e1900 */
[----:B0-----:R-:W-:-:S04]  /*ae40*/  IADD3 R17, P6, R10, UR44, RZ ;  /* 0x0000002c0a117c10 */ /* 0x001fc8000ffde0ff */
[----:B------:R-:W-:Y:S02]  /*ae50*/  IADD3.X R20, R11, UR15, RZ, P6, !PT ;  /* 0x0000000f0b147c10 */ /* 0x000fe4000b7fe4ff */
[----:B------:R-:W4:Y:S04]  /*ae60*/  LDL.LU.64 R10, [R1+0x220] ;  /* 0x00022000010a7983 */ /* 0x000f280000300a00 */
[----:B---3--:R0:W-:Y:S02]  /*ae70*/  STL [R1+0x2f0], R14 ;  /* 0x0002f00e01007387 */ /* 0x0081e40000100800 */
[----:B0-----:R-:W-:-:S06]  /*ae80*/  IMAD.MOV.U32 R14, RZ, RZ, RZ ;  /* 0x000000ffff0e7224 */ /* 0x001fcc00078e00ff */
[----:B----4-:R0:W3:Y:S02]  /*ae90*/  @!P1 LDG.E.EL R14, desc[UR22][R10.64] ;  /* 0x000000160a0e9981 */ /* 0x0100e4000c2e1900 */
[----:B0-----:R-:W-:-:S06]  /*aea0*/  IMAD.MOV.U32 R10, RZ, RZ, RZ ;  /* 0x000000ffff0a7224 */ /* 0x001fcc00078e00ff */
[----:B------:R-:W4:Y:S04]  /*aeb0*/  @P5 LDG.E.EL R10, desc[UR22][R32.64] ;  /* 0x00000016200a5981 */ /* 0x000f28000c2e1900 */
[----:B----4-:R0:W-:Y:S02]  /*aec0*/  STL [R1+0x220], R10 ;  /* 0x0002200a01007387 */ /* 0x0101e40000100800 */
[----:B0-----:R-:W-:-:S06]  /*aed0*/  IMAD.MOV.U32 R10, RZ, RZ, RZ ;  /* 0x000000ffff0a7224 */ /* 0x001fcc00078e00ff */
[----:B------:R-:W4:Y:S04]  /*aee0*/  @P2 LDG.E.EL R10, desc[UR22][R18.64] ;  /* 0x00000016120a2981 */ /* 0x000f28000c2e1900 */
[----:B----4-:R0:W-:Y:S02]  /*aef0*/  STL [R1+0x210], R10 ;  /* 0x0002100a01007387 */ /* 0x0101e40000100800 */
[----:B0-----:R-:W-:-:S06]  /*af00*/  IMAD.MOV.U32 R10, RZ, RZ, RZ ;  /* 0x000000ffff0a7224 */ /* 0x001fcc00078e00ff */
[----:B------:R-:W4:Y:S01]  /*af10*/  @P4 LDG.E.EL R10, desc[UR22][R22.64] ;  /* 0x00000016160a4981 */ /* 0x000f22000c2e1900 */
[----:B------:R-:W-:-:S03]  /*af20*/  IADD3 R16, P6, R24, UR47, RZ ;  /* 0x0000002f18107c10 */ /* 0x000fc6000ffde0ff */
[----:B---3--:R0:W-:Y:S04]  /*af30*/  STL [R1+0x228], R14 ;  /* 0x0002280e01007387 */ /* 0x0081e80000100800 */
[----:B0-----:R-:W3:Y:S04]  /*af40*/  LDL R14, [R1+0x88] ;  /* 0x00008800010e7983 */ /* 0x001ee80000100800 */
[----:B------:R-:W3:Y:S04]  /*af50*/  LDL.LU R24, [R1+0x35c] ;  /* 0x00035c0001187983 */ /* 0x000ee80000300800 */
[----:B----4-:R0:W-:Y:S02]  /*af60*/  STL [R1+0x208], R10 ;  /* 0x0002080a01007387 */ /* 0x0101e40000100800 */
[----:B0-----:R-:W-:-:S06]  /*af70*/  IMAD.MOV.U32 R10, RZ, RZ, RZ ;  /* 0x000000ffff0a7224 */ /* 0x001fcc00078e00ff */
[----:B------:R-:W4:Y:S04]  /*af80*/  @!P1 LDG.E.EL R10, desc[UR22][R36.64] ;  /* 0x00000016240a9981 */ /* 0x000f28000c2e1900 */
[----:B------:R-:W3:Y:S04]  /*af90*/  LDL.LU.64 R36, [R1+0x188] ;  /* 0x0001880001247983 */ /* 0x000ee80000300a00 */
[----:B----4-:R0:W-:Y:S01]  /*afa0*/  STL [R1+0x20c], R10 ;  /* 0x00020c0a01007387 */ /* 0x0101e20000100800 */
[----:B------:R-:W-:Y:S01]  /*afb0*/  IADD3.X R21, R28, UR18, RZ, P6, !PT ;  /* 0x000000121c157c10 */ /* 0x000fe2000b7fe4ff */
[----:B0-----:R-:W-:-:S02]  /*afc0*/  IMAD.MOV.U32 R10, RZ, RZ, RZ ;  /* 0x000000ffff0a7224 */ /* 0x001fc400078e00ff */
[----:B------:R-:W4:Y:S01]  /*afd0*/  LDL.LU.64 R32, [R1+0xb8] ;  /* 0x0000b80001207983 */ /* 0x000f220000300a00 */
[----:B------:R-:W-:-:S03]  /*afe0*/  IMAD.SHL.U32 R28, R16, 0x4, RZ ;  /* 0x00000004101c7824 */ /* 0x000fc600078e00ff */
[----:B------:R-:W3:Y:S01]  /*aff0*/  @P5 LDG.E.EL R10, desc[UR22][R30.64] ;  /* 0x000000161e0a5981 */ /* 0x000ee2000c2e1900 */
[----:B------:R-:W-:Y:S02]  /*b000*/  SHF.L.U64.HI R16, R16, 0x2, R21 ;  /* 0x0000000210107819 */ /* 0x000fe40000010215 */
[----:B------:R-:W-:Y:S01]  /*b010*/  IADD3 R22, P6, R28, UR32, RZ ;  /* 0x000000201c167c10 */ /* 0x000fe2000ffde0ff */
[----:B------:R-:W-:Y:S01]  /*b020*/  IMAD.SHL.U32 R11, R17, 0x4, RZ ;  /* 0x00000004110b7824 */ /* 0x000fe200078e00ff */
[----:B------:R-:W4:Y:S02]  /*b030*/  LDL.LU.64 R18, [R1+0x1a0] ;  /* 0x0001a00001127983 */ /* 0x000f240000300a00 */
[----:B------:R-:W-:-:S03]  /*b040*/  IADD3.X R23, R16, UR33, RZ, P6, !PT ;  /* 0x0000002110177c10 */ /* 0x000fc6000b7fe4ff */
[----:B------:R-:W-:Y:S01]  /*b050*/  IMAD.WIDE R22, R9, 0x4, R22 ;  /* 0x0000000409167825 */ /* 0x000fe200078e0216 */
[----:B---3--:R0:W-:Y:S02]  /*b060*/  STL [R1+0x1e8], R10 ;  /* 0x0001e80a01007387 */ /* 0x0081e40000100800 */
[----:B0-----:R-:W-:Y:S02]  /*b070*/  SHF.L.U64.HI R10, R17, 0x2, R20 ;  /* 0x00000002110a7819 */ /* 0x001fe40000010214 */
[----:B------:R-:W-:Y:S01]  /*b080*/  IADD3 R20, P6, R11, UR32, RZ ;  /* 0x000000200b147c10 */ /* 0x000fe2000ffde0ff */
[----:B------:R-:W3:Y:S03]  /*b090*/  LDL R17, [R1+0x264] ;  /* 0x0002640001117983 */ /* 0x000ee60000100800 */
[----:B------:R-:W-:Y:S02]  /*b0a0*/  IADD3.X R21, R10, UR33, RZ, P6, !PT ;  /* 0x000000210a157c10 */ /* 0x000fe4000b7fe4ff */
[----:B------:R-:W-:Y:S01]  /*b0b0*/  IADD3 R30, P6, R22, R13, RZ ;  /* 0x0000000d161e7210 */ /* 0x000fe20007fde0ff */
[----:B------:R-:W-:Y:S01]  /*b0c0*/  STL [R1+0x1b4], R11 ;  /* 0x0001b40b01007387 */ /* 0x000fe20000100800 */
[----:B------:R-:W-:-:S04]  /*b0d0*/  IMAD.WIDE R20, R9, 0x4, R20 ;  /* 0x0000000409147825 */ /* 0x000fc800078e0214 */
[----:B------:R-:W-:Y:S01]  /*b0e0*/  IMAD.X R31, R23, 0x1, R12, P6 ;  /* 0x00000001171f7824 */ /* 0x000fe200030e060c */
[----:B------:R-:W-:Y:S04]  /*b0f0*/  STL [R1+0x54], R10 ;  /* 0x0000540a01007387 */ /* 0x000fe80000100800 */
[----:B------:R-:W3:Y:S04]  /*b100*/  LDL.LU.64 R22, [R1+0x1b8] ;  /* 0x0001b80001167983 */ /* 0x000ee80000300a00 */
[----:B------:R0:W-:Y:S04]  /*b110*/  STL.64 [R1+0xc8], R30 ;  /* 0x0000c81e01007387 */ /* 0x0001e80000100a00 */
[----:B------:R4:W-:Y:S01]  /*b120*/  STL.64 [R1+0x900], R12 ;  /* 0x0009000c01007387 */ /* 0x0009e20000100a00 */
[----:B0-----:R-:W-:-:S05]  /*b130*/  IADD3 R30, P6, R20, R13, RZ ;  /* 0x0000000d141e7210 */ /* 0x001fca0007fde0ff */
[----:B------:R-:W-:Y:S02]  /*b140*/  IMAD.X R31, R21, 0x1, R12, P6 ;  /* 0x00000001151f7824 */ /* 0x000fe400030e060c */
[----:B----4-:R-:W4:Y:S01]  /*b150*/  LDL.LU.64 R12, [R1+0x190] ;  /* 0x00019000010c7983 */ /* 0x010f220000300a00 */
[----:B------:R-:W-:-:S06]  /*b160*/  IMAD.MOV.U32 R21, RZ, RZ, RZ ;  /* 0x000000ffff157224 */ /* 0x000fcc00078e00ff */
[----:B----4-:R-:W4:Y:S01]  /*b170*/  @P5 LDG.E.EL R21, desc[UR22][R12.64] ;  /* 0x000000160c155981 */ /* 0x010f22000c2e1900 */
[----:B---3--:R-:W-:-:S03]  /*b180*/  IADD3 R20, P6, R17, UR34, RZ ;  /* 0x0000002211147c10 */ /* 0x008fc6000ffde0ff */
[----:B------:R0:W-:Y:S04]  /*b190*/  STL.64 [R1+0x8f8], R30 ;  /* 0x0008f81e01007387 */ /* 0x0001e80000100a00 */
[----:B0-----:R-:W3:Y:S04]  /*b1a0*/  LDL R30, [R1+0x260] ;  /* 0x00026000011e7983 */ /* 0x001ee80000100800 */
[----:B------:R-:W3:Y:S04]  /*b1b0*/  LDL R31, [R1+0x8c] ;  /* 0x00008c00011f7983 */ /* 0x000ee80000100800 */
[----:B----4-:R0:W-:Y:S02]  /*b1c0*/  STL [R1+0x1b0], R21 ;  /* 0x0001b01501007387 */ /* 0x0101e40000100800 */
[----:B0-----:R-:W-:-:S03]  /*b1d0*/  IADD3.X R21, R14, UR35, RZ, P6, !PT ;  /* 0x000000230e157c10 */ /* 0x001fc6000b7fe4ff */
[----:B------:R-:W-:-:S03]  /*b1e0*/  IMAD.WIDE R20, R24, 0x4, R20 ;  /* 0x0000000418147825 */ /* 0x000fc600078e0214 */
[----:B------:R-:W-:-:S05]  /*b1f0*/  IADD3 R12, P6, R20, R4, RZ ;  /* 0x00000004140c7210 */ /* 0x000fca0007fde0ff */
[----:B------:R-:W-:-:S05]  /*b200*/  IMAD.X R13, R21, 0x1, R2, P6 ;  /* 0x00000001150d7824 */ /* 0x000fca00030e0602 */
[----:B------:R0:W-:Y:S02]  /*b210*/  STL.64 [R1+0x30], R12 ;  /* 0x0000300c01007387 */ /* 0x0001e40000100a00 */
[----:B0-----:R-:W-:-:S06]  /*b220*/  IMAD.MOV.U32 R12, RZ, RZ, RZ ;  /* 0x000000ffff0c7224 */ /* 0x001fcc00078e00ff */
[----:B------:R-:W4:Y:S04]  /*b230*/  @P2 LDG.E.EL R12, desc[UR22][R36.64] ;  /* 0x00000016240c2981 */ /* 0x000f28000c2e1900 */
[----:B------:R-:W3:Y:S04]  /*b240*/  LDL.LU.64 R36, [R1+0xc0] ;  /* 0x0000c00001247983 */ /* 0x000ee80000300a00 */
[----:B----4-:R0:W-:Y:S02]  /*b250*/  STL [R1+0x194], R12 ;  /* 0x0001940c01007387 */ /* 0x0101e40000100800 */
[----:B0-----:R-:W-:-:S06]  /*b260*/  IMAD.MOV.U32 R12, RZ, RZ, RZ ;  /* 0x000000ffff0c7224 */ /* 0x001fcc00078e00ff */
[----:B------:R-:W4:Y:S04]  /*b270*/  @P2 LDG.E.EL R12, desc[UR22][R22.64] ;  /* 0x00000016160c2981 */ /* 0x000f28000c2e1900 */
[----:B----4-:R0:W-:Y:S02]  /*b280*/  STL [R1+0x18c], R12 ;  /* 0x00018c0c01007387 */ /* 0x0101e40000100800 */
[----:B0-----:R-:W-:-:S06]  /*b290*/  IMAD.MOV.U32 R12, RZ, RZ, RZ ;  /* 0x000000ffff0c7224 */ /* 0x001fcc00078e00ff */
[----:B------:R-:W4:Y:S01]  /*b2a0*/  @P4 LDG.E.EL R12, desc[UR22][R32.64] ;  /* 0x00000016200c4981 */ /* 0x000f22000c2e1900 */
[----:B------:R-:W-:-:S03]  /*b2b0*/  IADD3 R22, P6, R28, UR34, RZ ;  /* 0x000000221c167c10 */ /* 0x000fc6000ffde0ff */
[----:B----4-:R0:W-:Y:S01]  /*b2c0*/  STL [R1+0x190], R12 ;  /* 0x0001900c01007387 */ /* 0x0101e20000100800 */
[----:B------:R-:W-:Y:S01]  /*b2d0*/  IADD3.X R23, R16, UR35, RZ, P6, !PT ;  /* 0x0000002310177c10 */ /* 0x000fe2000b7fe4ff */
[----:B0-----:R-:W-:Y:S02]  /*b2e0*/  IMAD.MOV.U32 R12, RZ, RZ, RZ ;  /* 0x000000ffff0c7224 */ /* 0x001fe400078e00ff */
[----:B------:R-:W4:Y:S04]  /*b2f0*/  LDL R32, [R1+0x258] ;  /* 0x0002580001207983 */ /* 0x000f280000100800 */
[----:B------:R-:W4:Y:S04]  /*b300*/  LDL R33, [R1+0x6c] ;  /* 0x00006c0001217983 */ /* 0x000f280000100800 */
[----:B------:R-:W4:Y:S01]  /*b310*/  @P4 LDG.E.EL R12, desc[UR22][R18.64] ;  /* 0x00000016120c4981 */ /* 0x000f22000c2e1900 */
[----:B---3--:R-:W-:Y:S01]  /*b320*/  IADD3 R20, P6, R30, UR34, RZ ;  /* 0x000000221e147c10 */ /* 0x008fe2000ffde0ff */
[----:B------:R-:W-:-:S02]  /*b330*/  IMAD.WIDE R22, R6, 0x4, R22 ;  /* 0x0000000406167825 */ /* 0x000fc400078e0216 */
[----:B------:R0:W-:Y:S01]  /*b340*/  STL.64 [R1+0x908], R30 ;  /* 0x0009081e01007387 */ /* 0x0001e20000100a00 */
[----:B------:R-:W-:-:S03]  /*b350*/  IADD3.X R21, R31, UR35, RZ, P6, !PT ;  /* 0x000000231f157c10 */ /* 0x000fc6000b7fe4ff */
[----:B0-----:R-:W3:Y:S01]  /*b360*/  LDL.LU.64 R30, [R1+0x170] ;  /* 0x00017000011e7983 */ /* 0x001ee20000300a00 */
[----:B------:R-:W-:-:S03]  /*b370*/  IMAD.WIDE R20, R6, 0x4, R20 ;  /* 0x0000000406147825 */ /* 0x000fc600078e0214 */
[----:B----4-:R0:W-:Y:S02]  /*b380*/  STL [R1+0x188], R12 ;  /* 0x0001880c01007387 */ /* 0x0101e40000100800 */
[----:B0-----:R-:W-:-:S05]  /*b390*/  IADD3 R12, P6, R22, R4, RZ ;  /* 0x00000004160c7210 */ /* 0x001fca0007fde0ff */
[----:B------:R-:W-:Y:S02]  /*b3a0*/  IMAD.X R13, R23, 0x1, R2, P6 ;  /* 0x00000001170d7824 */ /* 0x000fe400030e0602 */
[----:B------:R-:W4:Y:S04]  /*b3b0*/  LDL.LU.64 R22, [R1+0x198] ;  /* 0x0001980001167983 */ /* 0x000f280000300a00 */
[----:B------:R-:W3:Y:S04]  /*b3c0*/  LDL.LU.64 R18, [R1+0x168] ;  /* 0x0001680001127983 */ /* 0x000ee80000300a00 */
[----:B------:R0:W-:Y:S02]  /*b3d0*/  STL.64 [R1+0xb8], R12 ;  /* 0x0000b80c01007387 */ /* 0x0001e40000100a00 */
[----:B0-----:R-:W-:-:S05]  /*b3e0*/  IADD3 R12, P6, R20, R4, RZ ;  /* 0x00000004140c7210 */ /* 0x001fca0007fde0ff */
[----:B------:R-:W-:Y:S02]  /*b3f0*/  IMAD.X R13, R21, 0x1, R2, P6 ;  /* 0x00000001150d7824 */ /* 0x000fe400030e0602 */
[----:B------:R-:W3:Y:S04]  /*b400*/  LDL.LU.64 R20, [R1+0x180] ;  /* 0x0001800001147983 */ /* 0x000ee80000300a00 */
[----:B------:R0:W-:Y:S02]  /*b410*/  STL.64 [R1+0x20], R12 ;  /* 0x0000200c01007387 */ /* 0x0001e40000100a00 */
[----:B0-----:R-:W-:-:S06]  /*b420*/  IMAD.MOV.U32 R12, RZ, RZ, RZ ;  /* 0x000000ffff0c7224 */ /* 0x001fcc00078e00ff */
[----:B---3--:R-:W3:Y:S04]  /*b430*/  @!P1 LDG.E.EL R12, desc[UR22][R20.64] ;  /* 0x00000016140c9981 */ /* 0x008ee8000c2e1900 */
[----:B---3--:R0:W-:Y:S02]  /*b440*/  STL [R1+0x22c], R12 ;  /* 0x00022c0c01007387 */ /* 0x0081e40000100800 */
[----:B0-----:R-:W-:-:S06]  /*b450*/  IMAD.MOV.U32 R12, RZ, RZ, RZ ;  /* 0x000000ffff0c7224 */ /* 0x001fcc00078e00ff */
[----:B----4-:R-:W3:Y:S04]  /*b460*/  @!P1 LDG.E.EL R12, desc[UR22][R22.64] ;  /* 0x00000016160c9981 */ /* 0x010ee8000c2e1900 */
        /* <DEDUP_REMOVED lines=8> */
[----:B------:R-:W-:Y:S01]  /*b4f0*/  IADD3 R24, P6, R22, R4, RZ ;  /* 0x0000000416187210 */ /* 0x000fe20007fde0ff */
[----:B---3--:R0:W-:Y:S01]  /*b500*/  STL [R1+0x180], R12 ;  /* 0x0001800c01007387 */ /* 0x0081e20000100800 */
[----:B------:R-:W-:-:S03]  /*b510*/  IMAD.WIDE R20, R6, 0x4, R20 ;  /* 0x0000000406147825 */ /* 0x000fc600078e0214 */
[----:B------:R-:W3:Y:S01]  /*b520*/  LDL R13, [R1+0x3ac] ;  /* 0x0003ac00010d7983 */ /* 0x000ee20000100800 */
[----:B0-----:R-:W-:-:S06]  /*b530*/  IMAD.MOV.U32 R12, RZ, RZ, RZ ;  /* 0x000000ffff0c7224 */ /* 0x001fcc00078e00ff */
[----:B------:R0:W4:Y:S02]  /*b540*/  @P2 LDG.E.EL R12, desc[UR22][R36.64] ;  /* 0x00000016240c2981 */ /* 0x000124000c2e1900 */
[----:B0-----:R-:W-:Y:S02]  /*b550*/  IMAD.MOV.U32 R37, RZ, RZ, R25 ;  /* 0x000000ffff257224 */ /* 0x001fe400078e0019 */
[----:B------:R-:W3:Y:S01]  /*b560*/  LDL R36, [R1+0x3a8] ;  /* 0x0003a80001247983 */ /* 0x000ee20000100800 */
[----:B------:R-:W-:-:S03]  /*b570*/  IMAD.X R25, R23, 0x1, R2, P6 ;  /* 0x0000000117197824 */ /* 0x000fc600030e0602 */
[----:B------:R-:W3:Y:S04]  /*b580*/  LDL.LU.64 R30, [R1+0x90] ;  /* 0x00009000011e7983 */ /* 0x000ee80000300a00 */
[----:B------:R-:W3:Y:S04]  /*b590*/  LDL.LU.64 R22, [R1+0x148] ;  /* 0x0001480001167983 */ /* 0x000ee80000300a00 */
[----:B------:R0:W-:Y:S02]  /*b5a0*/  STL.64 [R1+0xc0], R24 ;  /* 0x0000c01801007387 */ /* 0x0001e40000100a00 */
[----:B0-----:R-:W-:-:S05]  /*b5b0*/  IADD3 R24, P6, R20, R4, RZ ;  /* 0x0000000414187210 */ /* 0x001fca0007fde0ff */
[----:B------:R-:W-:Y:S01]  /*b5c0*/  IMAD.X R25, R21, 0x1, R2, P6 ;  /* 0x0000000115197824 */ /* 0x000fe200030e0602 */
[----:B------:R-:W-:-:S04]  /*b5d0*/  IADD3 R20, P6, R28, UR38, RZ ;  /* 0x000000261c147c10 */ /* 0x000fc8000ffde0ff */
[----:B------:R-:W-:Y:S02]  /*b5e0*/  IADD3.X R21, R16, UR39, RZ, P6, !PT ;  /* 0x0000002710157c10 */ /* 0x000fe4000b7fe4ff */
[----:B------:R-:W3:Y:S04]  /*b5f0*/  LDL.LU.64 R16, [R1+0xa8] ;  /* 0x0000a80001107983 */ /* 0x000ee80000300a00 */
[----:B----4-:R0:W-:Y:S02]  /*b600*/  STL [R1+0x174], R12 ;  /* 0x0001740c01007387 */ /* 0x0101e40000100800 */
[----:B0-----:R-:W-:-:S06]  /*b610*/  IMAD.MOV.U32 R12, RZ, RZ, RZ ;  /* 0x000000ffff0c7224 */ /* 0x001fcc00078e00ff */
[----:B------:R-:W4:Y:S04]  /*b620*/  @P4 LDG.E.EL R12, desc[UR22][R18.64] ;  /* 0x00000016120c4981 */ /* 0x000f28000c2e1900 */
[----:B------:R-:W3:Y:S01]  /*b630*/  LDL.LU.64 R18, [R1+0x920] ;  /* 0x0009200001127983 */ /* 0x000ee20000300a00 */
[----:B------:R-:W-:-:S03]  /*b640*/  IMAD.WIDE.U32 R20, R15, 0x4, R20 ;  /* 0x000000040f147825 */ /* 0x000fc600078e0014 */
[----:B----4-:R0:W-:Y:S02]  /*b650*/  STL [R1+0x170], R12 ;  /* 0x0001700c01007387 */ /* 0x0101e40000100800 */
[----:B0-----:R-:W-:-:S06]  /*b660*/  IMAD.MOV.U32 R12, RZ, RZ, RZ ;  /* 0x000000ffff0c7224 */ /* 0x001fcc00078e00ff */
[----:B---3--:R0:W3:Y:S02]  /*b670*/  @!P1 LDG.E.EL R12, desc[UR22][R16.64] ;  /* 0x00000016100c9981 */ /* 0x0080e4000c2e1900 */
[----:B0-----:R-:W-:-:S04]  /*b680*/  IADD3 R16, P6, R32, UR34, RZ ;  /* 0x0000002220107c10 */ /* 0x001fc8000ffde0ff */
[----:B------:R-:W-:Y:S02]  /*b690*/  IADD3.X R17, R33, UR35, RZ, P6, !PT ;  /* 0x0000002321117c10 */ /* 0x000fe4000b7fe4ff */
[----:B------:R-:W-:Y:S01]  /*b6a0*/  IADD3 R14, P6, R20, R5, RZ ;  /* 0x00000005140e7210 */ /* 0x000fe20007fde0ff */
[----:B------:R-:W-:-:S04]  /*b6b0*/  IMAD.WIDE R16, R6, 0x4, R16 ;  /* 0x0000000406107825 */ /* 0x000fc800078e0210 */
[----:B------:R-:W-:Y:S01]  /*b6c0*/  IMAD.X R15, R21, 0x1, R3, P6 ;  /* 0x00000001150f7824 */ /* 0x000fe200030e0603 */
[----:B------:R-:W-:-:S04]  /*b6d0*/  IADD3 R20, P6, R16, R4, RZ ;  /* 0x0000000410147210 */ /* 0x000fc80007fde0ff */
[----:B------:R0:W-:Y:S01]  /*b6e0*/  STL.64 [R1+0xa8], R14 ;  /* 0x0000a80e01007387 */ /* 0x0001e20000100a00 */
[----:B------:R-:W-:-:S03]  /*b6f0*/  IMAD.X R21, R17, 0x1, R2, P6 ;  /* 0x0000000111157824 */ /* 0x000fc600030e0602 */
[----:B0-----:R-:W4:Y:S04]  /*b700*/  LDL.LU.64 R14, [R1+0x918] ;  /* 0x00091800010e7983 */ /* 0x001f280000300a00 */
[----:B------:R-:W4:Y:S04]  /*b710*/  LDL.LU.64 R16, [R1+0x158] ;  /* 0x0001580001107983 */ /* 0x000f280000300a00 */
[----:B------:R-:W-:Y:S04]  /*b720*/  STL [R1+0x8c0], R20 ;  /* 0x0008c01401007387 */ /* 0x000fe80000100800 */
[----:B------:R0:W-:Y:S04]  /*b730*/  STL [R1+0x8bc], R21 ;  /* 0x0008bc1501007387 */ /* 0x0001e80000100800 */
[----:B0-----:R-:W4:Y:S04]  /*b740*/  LDL.LU.64 R20, [R1+0x160] ;  /* 0x0001600001147983 */ /* 0x001f280000300a00 */
[----:B---3--:R0:W-:Y:S02]  /*b750*/  STL [R1+0x224], R12 ;  /* 0x0002240c01007387 */ /* 0x0081e40000100800 */
[----:B0-----:R-:W-:-:S06]  /*b760*/  IMAD.MOV.U32 R12, RZ, RZ, RZ ;  /* 0x000000ffff0c7224 */ /* 0x001fcc00078e00ff */
[----:B----4-:R-:W3:Y:S04]  /*b770*/  @P5 LDG.E.EL R12, desc[UR22][R20.64] ;  /* 0x00000016140c5981 */ /* 0x010ee8000c2e1900 */
[----:B---3--:R0:W-:Y:S02]  /*b780*/  STL [R1+0x168], R12 ;  /* 0x0001680c01007387 */ /* 0x0081e40000100800 */
[----:B0-----:R-:W-:-:S06]  /*b790*/  IMAD.MOV.U32 R12, RZ, RZ, RZ ;  /* 0x000000ffff0c7224 */ /* 0x001fcc00078e00ff */
[----:B------:R-:W3:Y:S04]  /*b7a0*/  @P2 LDG.E.EL R12, desc[UR22][R16.64] ;  /* 0x00000016100c2981 */ /* 0x000ee8000c2e1900 */
[----:B---3--:R0:W-:Y:S02]  /*b7b0*/  STL [R1+0x160], R12 ;  /* 0x0001600c01007387 */ /* 0x0081e40000100800 */
[----:B0-----:R-:W-:-:S06]  /*b7c0*/  IMAD.MOV.U32 R12, RZ, RZ, RZ ;  /* 0x000000ffff0c7224 */ /* 0x001fcc00078e00ff */
[----:B------:R-:W3:Y:S01]  /*b7d0*/  @P4 LDG.E.EL R12, desc[UR22][R22.64] ;  /* 0x00000016160c4981 */ /* 0x000ee2000c2e1900 */
[----:B------:R-:W-:-:S03]  /*b7e0*/  IADD3 R28, P6, R13, UR12, RZ ;  /* 0x0000000c0d1c7c10 */ /* 0x000fc6000ffde0ff */
[----:B---3--:R0:W-:Y:S04]  /*b7f0*/  STL [R1+0x15c], R12 ;  /* 0x00015c0c01007387 */ /* 0x0081e80000100800 */
[----:B------:R-:W3:Y:S01]  /*b800*/  LDL.LU.64 R20, [R1+0x178] ;  /* 0x0001780001147983 */ /* 0x000ee20000300a00 */
[----:B0-----:R-:W-:-:S06]  /*b810*/  IMAD.MOV.U32 R12, RZ, RZ, RZ ;  /* 0x000000ffff0c7224 */ /* 0x001fcc00078e00ff */
[----:B------:R-:W4:Y:S01]  /*b820*/  @!P1 LDG.E.EL R12, desc[UR22][R30.64] ;  /* 0x000000161e0c9981 */ /* 0x000f22000c2e1900 */
[----:B------:R-:W-:Y:S01]  /*b830*/  IADD3.X R16, R36, UR11, RZ, P6, !PT ;  /* 0x0000000b24107c10 */ /* 0x000fe2000b7fe4ff */
[----:B------:R-:W-:-:S03]  /*b840*/  IMAD.SHL.U32 R36, R28, 0x4, RZ ;  /* 0x000000041c247824 */ /* 0x000fc600078e00ff */
[----:B------:R-:W-:Y:S02]  /*b850*/  SHF.L.U64.HI R28, R28, 0x2, R16 ;  /* 0x000000021c1c7819 */ /* 0x000fe40000010210 */
[----:B------:R-:W-:Y:S02]  /*b860*/  IADD3 R16, P6, R36, UR34, RZ ;  /* 0x0000002224107c10 */ /* 0x000fe4000ffde0ff */
[----:B------:R-:W-:Y:S01]  /*b870*/  SEL R8, R8, RZ, P2 ;  /* 0x000000ff08087207 */ /* 0x000fe20001000000 */
[----:B------:R-:W3:Y:S01]  /*b880*/  LDL.LU.64 R30, [R1+0x78] ;  /* 0x00007800011e7983 */ /* 0x000ee20000300a00 */
[----:B------:R-:W-:Y:S02]  /*b890*/  IADD3.X R17, R28, UR35, RZ, P6, !PT ;  /* 0x000000231c117c10 */ /* 0x000fe4000b7fe4ff */
[----:B------:R-:W-:Y:S01]  /*b8a0*/  SEL R15, R15, RZ, P4 ;  /* 0x000000ff0f0f7207 */ /* 0x000fe20002000000 */
[----:B------:R-:W-:Y:S01]  /*b8b0*/  IMAD.WIDE R16, R6, 0x4, R16 ;  /* 0x0000000406107825 */ /* 0x000fe200078e0210 */
[----:B------:R-:W-:-:S02]  /*b8c0*/  SEL R27, R27, RZ, P2 ;  /* 0x000000ff1b1b7207 */ /* 0x000fc40001000000 */
[----:B------:R-:W-:Y:S01]  /*b8d0*/  SEL R26, R26, RZ, P4 ;  /* 0x000000ff1a1a7207 */ /* 0x000fe20002000000 */
[----:B----4-:R0:W-:Y:S02]  /*b8e0*/  STL [R1+0x214], R12 ;  /* 0x0002140c01007387 */ /* 0x0101e40000100800 */
[----:B0-----:R-:W-:Y:S02]  /*b8f0*/  SEL R12, R14, RZ, P5 ;  /* 0x000000ff0e0c7207 */ /* 0x001fe40002800000 */
[----:B------:R-:W-:Y:S02]  /*b900*/  IADD3 R14, P6, R19, UR34, RZ ;  /* 0x00000022130e7c10 */ /* 0x000fe4000ffde0ff */
[----:B------:R-:W-:Y:S02]  /*b910*/  @P3 SEL R12, R8, R15, !P0 ;  /* 0x0000000f080c3207 */ /* 0x000fe40004000000 */
[----:B------:R-:W-:-:S03]  /*b920*/  IADD3.X R15, R18, UR35, RZ, P6, !PT ;  /* 0x00000023120f7c10 */ /* 0x000fc6000b7fe4ff */
[----:B------:R0:W-:Y:S01]  /*b930*/  STL [R1+0x1ec], R12 ;  /* 0x0001ec0c01007387 */ /* 0x0001e20000100800 */
[----:B------:R-:W-:Y:S01]  /*b940*/  IMAD.WIDE R14, R6, 0x4, R14 ;  /* 0x00000004060e7825 */ /* 0x000fe200078e020e */
[----:B0-----:R-:W-:-:S05]  /*b950*/  IADD3 R12, P6, R16, R4, RZ ;  /* 0x00000004100c7210 */ /* 0x001fca0007fde0ff */
[--C-:B------:R-:W-:Y:S01]  /*b960*/  IMAD.X R13, R17, 0x1, R2.reuse, P6 ;  /* 0x00000001110d7824 */ /* 0x100fe200030e0602 */
[----:B------:R-:W-:Y:S02]  /*b970*/  IADD3 R16, P6, R14, R4, RZ ;  /* 0x000000040e107210 */ /* 0x000fe40007fde0ff */
[----:B------:R-:W-:Y:S02]  /*b980*/  SEL R8, R29, RZ, P5 ;  /* 0x000000ff1d087207 */ /* 0x000fe40002800000 */
[----:B------:R0:W-:Y:S01]  /*b990*/  STL.64 [R1+0x90], R12 ;  /* 0x0000900c01007387 */ /* 0x0001e20000100a00 */
[----:B------:R-:W-:Y:S01]  /*b9a0*/  IMAD.X R17, R15, 0x1, R2, P6 ;  /* 0x000000010f117824 */ /* 0x000fe200030e0602 */
[----:B------:R-:W-:Y:S02]  /*b9b0*/  @P3 SEL R8, R27, R26, !P0 ;  /* 0x0000001a1b083207 */ /* 0x000fe40004000000 */
[----:B0-----:R-:W4:Y:S04]  /*b9c0*/  LDL.LU R13, [R1+0x3b0] ;  /* 0x0003b000010d7983 */ /* 0x001f280000300800 */
[----:B------:R0:W-:Y:S04]  /*b9d0*/  STL [R1+0x8b8], R16 ;  /* 0x0008b81001007387 */ /* 0x0001e80000100800 */
[----:B0-----:R-:W4:Y:S04]  /*b9e0*/  LDL.LU R16, [R1+0x264] ;  /* 0x0002640001107983 */ /* 0x001f280000300800 */
[----:B------:R0:W-:Y:S04]  /*b9f0*/  STL [R1+0x8b4], R17 ;  /* 0x0008b41101007387 */ /* 0x0001e80000100800 */
[----:B0-----:R-:W4:Y:S04]  /*ba00*/  LDL.LU R17, [R1+0x88] ;  /* 0x0000880001117983 */ /* 0x001f280000300800 */
[----:B------:R-:W4:Y:S04]  /*ba10*/  LDL.LU.64 R26, [R1+0x118] ;  /* 0x00011800011a7983 */ /* 0x000f280000300a00 */
[----:B------:R-:W4:Y:S04]  /*ba20*/  LDL.LU.64 R18, [R1+0x110] ;  /* 0x0001100001127983 */ /* 0x000f280000300a00 */
[----:B------:R0:W-:Y:S02]  /*ba30*/  STL [R1+0x1f8], R8 ;  /* 0x0001f80801007387 */ /* 0x0001e40000100800 */
[----:B0-----:R-:W-:-:S06]  /*ba40*/  IMAD.MOV.U32 R8, RZ, RZ, RZ ;  /* 0x000000ffff087224 */ /* 0x001fcc00078e00ff */
[----:B---3--:R-:W3:Y:S01]  /*ba50*/  @P5 LDG.E.EL R8, desc[UR22][R20.64] ;  /* 0x0000001614085981 */ /* 0x008ee2000c2e1900 */
[----:B------:R-:W-:-:S04]  /*ba60*/  IADD3 R22, P6, R36, UR36, RZ ;  /* 0x0000002424167c10 */ /* 0x000fc8000ffde0ff */
[----:B------:R-:W-:Y:S01]  /*ba70*/  IADD3.X R23, R28, UR37, RZ, P6, !PT ;  /* 0x000000251c177c10 */ /* 0x000fe2000b7fe4ff */
[----:B------:R-:W4:Y:S01]  /*ba80*/  LDL.LU.64 R20, [R1+0x48] ;  /* 0x0000480001147983 */ /* 0x000f220000300a00 */
[----:B------:R-:W-:Y:S01]  /*ba90*/  IADD3 R14, P6, R11, UR34, RZ ;  /* 0x000000220b0e7c10 */ /* 0x000fe2000ffde0ff */
[----:B------:R-:W-:-:S03]  /*baa0*/  IMAD.WIDE R22, R7, 0x4, R22 ;  /* 0x0000000407167825 */ /* 0x000fc600078e0216 */
[----:B------:R-:W-:Y:S01]  /*bab0*/  IADD3.X R15, R10, UR35, RZ, P6, !PT ;  /* 0x000000230a0f7c10 */ /* 0x000fe2000b7fe4ff */
[----:B---3--:R0:W-:Y:S04]  /*bac0*/  STL [R1+0x564], R8 ;  /* 0x0005640801007387 */ /* 0x0081e80000100800 */
[----:B------:R-:W3:Y:S04]  /*bad0*/  LDL.LU R11, [R1+0x914] ;  /* 0x00091400010b7983 */ /* 0x000ee80000300800 */
[----:B------:R-:W3:Y:S01]  /*bae0*/  LDL.LU R10, [R1+0x910] ;  /* 0x00091000010a7983 */ /* 0x000ee20000300800 */
[----:B0-----:R-:W-:-:S06]  /*baf0*/  IMAD.MOV.U32 R8, RZ, RZ, RZ ;  /* 0x000000ffff087224 */ /* 0x001fcc00078e00ff */
[----:B------:R0:W3:Y:S02]  /*bb00*/  @P2 LDG.E.EL R8, desc[UR22][R30.64] ;  /* 0x000000161e082981 */ /* 0x0000e4000c2e1900 */
[----:B0-----:R-:W-:-:S05]  /*bb10*/  IADD3 R30, P6, R22, R4, RZ ;  /* 0x00000004161e7210 */ /* 0x001fca0007fde0ff */
[----:B------:R-:W-:-:S05]  /*bb20*/  IMAD.X R31, R23, 0x1, R2, P6 ;  /* 0x00000001171f7824 */ /* 0x000fca00030e0602 */
[----:B------:R0:W-:Y:S04]  /*bb30*/  STL.64 [R1+0x78], R30 ;  /* 0x0000781e01007387 */ /* 0x0001e80000100a00 */
[----:B0-----:R-:W4:Y:S04]  /*bb40*/  LDL.LU.64 R30, [R1+0x908] ;  /* 0x00090800011e7983 */ /* 0x001f280000300a00 */
[----:B------:R-:W4:Y:S01]  /*bb50*/  LDL.LU.64 R22, [R1+0x130] ;  /* 0x0001300001167983 */ /* 0x000f220000300a00 */
[----:B------:R-:W-:-:S03]  /*bb60*/  IMAD.WIDE R14, R6, 0x4, R14 ;  /* 0x00000004060e7825 */ /* 0x000fc600078e020e */
[----:B------:R-:W-:-:S05]  /*bb70*/  IADD3 R14, P6, R14, R4, RZ ;  /* 0x000000040e0e7210 */ /* 0x000fca0007fde0ff */
[----:B------:R-:W-:Y:S01]  /*bb80*/  IMAD.X R15, R15, 0x1, R2, P6 ;  /* 0x000000010f0f7824 */ /* 0x000fe200030e0602 */
[----:B------:R-:W-:Y:S04]  /*bb90*/  STL [R1+0x8ac], R14 ;  /* 0x0008ac0e01007387 */ /* 0x000fe80000100800 */
[----:B------:R0:W-:Y:S04]  /*bba0*/  STL [R1+0x8a8], R15 ;  /* 0x0008a80f01007387 */ /* 0x0001e80000100800 */
[----:B---3--:R3:W-:Y:S04]  /*bbb0*/  STL [R1+0x560], R8 ;  /* 0x0005600801007387 */ /* 0x0087e80000100800 */
[----:B0-----:R-:W4:Y:S01]  /*bbc0*/  LDL R15, [R1+0x328] ;  /* 0x00032800010f7983 */ /* 0x001f220000100800 */
[----:B---3--:R-:W-:-:S06]  /*bbd0*/  IMAD.MOV.U32 R8, RZ, RZ, RZ ;  /* 0x000000ffff087224 */ /* 0x008fcc00078e00ff */
[----:B----4-:R0:W3:Y:S02]  /*bbe0*/  @P4 LDG.E.EL R8, desc[UR22][R22.64] ;  /* 0x0000001616084981 */ /* 0x0100e4000c2e1900 */
[----:B0-----:R-:W-:-:S04]  /*bbf0*/  IADD3 R22, P6, R16, UR36, RZ ;  /* 0x0000002410167c10 */ /* 0x001fc8000ffde0ff */
[----:B------:R-:W-:-:S03]  /*bc00*/  IADD3.X R23, R17, UR37, RZ, P6, !PT ;  /* 0x0000002511177c10 */ /* 0x000fc6000b7fe4ff */
[----:B------:R-:W-:-:S03]  /*bc10*/  IMAD.WIDE R22, R13, 0x4, R22 ;  /* 0x000000040d167825 */ /* 0x000fc600078e0216 */
[----:B------:R-:W-:-:S05]  /*bc20*/  IADD3 R12, P6, R22, R4, RZ ;  /* 0x00000004160c7210 */ /* 0x000fca0007fde0ff */
[----:B------:R-:W-:-:S05]  /*bc30*/  IMAD.X R13, R23, 0x1, R2, P6 ;  /* 0x00000001170d7824 */ /* 0x000fca00030e0602 */
[----:B------:R0:W-:Y:S04]  /*bc40*/  STL.64 [R1+0x8], R12 ;  /* 0x0000080c01007387 */ /* 0x0001e80000100a00 */
[----:B0-----:R-:W4:Y:S04]  /*bc50*/  LDL.LU.64 R12, [R1+0x900] ;  /* 0x00090000010c7983 */ /* 0x001f280000300a00 */
[----:B------:R-:W4:Y:S04]  /*bc60*/  LDL.LU.64 R22, [R1+0x138] ;  /* 0x0001380001167983 */ /* 0x000f280000300a00 */
[----:B---3--:R0:W-:Y:S02]  /*bc70*/  STL [R1+0x55c], R8 ;  /* 0x00055c0801007387 */ /* 0x0081e40000100800 */
[----:B0-----:R-:W-:-:S06]  /*bc80*/  IMAD.MOV.U32 R8, RZ, RZ, RZ ;  /* 0x000000ffff087224 */ /* 0x001fcc00078e00ff */
[----:B----4-:R-:W3:Y:S04]  /*bc90*/  @!P1 LDG.E.EL R8, desc[UR22][R22.64] ;  /* 0x0000001616089981 */ /* 0x010ee8000c2e1900 */
[----:B---3--:R0:W-:Y:S02]  /*bca0*/  STL [R1+0x5b8], R8 ;  /* 0x0005b80801007387 */ /* 0x0081e40000100800 */
[----:B0-----:R-:W-:-:S06]  /*bcb0*/  IMAD.MOV.U32 R8, RZ, RZ, RZ ;  /* 0x000000ffff087224 */ /* 0x001fcc00078e00ff */
[----:B------:R-:W3:Y:S04]  /*bcc0*/  @P5 LDG.E.EL R8, desc[UR22][R26.64] ;  /* 0x000000161a085981 */ /* 0x000ee8000c2e1900 */
[----:B---3--:R0:W-:Y:S02]  /*bcd0*/  STL [R1+0x570], R8 ;  /* 0x0005700801007387 */ /* 0x0081e40000100800 */
[----:B0-----:R-:W-:-:S06]  /*bce0*/  IMAD.MOV.U32 R8, RZ, RZ, RZ ;  /* 0x000000ffff087224 */ /* 0x001fcc00078e00ff */
[----:B------:R-:W3:Y:S01]  /*bcf0*/  @P2 LDG.E.EL R8, desc[UR22][R18.64] ;  /* 0x0000001612082981 */ /* 0x000ee2000c2e1900 */
[----:B------:R-:W-:-:S04]  /*bd00*/  IADD3 R26, P6, R36, UR32, RZ ;  /* 0x00000020241a7c10 */ /* 0x000fc8000ffde0ff */
[----:B------:R-:W-:Y:S02]  /*bd10*/  IADD3.X R27, R28, UR33, RZ, P6, !PT ;  /* 0x000000211c1b7c10 */ /* 0x000fe4000b7fe4ff */
[----:B------:R-:W-:Y:S01]  /*bd20*/  IADD3 R22, P6, R30, UR36, RZ ;  /* 0x000000241e167c10 */ /* 0x000fe2000ffde0ff */
[----:B------:R-:W-:Y:S01]  /*bd30*/  IMAD.WIDE R26, R9, 0x4, R26 ;  /* 0x00000004091a7825 */ /* 0x000fe200078e021a */
[----:B------:R-:W4:Y:S02]  /*bd40*/  LDL.LU.64 R18, [R1+0xe8] ;  /* 0x0000e80001127983 */ /* 0x000f240000300a00 */
[----:B------:R-:W-:Y:S02]  /*bd50*/  IADD3.X R23, R31, UR37, RZ, P6, !PT ;  /* 0x000000251f177c10 */ /* 0x000fe4000b7fe4ff */
[----:B------:R-:W-:Y:S01]  /*bd60*/  IADD3 R30, P6, R26, R13, RZ ;  /* 0x0000000d1a1e7210 */ /* 0x000fe20007fde0ff */
[----:B------:R-:W-:-:S04]  /*bd70*/  IMAD.WIDE R22, R7, 0x4, R22 ;  /* 0x0000000407167825 */ /* 0x000fc800078e0216 */
[----:B------:R-:W-:Y:S01]  /*bd80*/  IMAD.X R31, R27, 0x1, R12, P6 ;  /* 0x000000011b1f7824 */ /* 0x000fe200030e060c */
[----:B---3--:R0:W-:Y:S02]  /*bd90*/  STL [R1+0x56c], R8 ;  /* 0x00056c0801007387 */ /* 0x0081e40000100800 */
[----:B0-----:R-:W-:-:S06]  /*bda0*/  IMAD.MOV.U32 R8, RZ, RZ, RZ ;  /* 0x000000ffff087224 */ /* 0x001fcc00078e00ff */
[----:B------:R-:W3:Y:S04]  /*bdb0*/  @P4 LDG.E.EL R8, desc[UR22][R20.64] ;  /* 0x0000001614084981 */ /* 0x000ee8000c2e1900 */
[----:B------:R-:W4:Y:S04]  /*bdc0*/  LDL.LU.64 R20, [R1+0xd0] ;  /* 0x0000d00001147983 */ /* 0x000f280000300a00 */
[----:B------:R-:W4:Y:S04]  /*bdd0*/  LDL.LU.64 R26, [R1+0x58] ;  /* 0x00005800011a7983 */ /* 0x000f280000300a00 */
[----:B------:R0:W-:Y:S02]  /*bde0*/  STL.64 [R1+0x48], R30 ;  /* 0x0000481e01007387 */ /* 0x0001e40000100a00 */
[----:B0-----:R-:W-:-:S05]  /*bdf0*/  IADD3 R30, P6, R22, R4, RZ ;  /* 0x00000004161e7210 */ /* 0x001fca0007fde0ff */
[----:B------:R-:W-:Y:S01]  /*be00*/  IMAD.X R31, R23, 0x1, R2, P6 ;  /* 0x00000001171f7824 */ /* 0x000fe200030e0602 */
[----:B------:R-:W-:-:S04]  /*be10*/  IADD3 R22, P6, R36, UR38, RZ ;  /* 0x0000002624167c10 */ /* 0x000fc8000ffde0ff */
[----:B------:R0:W-:Y:S01]  /*be20*/  STL.64 [R1], R30 ;  /* 0x0000001e01007387 */ /* 0x0001e20000100a00 */
[----:B------:R-:W-:-:S03]  /*be30*/  IADD3.X R23, R28, UR39, RZ, P6, !PT ;  /* 0x000000271c177c10 */ /* 0x000fc6000b7fe4ff */
[----:B0-----:R-:W4:Y:S04]  /*be40*/  LDL.LU.64 R30, [R1+0x8f8] ;  /* 0x0008f800011e7983 */ /* 0x001f280000300a00 */
[----:B------:R-:W4:Y:S04]  /*be50*/  LDL.LU R36, [R1+0x8f0] ;  /* 0x0008f00001247983 */ /* 0x000f280000300800 */
[----:B------:R-:W4:Y:S04]  /*be60*/  LDL.LU.64 R28, [R1+0x108] ;  /* 0x00010800011c7983 */ /* 0x000f280000300a00 */
[----:B---3--:R0:W-:Y:S02]  /*be70*/  STL [R1+0x568], R8 ;  /* 0x0005680801007387 */ /* 0x0081e40000100800 */
[----:B0-----:R-:W-:-:S06]  /*be80*/  IMAD.MOV.U32 R8, RZ, RZ, RZ ;  /* 0x000000ffff087224 */ /* 0x001fcc00078e00ff */
[----:B----4-:R-:W3:Y:S01]  /*be90*/  @!P1 LDG.E.EL R8, desc[UR22][R28.64] ;  /* 0x000000161c089981 */ /* 0x010ee2000c2e1900 */
[----:B------:R-:W-:-:S03]  /*bea0*/  IMAD.WIDE.U32 R22, R15, 0x4, R22 ;  /* 0x000000040f167825 */ /* 0x000fc600078e0016 */
[----:B---3--:R0:W-:Y:S02]  /*beb0*/  STL [R1+0x5b0], R8 ;  /* 0x0005b00801007387 */ /* 0x0081e40000100800 */
[----:B0-----:R-:W-:-:S06]  /*bec0*/  IMAD.MOV.U32 R8, RZ, RZ, RZ ;  /* 0x000000ffff087224 */ /* 0x001fcc00078e00ff */
[----:B------:R0:W3:Y:S02]  /*bed0*/  @P5 LDG.E.EL R8, desc[UR22][R26.64] ;  /* 0x000000161a085981 */ /* 0x0000e4000c2e1900 */
[----:B0-----:R-:W-:Y:S02]  /*bee0*/  IADD3 R26, P6, R34, UR36, RZ ;  /* 0x00000024221a7c10 */ /* 0x001fe4000ffde0ff */
[----:B------:R-:W4:Y:S02]  /*bef0*/  LDL.LU R34, [R1+0x8ec] ;  /* 0x0008ec0001227983 */ /* 0x000f240000300800 */
[----:B------:R-:W-:Y:S02]  /*bf00*/  IADD3.X R27, R35, UR37, RZ, P6, !PT ;  /* 0x00000025231b7c10 */ /* 0x000fe4000b7fe4ff */
[----:B------:R-:W-:Y:S01]  /*bf10*/  IADD3 R28, P6, R22, R5, RZ ;  /* 0x00000005161c7210 */ /* 0x000fe20007fde0ff */
[----:B------:R-:W4:Y:S04]  /*bf20*/  LDL.LU R35, [R1+0x8e8] ;  /* 0x0008e80001237983 */ /* 0x000f280000300800 */
[----:B------:R-:W-:-:S02]  /*bf30*/  IMAD.X R29, R23, 0x1, R3, P6 ;  /* 0x00000001171d7824 */ /* 0x000fc400030e0603 */
[----:B------:R-:W4:Y:S01]  /*bf40*/  LDL.LU.64 R22, [R1+0xf8] ;  /* 0x0000f80001167983 */ /* 0x000f220000300a00 */
[----:B------:R-:W-:-:S03]  /*bf50*/  IMAD.WIDE R26, R7, 0x4, R26 ;  /* 0x00000004071a7825 */ /* 0x000fc600078e021a */
[----:B------:R0:W-:Y:S02]  /*bf60*/  STL.64 [R1+0x58], R28 ;  /* 0x0000581c01007387 */ /* 0x0001e40000100a00 */
[----:B0-----:R-:W-:-:S05]  /*bf70*/  IADD3 R28, P6, R26, R4, RZ ;  /* 0x000000041a1c7210 */ /* 0x001fca0007fde0ff */
[----:B------:R-:W-:Y:S02]  /*bf80*/  IMAD.X R29, R27, 0x1, R2, P6 ;  /* 0x000000011b1d7824 */ /* 0x000fe400030e0602 */
[----:B------:R-:W4:Y:S04]  /*bf90*/  LDL.LU.64 R26, [R1+0xe0] ;  /* 0x0000e000011a7983 */ /* 0x000f280000300a00 */
[----:B------:R-:W-:Y:S04]  /*bfa0*/  STL.64 [R1+0x8a0], R28 ;  /* 0x0008a01c01007387 */ /* 0x000fe80000100a00 */
[----:B---3--:R0:W-:Y:S02]  /*bfb0*/  STL [R1+0x54c], R8 ;  /* 0x00054c0801007387 */ /* 0x0081e40000100800 */
[----:B0-----:R-:W-:-:S06]  /*bfc0*/  IMAD.MOV.U32 R8, RZ, RZ, RZ ;  /* 0x000000ffff087224 */ /* 0x001fcc00078e00ff */
[----:B----4-:R-:W3:Y:S01]  /*bfd0*/  @P2 LDG.E.EL R8, desc[UR22][R22.64] ;  /* 0x0000001616082981 */ /* 0x010ee2000c2e1900 */
[----:B------:R-:W-:-:S06]  /*bfe0*/  IMAD.MOV.U32 R14, RZ, RZ, RZ ;  /* 0x000000ffff0e7224 */ /* 0x000fcc00078e00ff */
[----:B------:R-:W4:Y:S04]  /*bff0*/  @!P1 LDG.E.EL R14, desc[UR22][R26.64] ;  /* 0x000000161a0e9981 */ /* 0x000f28000c2e1900 */
[----:B---3--:R0:W-:Y:S02]  /*c000*/  STL [R1+0x548], R8 ;  /* 0x0005480801007387 */ /* 0x0081e40000100800 */
[----:B0-----:R-:W-:-:S06]  /*c010*/  IMAD.MOV.U32 R8, RZ, RZ, RZ ;  /* 0x000000ffff087224 */ /* 0x001fcc00078e00ff */
[----:B------:R-:W3:Y:S01]  /*c020*/  @P4 LDG.E.EL R8, desc[UR22][R18.64] ;  /* 0x0000001612084981 */ /* 0x000ee2000c2e1900 */
[----:B------:R-:W-:-:S03]  /*c030*/  IMAD.MOV.U32 R29, RZ, RZ, R37 ;  /* 0x000000ffff1d7224 */ /* 0x000fc600078e0025 */
[----:B---3--:R0:W-:Y:S04]  /*c040*/  STL [R1+0x544], R8 ;  /* 0x0005440801007387 */ /* 0x0081e80000100800 */
[----:B------:R-:W3:Y:S04]  /*c050*/  LDL.LU.64 R18, [R1+0xb0] ;  /* 0x0000b00001127983 */ /* 0x000ee80000300a00 */
[----:B----4-:R4:W-:Y:S01]  /*c060*/  STL [R1+0x5a4], R14 ;  /* 0x0005a40e01007387 */ /* 0x0109e20000100800 */
[----:B0-----:R-:W-:-:S03]  /*c070*/  IADD3 R8, P6, R36, UR47, RZ ;  /* 0x0000002f24087c10 */ /* 0x001fc6000ffde0ff */
[----:B------:R-:W3:Y:S01]  /*c080*/  LDL.LU.64 R36, [R1+0x28] ;  /* 0x0000280001247983 */ /* 0x000ee20000300a00 */
[----:B----4-:R-:W-:Y:S01]  /*c090*/  IMAD.MOV.U32 R14, RZ, RZ, RZ ;  /* 0x000000ffff0e7224 */ /* 0x010fe200078e00ff */
[----:B------:R-:W-:-:S05]  /*c0a0*/  IADD3.X R22, R0, UR18, RZ, P6, !PT ;  /* 0x0000001200167c10 */ /* 0x000fca000b7fe4ff */
[----:B------:R0:W4:Y:S02]  /*c0b0*/  @P5 LDG.E.EL R14, desc[UR22][R20.64] ;  /* 0x00000016140e5981 */ /* 0x000124000c2e1900 */
[C---:B0-----:R-:W-:Y:S02]  /*c0c0*/  SHF.L.U64.HI R21, R8.reuse, 0x2, R22 ;  /* 0x0000000208157819 */ /* 0x041fe40000010216 */
[----:B------:R-:W3:Y:S01]  /*c0d0*/  LDL.LU.64 R22, [R1+0x40] ;  /* 0x0000400001167983 */ /* 0x000ee20000300a00 */
[----:B------:R-:W-:-:S05]  /*c0e0*/  IMAD.SHL.U32 R20, R8, 0x4, RZ ;  /* 0x0000000408147824 */ /* 0x000fca00078e00ff */
[----:B------:R-:W-:Y:S04]  /*c0f0*/  STL [R1+0x1bc], R20 ;  /* 0x0001bc1401007387 */ /* 0x000fe80000100800 */
[----:B------:R-:W-:Y:S01]  /*c100*/  STL [R1+0x11c], R21 ;  /* 0x00011c1501007387 */ /* 0x000fe20000100800 */
[----:B------:R-:W-:-:S06]  /*c110*/  IMAD.MOV.U32 R8, RZ, RZ, RZ ;  /* 0x000000ffff087224 */ /* 0x000fcc00078e00ff */
[----:B------:R-:W3:Y:S04]  /*c120*/  @P4 LDG.E.EL R8, desc[UR22][R34.64] ;  /* 0x0000001622084981 */ /* 0x000ee8000c2e1900 */
[----:B----4-:R0:W-:Y:S02]  /*c130*/  STL [R1+0x558], R14 ;  /* 0x0005580e01007387 */ /* 0x0101e40000100800 */
[----:B0-----:R-:W-:-:S06]  /*c140*/  IMAD.MOV.U32 R14, RZ, RZ, RZ ;  /* 0x000000ffff0e7224 */ /* 0x001fcc00078e00ff */
[----:B---3--:R0:W3:Y:S01]  /*c150*/  @P2 LDG.E.EL R14, desc[UR22][R22.64] ;  /* 0x00000016160e2981 */ /* 0x0080e2000c2e1900 */
[----:B------:R-:W-:-:S04]  /*c160*/  IADD3 R26, P6, R20, UR32, RZ ;  /* 0x00000020141a7c10 */ /* 0x000fc8000ffde0ff */
[----:B------:R-:W-:Y:S02]  /*c170*/  IADD3.X R27, R21, UR33, RZ, P6, !PT ;  /* 0x00000021151b7c10 */ /* 0x000fe4000b7fe4ff */
[----:B0-----:R-:W-:Y:S01]  /*c180*/  IADD3 R22, P6, R32, UR36, RZ ;  /* 0x0000002420167c10 */ /* 0x001fe2000ffde0ff */
[----:B------:R-:W-:-:S03]  /*c190*/  IMAD.WIDE R26, R9, 0x4, R26 ;  /* 0x00000004091a7825 */ /* 0x000fc600078e021a */
[----:B------:R-:W-:Y:S02]  /*c1a0*/  IADD3.X R23, R33, UR37, RZ, P6, !PT ;  /* 0x0000002521177c10 */ /* 0x000fe4000b7fe4ff */
[----:B------:R-:W-:Y:S01]  /*c1b0*/  IADD3 R34, P6, R26, R13, RZ ;  /* 0x0000000d1a227210 */ /* 0x000fe20007fde0ff */
[----:B------:R-:W-:-:S04]  /*c1c0*/  IMAD.WIDE R22, R7, 0x4, R22 ;  /* 0x0000000407167825 */ /* 0x000fc800078e0216 */
[----:B------:R-:W-:Y:S01]  /*c1d0*/  IMAD.X R35, R27, 0x1, R12, P6 ;  /* 0x000000011b237824 */ /* 0x000fe200030e060c */
[----:B---3--:R0:W-:Y:S04]  /*c1e0*/  STL [R1+0x554], R14 ;  /* 0x0005540e01007387 */ /* 0x0081e80000100800 */
[----:B0-----:R-:W3:Y:S04]  /*c1f0*/  LDL.LU R14, [R1+0x50] ;  /* 0x00005000010e7983 */ /* 0x001ee80000300800 */
[----:B------:R-:W4:Y:S04]  /*c200*/  LDL.LU R32, [R1+0x8e4] ;  /* 0x0008e40001207983 */ /* 0x000f280000300800 */
[----:B------:R-:W4:Y:S04]  /*c210*/  LDL.LU R33, [R1+0x8e0] ;  /* 0x0008e00001217983 */ /* 0x000f280000300800 */
[----:B------:R-:W3:Y:S04]  /*c220*/  LDL.LU.64 R26, [R1+0x18] ;  /* 0x00001800011a7983 */ /* 0x000ee80000300a00 */
[----:B------:R0:W-:Y:S02]  /*c230*/  STL.64 [R1+0x40], R34 ;  /* 0x0000402201007387 */ /* 0x0001e40000100a00 */
[----:B0-----:R-:W-:-:S05]  /*c240*/  IADD3 R34, P6, R22, R4, RZ ;  /* 0x0000000416227210 */ /* 0x001fca0007fde0ff */
[----:B------:R-:W-:Y:S02]  /*c250*/  IMAD.X R35, R23, 0x1, R2, P6 ;  /* 0x0000000117237824 */ /* 0x000fe400030e0602 */
[----:B------:R-:W3:Y:S04]  /*c260*/  LDL.LU.64 R22, [R1+0x38] ;  /* 0x0000380001167983 */ /* 0x000ee80000300a00 */
[----:B------:R0:W-:Y:S04]  /*c270*/  STL [R1+0x8b0], R34 ;  /* 0x0008b02201007387 */ /* 0x0001e80000100800 */
[----:B0-----:R-:W3:Y:S04]  /*c280*/  LDL.LU R34, [R1+0x254] ;  /* 0x0002540001227983 */ /* 0x001ee80000300800 */
[----:B------:R-:W-:Y:S04]  /*c290*/  STL [R1+0x898], R35 ;  /* 0x0008982301007387 */ /* 0x000fe80000100800 */
[----:B------:R0:W-:Y:S02]  /*c2a0*/  STL [R1+0x550], R8 ;  /* 0x0005500801007387 */ /* 0x0001e40000100800 */
[----:B0-----:R-:W-:-:S06]  /*c2b0*/  IMAD.MOV.U32 R8, RZ, RZ, RZ ;  /* 0x000000ffff087224 */ /* 0x001fcc00078e00ff */
[----:B------:R-:W3:Y:S04]  /*c2c0*/  @!P1 LDG.E.EL R8, desc[UR22][R18.64] ;  /* 0x0000001612089981 */ /* 0x000ee8000c2e1900 */
[----:B------:R-:W4:Y:S04]  /*c2d0*/  LDL.LU.64 R18, [R1+0x8d8] ;  /* 0x0008d80001127983 */ /* 0x000f280000300a00 */
[----:B---3--:R0:W-:Y:S02]  /*c2e0*/  STL [R1+0x59c], R8 ;  /* 0x00059c0801007387 */ /* 0x0081e40000100800 */
[----:B0-----:R-:W-:-:S06]  /*c2f0*/  IMAD.MOV.U32 R8, RZ, RZ, RZ ;  /* 0x000000ffff087224 */ /* 0x001fcc00078e00ff */
[----:B------:R0:W3:Y:S02]  /*c300*/  @P5 LDG.E.EL R8, desc[UR22][R22.64] ;  /* 0x0000001616085981 */ /* 0x0000e4000c2e1900 */
[----:B0-----:R-:W-:-:S06]  /*c310*/  IMAD.MOV.U32 R23, RZ, RZ, RZ ;  /* 0x000000ffff177224 */ /* 0x001fcc00078e00ff */
[----:B------:R-:W4:Y:S01]  /*c320*/  @P2 LDG.E.EL R23, desc[UR22][R36.64] ;  /* 0x0000001624172981 */ /* 0x000f22000c2e1900 */
[----:B------:R-:W-:-:S03]  /*c330*/  IADD3 R22, P6, R10, UR12, RZ ;  /* 0x0000000c0a167c10 */ /* 0x000fc6000ffde0ff */
[----:B------:R-:W4:Y:S01]  /*c340*/  LDL.LU R10, [R1+0x8d4] ;  /* 0x0008d400010a7983 */ /* 0x000f220000300800 */
[----:B------:R-:W-:-:S03]  /*c350*/  IMAD.MOV.U32 R35, RZ, RZ, R29 ;  /* 0x000000ffff237224 */ /* 0x000fc600078e001d */
[----:B---3--:R0:W-:Y:S02]  /*c360*/  STL [R1+0x540], R8 ;  /* 0x0005400801007387 */ /* 0x0081e40000100800 */
[----:B0-----:R-:W-:Y:S02]  /*c370*/  IADD3.X R8, R11, UR11, RZ, P6, !PT ;  /* 0x0000000b0b087c10 */ /* 0x001fe4000b7fe4ff */
[----:B------:R-:W3:Y:S04]  /*c380*/  LDL.LU R11, [R1+0x8d0] ;  /* 0x0008d000010b7983 */ /* 0x000ee80000300800 */
[----:B------:R-:W3:Y:S04]  /*c390*/  LDL.LU R28, [R1+0x1b4] ;  /* 0x0001b400011c7983 */ /* 0x000ee80000300800 */
[----:B------:R-:W3:Y:S04]  /*c3a0*/  LDL.LU R29, [R1+0x54] ;  /* 0x00005400011d7983 */ /* 0x000ee80000300800 */
[----:B------:R-:W3:Y:S04]  /*c3b0*/  LDL.LU.64 R36, [R1+0x8c8] ;  /* 0x0008c80001247983 */ /* 0x000ee80000300a00 */
[----:B----4-:R0:W-:Y:S02]  /*c3c0*/  STL [R1+0x538], R23 ;  /* 0x0005381701007387 */ /* 0x0101e40000100800 */
[----:B0-----:R-:W-:-:S06]  /*c3d0*/  IMAD.MOV.U32 R23, RZ, RZ, RZ ;  /* 0x000000ffff177224 */ /* 0x001fcc00078e00ff */
[----:B------:R-:W4:Y:S04]  /*c3e0*/  @P4 LDG.E.EL R23, desc[UR22][R26.64] ;  /* 0x000000161a174981 */ /* 0x000f28000c2e1900 */
[----:B----4-:R0:W-:Y:S02]  /*c3f0*/  STL [R1+0x534], R23 ;  /* 0x0005341701007387 */ /* 0x0101e40000100800 */
[C---:B0-----:R-:W-:Y:S01]  /*c400*/  IMAD.SHL.U32 R23, R22.reuse, 0x4, RZ ;  /* 0x0000000416177824 */ /* 0x041fe200078e00ff */
[----:B------:R-:W-:Y:S01]  /*c410*/  SHF.L.U64.HI R22, R22, 0x2, R8 ;  /* 0x0000000216167819 */ /* 0x000fe20000010208 */
[----:B------:R-:W-:-:S06]  /*c420*/  IMAD.MOV.U32 R8, RZ, RZ, RZ ;  /* 0x000000ffff087224 */ /* 0x000fcc00078e00ff */
[----:B---3--:R0:W3:Y:S01]  /*c430*/  @P5 LDG.E.EL R8, desc[UR22][R10.64] ;  /* 0x000000160a085981 */ /* 0x0080e2000c2e1900 */
[----:B------:R-:W-:-:S04]  /*c440*/  IADD3 R26, P6, R23, UR32, RZ ;  /* 0x00000020171a7c10 */ /* 0x000fc8000ffde0ff */
[----:B------:R-:W-:Y:S02]  /*c450*/  IADD3.X R27, R22, UR33, RZ, P6, !PT ;  /* 0x00000021161b7c10 */ /* 0x000fe4000b7fe4ff */
[----:B0-----:R-:W-:Y:S01]  /*c460*/  IADD3 R10, P6, R34, UR36, RZ ;  /* 0x00000024220a7c10 */ /* 0x001fe2000ffde0ff */
[----:B------:R-:W-:-:S03]  /*c470*/  IMAD.WIDE R26, R9, 0x4, R26 ;  /* 0x00000004091a7825 */ /* 0x000fc600078e021a */
[----:B------:R-:W-:-:S03]  /*c480*/  IADD3.X R11, R14, UR37, RZ, P6, !PT ;  /* 0x000000250e0b7c10 */ /* 0x000fc6000b7fe4ff */
[----:B------:R-:W-:Y:S01]  /*c490*/  IMAD.WIDE R10, R7, 0x4, R10 ;  /* 0x00000004070a7825 */ /* 0x000fe200078e020a */
[----:B---3--:R0:W-:Y:S02]  /*c4a0*/  STL [R1+0x14c], R8 ;  /* 0x00014c0801007387 */ /* 0x0081e40000100800 */
[----:B0-----:R-:W-:-:S05]  /*c4b0*/  IADD3 R8, P6, R26, R13, RZ ;  /* 0x0000000d1a087210 */ /* 0x001fca0007fde0ff */
[----:B------:R-:W-:Y:S02]  /*c4c0*/  IMAD.X R9, R27, 0x1, R12, P6 ;  /* 0x000000011b097824 */ /* 0x000fe400030e060c */
[----:B------:R-:W3:Y:S01]  /*c4d0*/  LDL.LU.64 R26, [R1+0x10] ;  /* 0x00001000011a7983 */ /* 0x000ee20000300a00 */
[----:B------:R-:W-:-:S03]  /*c4e0*/  IADD3 R10, P6, R10, R4, RZ ;  /* 0x000000040a0a7210 */ /* 0x000fc60007fde0ff */
[----:B------:R0:W-:Y:S02]  /*c4f0*/  STL.64 [R1+0x38], R8 ;  /* 0x0000380801007387 */ /* 0x0001e40000100a00 */
[----:B------:R-:W-:Y:S02]  /*c500*/  IMAD.X R11, R11, 0x1, R2, P6 ;  /* 0x000000010b0b7824 */ /* 0x000fe400030e0602 */
[----:B0-----:R-:W-:-:S06]  /*c510*/  IMAD.MOV.U32 R8, RZ, RZ, RZ ;  /* 0x000000ffff087224 */ /* 0x001fcc00078e00ff */
[----:B------:R-:W4:Y:S04]  /*c520*/  @P5 LDG.E.EL R8, desc[UR22][R18.64] ;  /* 0x0000001612085981 */ /* 0x000f28000c2e1900 */
[----:B------:R0:W-:Y:S04]  /*c530*/  STL.64 [R1+0x890], R10 ;  /* 0x0008900a01007387 */ /* 0x0001e80000100a00 */
[----:B0-----:R-:W3:Y:S04]  /*c540*/  LDL.LU.64 R10, [R1+0x60] ;  /* 0x00006000010a7983 */ /* 0x001ee80000300a00 */
[----:B----4-:R0:W-:Y:S02]  /*c550*/  STL [R1+0x13c], R8 ;  /* 0x00013c0801007387 */ /* 0x0101e40000100800 */
[----:B0-----:R-:W-:-:S06]  /*c560*/  IMAD.MOV.U32 R8, RZ, RZ, RZ ;  /* 0x000000ffff087224 */ /* 0x001fcc00078e00ff */
[----:B---3--:R-:W3:Y:S04]  /*c570*/  @!P1 LDG.E.EL R8, desc[UR22][R10.64] ;  /* 0x000000160a089981 */ /* 0x008ee8000c2e1900 */
[----:B---3--:R0:W-:Y:S02]  /*c580*/  STL [R1+0x590], R8 ;  /* 0x0005900801007387 */ /* 0x0081e40000100800 */
[----:B0-----:R-:W-:-:S06]  /*c590*/  IMAD.MOV.U32 R8, RZ, RZ, RZ ;  /* 0x000000ffff087224 */ /* 0x001fcc00078e00ff */
[----:B------:R-:W3:Y:S01]  /*c5a0*/  @P5 LDG.E.EL R8, desc[UR22][R32.64] ;  /* 0x0000001620085981 */ /* 0x000ee2000c2e1900 */
[----:B------:R-:W-:-:S03]  /*c5b0*/  IADD3 R18, P6, R20, UR34, RZ ;  /* 0x0000002214127c10 */ /* 0x000fc6000ffde0ff */
[----:B---3--:R0:W-:Y:S02]  /*c5c0*/  STL [R1+0x158], R8 ;  /* 0x0001580801007387 */ /* 0x0081e40000100800 */
[----:B0-----:R-:W-:-:S06]  /*c5d0*/  IMAD.MOV.U32 R8, RZ, RZ, RZ ;  /* 0x000000ffff087224 */ /* 0x001fcc00078e00ff */
[----:B------:R-:W3:Y:S01]  /*c5e0*/  @P5 LDG.E.EL R8, desc[UR22][R26.64] ;  /* 0x000000161a085981 */ /* 0x000ee2000c2e1900 */
[----:B------:R-:W-:-:S03]  /*c5f0*/  IADD3.X R19, R21, UR35, RZ, P6, !PT ;  /* 0x0000002315137c10 */ /* 0x000fc6000b7fe4ff */
[----:B------:R-:W-:Y:S01]  /*c600*/  IMAD.WIDE R18, R6, 0x4, R18 ;  /* 0x0000000406127825 */ /* 0x000fe200078e0212 */
[----:B---3--:R0:W-:Y:S02]  /*c610*/  STL [R1+0x53c], R8 ;  /* 0x00053c0801007387 */ /* 0x0081e40000100800 */
[----:B0-----:R-:W-:-:S04]  /*c620*/  IADD3 R8, P6, R28, UR36, RZ ;  /* 0x000000241c087c10 */ /* 0x001fc8000ffde0ff */
[----:B------:R-:W-:Y:S02]  /*c630*/  IADD3.X R9, R29, UR37, RZ, P6, !PT ;  /* 0x000000251d097c10 */ /* 0x000fe4000b7fe4ff */
[----:B------:R-:W-:-:S05]  /*c640*/  IADD3 R10, P6, R18, R4, RZ ;  /* 0x00000004120a7210 */ /* 0x000fca0007fde0ff */
[----:B------:R-:W-:Y:S02]  /*c650*/  IMAD.X R11, R19, 0x1, R2, P6 ;  /* 0x00000001130b7824 */ /* 0x000fe400030e0602 */
[----:B------:R-:W-:-:S03]  /*c660*/  IMAD.WIDE R8, R7, 0x4, R8 ;  /* 0x0000000407087825 */ /* 0x000fc600078e0208 */
[----:B------:R0:W-:Y:S01]  /*c670*/  STL.64 [R1+0x28], R10 ;  /* 0x0000280a01007387 */ /* 0x0001e20000100a00 */
[----:B------:R-:W-:Y:S01]  /*c680*/  IADD3 R32, P6, R8, R4, RZ ;  /* 0x0000000408207210 */ /* 0x000fe20007fde0ff */
[----:B------:R-:W-:-:S06]  /*c690*/  IMAD.MOV.U32 R8, RZ, RZ, RZ ;  /* 0x000000ffff087224 */ /* 0x000fcc00078e00ff */
[----:B------:R-:W3:Y:S01]  /*c6a0*/  @P2 LDG.E.EL R8, desc[UR22][R36.64] ;  /* 0x0000001624082981 */ /* 0x000ee2000c2e1900 */
[----:B0-----:R-:W-:-:S06]  /*c6b0*/  CS2R R10, SRZ ;  /* 0x00000000000a7805 */ /* 0x001fcc000001ff00 */
[----:B------:R-:W4:Y:S01]  /*c6c0*/  @P5 LDG.E.EL R10, desc[UR22][R30.64] ;  /* 0x000000161e0a5981 */ /* 0x000f22000c2e1900 */
[----:B------:R-:W-:Y:S02]  /*c6d0*/  IMAD.MOV.U32 R27, RZ, RZ, R35 ;  /* 0x000000ffff1b7224 */ /* 0x000fe400078e0023 */
[----:B------:R-:W-:Y:S01]  /*c6e0*/  IMAD.X R33, R9, 0x1, R2, P6 ;  /* 0x0000000109217824 */ /* 0x000fe200030e0602 */
[----:B------:R-:W3:Y:S04]  /*c6f0*/  @P2 LDG.E.EL R11, desc[UR22][R24.64] ;  /* 0x00000016180b2981 */ /* 0x000ee8000c2e1900 */
[----:B------:R-:W3:Y:S04]  /*c700*/  LDL.LU R30, [R1+0x68] ;  /* 0x00006800011e7983 */ /* 0x000ee80000300800 */
[----:B------:R-:W3:Y:S04]  /*c710*/  LDL.LU R31, [R1+0x260] ;  /* 0x00026000011f7983 */ /* 0x000ee80000300800 */
[----:B----4-:R0:W-:Y:S04]  /*c720*/  STL [R1+0x148], R10 ;  /* 0x0001480a01007387 */ /* 0x0101e80000100800 */
[----:B0-----:R-:W4:Y:S04]  /*c730*/  LDL.LU R10, [R1+0x8c] ;  /* 0x00008c00010a7983 */ /* 0x001f280000300800 */
[----:B------:R-:W4:Y:S04]  /*c740*/  LDL R35, [R1+0x57c] ;  /* 0x00057c0001237983 */ /* 0x000f280000100800 */
[----:B---3--:R0:W-:Y:S04]  /*c750*/  STL [R1+0x530], R8 ;  /* 0x0005300801007387 */ /* 0x0081e80000100800 */
[----:B------:R-:W3:Y:S01]  /*c760*/  LDL.LU R25, [R1+0x25c] ;  /* 0x00025c0001197983 */ /* 0x000ee20000300800 */
[----:B0-----:R-:W-:-:S04]  /*c770*/  IADD3 R8, P6, R23, UR34, RZ ;  /* 0x0000002217087c10 */ /* 0x001fc8000ffde0ff */
[----:B------:R-:W-:Y:S02]  /*c780*/  IADD3.X R9, R22, UR35, RZ, P6, !PT ;  /* 0x0000002316097c10 */ /* 0x000fe4000b7fe4ff */
[----:B------:R-:W-:Y:S02]  /*c790*/  IADD3 R18, P6, R20, UR36, RZ ;  /* 0x0000002414127c10 */ /* 0x000fe4000ffde0ff */
[----:B------:R-:W3:Y:S02]  /*c7a0*/  LDL.LU R20, [R1+0x8c0] ;  /* 0x0008c00001147983 */ /* 0x000ee40000300800 */
[----:B------:R-:W-:Y:S02]  /*c7b0*/  IADD3.X R19, R21, UR37, RZ, P6, !PT ;  /* 0x0000002515137c10 */ /* 0x000fe4000b7fe4ff */
[----:B------:R-:W3:Y:S01]  /*c7c0*/  LDL.LU R21, [R1+0x8bc] ;  /* 0x0008bc0001157983 */ /* 0x000ee20000300800 */
[----:B------:R-:W-:-:S04]  /*c7d0*/  IMAD.WIDE R8, R6, 0x4, R8 ;  /* 0x0000000406087825 */ /* 0x000fc800078e0208 */
[----:B------:R-:W-:Y:S01]  /*c7e0*/  IMAD.MOV.U32 R6, RZ, RZ, RZ ;  /* 0x000000ffff067224 */ /* 0x000fe200078e00ff */
[----:B------:R-:W-:Y:S01]  /*c7f0*/  IADD3 R36, P6, R8, R4, RZ ;  /* 0x0000000408247210 */ /* 0x000fe20007fde0ff */
[----:B------:R-:W-:-:S04]  /*c800*/  IMAD.WIDE R18, R7, 0x4, R18 ;  /* 0x0000000407127825 */ /* 0x000fc800078e0212 */
[----:B------:R-:W-:-:S05]  /*c810*/  IMAD.X R37, R9, 0x1, R2, P6 ;  /* 0x0000000109257824 */ /* 0x000fca00030e0602 */
[----:B------:R0:W-:Y:S02]  /*c820*/  STL.64 [R1+0x18], R36 ;  /* 0x0000182401007387 */ /* 0x0001e40000100a00 */
[----:B0-----:R-:W-:-:S05]  /*c830*/  IADD3 R36, P6, R18, R4, RZ ;  /* 0x0000000412247210 */ /* 0x001fca0007fde0ff */
[----:B------:R-:W-:Y:S01]  /*c840*/  IMAD.X R37, R19, 0x1, R2, P6 ;  /* 0x0000000113257824 */ /* 0x000fe200030e0602 */
[----:B------:R-:W-:Y:S01]  /*c850*/  IADD3 R18, P6, R23, UR36, RZ ;  /* 0x0000002417127c10 */ /* 0x000fe2000ffde0ff */
[----:B------:R0:W-:Y:S03]  /*c860*/  STL [R1+0x138], R11 ;  /* 0x0001380b01007387 */ /* 0x0001e60000100800 */
[----:B------:R-:W-:Y:S02]  /*c870*/  IADD3.X R19, R22, UR37, RZ, P6, !PT ;  /* 0x0000002516137c10 */ /* 0x000fe4000b7fe4ff */
[----:B------:R-:W-:Y:S01]  /*c880*/  IADD3 R8, P6, R16, UR38, RZ ;  /* 0x0000002610087c10 */ /* 0x000fe2000ffde0ff */
[----:B0-----:R-:W4:Y:S03]  /*c890*/  LDL.LU R11, [R1+0x258] ;  /* 0x00025800010b7983 */ /* 0x001f260000300800 */
[----:B------:R-:W-:Y:S01]  /*c8a0*/  IADD3.X R9, R17, UR39, RZ, P6, !PT ;  /* 0x0000002711097c10 */ /* 0x000fe2000b7fe4ff */
[----:B------:R-:W4:Y:S04]  /*c8b0*/  LDL.LU R26, [R1+0x6c] ;  /* 0x00006c00011a7983 */ /* 0x000f280000300800 */
[----:B------:R0:W-:Y:S04]  /*c8c0*/  STL.64 [R1+0x10], R36 ;  /* 0x0000102401007387 */ /* 0x0001e80000100a00 */
[----:B------:R-:W4:Y:S04]  /*c8d0*/  LDL.LU R16, [R1+0x8b8] ;  /* 0x0008b80001107983 */ /* 0x000f280000300800 */
[----:B------:R-:W4:Y:S04]  /*c8e0*/  LDL.LU R17, [R1+0x8b4] ;  /* 0x0008b40001117983 */ /* 0x000f280000300800 */
[----:B---3--:R3:W4:Y:S01]  /*c8f0*/  @P2 LDG.E.EL R6, desc[UR22][R20.64] ;  /* 0x0000001614062981 */ /* 0x008722000c2e1900 */
[----:B------:R-:W-:-:S04]  /*c900*/  IMAD.WIDE R18, R7, 0x4, R18 ;  /* 0x0000000407127825 */ /* 0x000fc800078e0212 */
[----:B------:R-:W-:Y:S01]  /*c910*/  IMAD.WIDE.U32 R8, R15, 0x4, R8 ;  /* 0x000000040f087825 */ /* 0x000fe200078e0008 */
[----:B0-----:R-:W-:-:S05]  /*c920*/  IADD3 R36, P6, R18, R4, RZ ;  /* 0x0000000412247210 */ /* 0x001fca0007fde0ff */
[----:B------:R-:W-:Y:S01]  /*c930*/  IMAD.X R37, R19, 0x1, R2, P6 ;  /* 0x0000000113257824 */ /* 0x000fe200030e0602 */
[----:B---3--:R-:W-:-:S05]  /*c940*/  IADD3 R20, P6, R8, R5, RZ ;  /* 0x0000000508147210 */ /* 0x008fca0007fde0ff */
[----:B------:R-:W-:Y:S01]  /*c950*/  IMAD.X R21, R9, 0x1, R3, P6 ;  /* 0x0000000109157824 */ /* 0x000fe200030e0603 */
[----:B------:R-:W-:Y:S04]  /*c960*/  STL.64 [R1+0x868], R36 ;  /* 0x0008682401007387 */ /* 0x000fe80000100a00 */
[----:B------:R4:W-:Y:S02]  /*c970*/  STL.64 [R1+0x880], R20 ;  /* 0x0008801401007387 */ /* 0x0009e40000100a00 */
[----:B----4-:R-:W-:Y:S02]  /*c980*/  IMAD.SHL.U32 R20, R35, 0x40, RZ ;  /* 0x0000004023147824 */ /* 0x010fe400078e00ff */
[----:B------:R0:W-:Y:S02]  /*c990*/  STL [R1+0x134], R6 ;  /* 0x0001340601007387 */ /* 0x0001e40000100800 */
[----:B0-----:R-:W-:-:S04]  /*c9a0*/  IADD3 R6, P6, R25, UR38, RZ ;  /* 0x0000002619067c10 */ /* 0x001fc8000ffde0ff */
[----:B------:R-:W-:Y:S02]  /*c9b0*/  IADD3.X R7, R30, UR39, RZ, P6, !PT ;  /* 0x000000271e077c10 */ /* 0x000fe4000b7fe4ff */
[----:B------:R-:W-:-:S04]  /*c9c0*/  IADD3 R8, P6, R31, UR38, RZ ;  /* 0x000000261f087c10 */ /* 0x000fc8000ffde0ff */
[----:B------:R-:W-:Y:S01]  /*c9d0*/  IADD3.X R9, R10, UR39, RZ, P6, !PT ;  /* 0x000000270a097c10 */ /* 0x000fe2000b7fe4ff */
[----:B------:R-:W-:Y:S02]  /*c9e0*/  IMAD.MOV.U32 R10, RZ, RZ, RZ ;  /* 0x000000ffff0a7224 */ /* 0x000fe400078e00ff */
[----:B------:R-:W-:-:S04]  /*c9f0*/  IMAD.WIDE.U32 R8, R20, 0x4, R8 ;  /* 0x0000000414087825 */ /* 0x000fc800078e0008 */
[----:B------:R0:W3:Y:S01]  /*ca00*/  @P2 LDG.E.EL R10, desc[UR22][R16.64] ;  /* 0x00000016100a2981 */ /* 0x0000e2000c2e1900 */
[----:B------:R-:W-:Y:S01]  /*ca10*/  IMAD.WIDE.U32 R6, R15, 0x4, R6 ;  /* 0x000000040f067825 */ /* 0x000fe200078e0006 */
[----:B------:R-:W-:-:S05]  /*ca20*/  IADD3 R18, P6, R8, R5, RZ ;  /* 0x0000000508127210 */ /* 0x000fca0007fde0ff */
[----:B------:R-:W-:Y:S01]  /*ca30*/  IMAD.X R19, R9, 0x1, R3, P6 ;  /* 0x0000000109137824 */ /* 0x000fe200030e0603 */
[----:B0-----:R-:W-:-:S05]  /*ca40*/  IADD3 R16, P6, R6, R5, RZ ;  /* 0x0000000506107210 */ /* 0x001fca0007fde0ff */
[----:B------:R-:W-:Y:S01]  /*ca50*/  IMAD.X R17, R7, 0x1, R3, P6 ;  /* 0x0000000107117824 */ /* 0x000fe200030e0603 */
[----:B------:R-:W-:-:S04]  /*ca60*/  IADD3 R8, P6, R11, UR38, RZ ;  /* 0x000000260b087c10 */ /* 0x000fc8000ffde0ff */
[----:B------:R-:W-:Y:S02]  /*ca70*/  IADD3.X R9, R26, UR39, RZ, P6, !PT ;  /* 0x000000271a097c10 */ /* 0x000fe4000b7fe4ff */
[----:B------:R-:W-:Y:S01]  /*ca80*/  IADD3 R6, P6, R34, UR38, RZ ;  /* 0x0000002622067c10 */ /* 0x000fe2000ffde0ff */
[----:B------:R-:W-:-:S03]  /*ca90*/  IMAD.WIDE.U32 R8, R20, 0x4, R8 ;  /* 0x0000000414087825 */ /* 0x000fc600078e0008 */
[----:B------:R-:W-:Y:S01]  /*caa0*/  IADD3.X R7, R14, UR39, RZ, P6, !PT ;  /* 0x000000270e077c10 */ /* 0x000fe2000b7fe4ff */
[----:B------:R-:W-:Y:S01]  /*cab0*/  STL [R1+0x110], R20 ;  /* 0x0001101401007387 */ /* 0x000fe20000100800 */
[----:B------:R-:W-:-:S03]  /*cac0*/  IADD3 R8, P6, R8, R5, RZ ;  /* 0x0000000508087210 */ /* 0x000fc60007fde0ff */
[----:B------:R0:W-:Y:S04]  /*cad0*/  STL.64 [R1+0x888], R18 ;  /* 0x0008881201007387 */ /* 0x0001e80000100a00 */
[----:B------:R-:W4:Y:S01]  /*cae0*/  LDL.LU R34, [R1+0x8b0] ;  /* 0x0008b00001227983 */ /* 0x000f220000300800 */
[----:B------:R-:W-:-:S03]  /*caf0*/  IMAD.X R9, R9, 0x1, R3, P6 ;  /* 0x0000000109097824 */ /* 0x000fc600030e0603 */
[----:B------:R-:W3:Y:S04]  /*cb00*/  LDL.LU R14, [R1+0x8ac] ;  /* 0x0008ac00010e7983 */ /* 0x000ee80000300800 */
[----:B0-----:R-:W3:Y:S01]  /*cb10*/  LDL.LU.64 R18, [R1+0x98] ;  /* 0x0000980001127983 */ /* 0x001ee20000300a00 */
[----:B------:R-:W-:-:S03]  /*cb20*/  IMAD.WIDE.U32 R6, R15, 0x4, R6 ;  /* 0x000000040f067825 */ /* 0x000fc600078e0006 */
[----:B------:R-:W3:Y:S04]  /*cb30*/  LDL.LU.64 R36, [R1+0x80] ;  /* 0x0000800001247983 */ /* 0x000ee80000300a00 */
[----:B------:R-:W-:Y:S04]  /*cb40*/  STL [R1+0x838], R0 ;  /* 0x0008380001007387 */ /* 0x000fe80000100800 */
[----:B------:R0:W-:Y:S04]  /*cb50*/  STL.64 [R1+0x870], R8 ;  /* 0x0008700801007387 */ /* 0x0001e80000100a00 */
[----:B0-----:R-:W3:Y:S04]  /*cb60*/  LDL.LU.64 R8, [R1+0xa0] ;  /* 0x0000a00001087983 */ /* 0x001ee80000300a00 */
[----:B------:R-:W3:Y:S01]  /*cb70*/  LDL.LU R15, [R1+0x8a8] ;  /* 0x0008a800010f7983 */ /* 0x000ee20000300800 */
[----:B------:R-:W-:Y:S01]  /*cb80*/  IMAD.MOV.U32 R0, RZ, RZ, RZ ;  /* 0x000000ffff007224 */ /* 0x000fe200078e00ff */
[----:B------:R-:W-:Y:S01]  /*cb90*/  IADD3 R6, P6, R6, R5, RZ ;  /* 0x0000000506067210 */ /* 0x000fe20007fde0ff */
[----:B------:R-:W-:-:S04]  /*cba0*/  IMAD.MOV.U32 R31, RZ, RZ, R27 ;  /* 0x000000ffff1f7224 */ /* 0x000fc800078e001b */
[----:B------:R-:W-:Y:S01]  /*cbb0*/  IMAD.X R7, R7, 0x1, R3, P6 ;  /* 0x0000000107077824 */ /* 0x000fe200030e0603 */
[----:B------:R-:W-:-:S04]  /*cbc0*/  IADD3 R26, P6, R28, UR38, RZ ;  /* 0x000000261c1a7c10 */ /* 0x000fc8000ffde0ff */
[----:B------:R-:W-:Y:S02]  /*cbd0*/  IADD3.X R27, R29, UR39, RZ, P6, !PT ;  /* 0x000000271d1b7c10 */ /* 0x000fe4000b7fe4ff */
[----:B------:R-:W-:Y:S01]  /*cbe0*/  IADD3 R24, P6, R23, UR38, RZ ;  /* 0x0000002617187c10 */ /* 0x000fe2000ffde0ff */
[----:B------:R-:W-:-:S03]  /*cbf0*/  IMAD.WIDE.U32 R26, R20, 0x4, R26 ;  /* 0x00000004141a7825 */ /* 0x000fc600078e001a */
[----:B------:R-:W-:Y:S01]  /*cc00*/  IADD3.X R25, R22, UR39, RZ, P6, !PT ;  /* 0x0000002716197c10 */ /* 0x000fe2000b7fe4ff */
[----:B---3--:R-:W3:Y:S01]  /*cc10*/  @P2 LDG.E.EL R0, desc[UR22][R14.64] ;  /* 0x000000160e002981 */ /* 0x008ee2000c2e1900 */
[----:B------:R-:W-:Y:S01]  /*cc20*/  IADD3 R26, P6, R26, R5, RZ ;  /* 0x000000051a1a7210 */ /* 0x000fe20007fde0ff */
[----:B------:R-:W-:Y:S02]  /*cc30*/  IMAD.WIDE.U32 R24, R20, 0x4, R24 ;  /* 0x0000000414187825 */ /* 0x000fe400078e0018 */
[----:B------:R0:W-:Y:S02]  /*cc40*/  STL.64 [R1+0x878], R6 ;  /* 0x0008780601007387 */ /* 0x0001e40000100a00 */
[----:B------:R-:W-:Y:S02]  /*cc50*/  IMAD.X R27, R27, 0x1, R3, P6 ;  /* 0x000000011b1b7824 */ /* 0x000fe400030e0603 */
[----:B------:R4:W-:Y:S04]  /*cc60*/  STL [R1+0x130], R10 ;  /* 0x0001300a01007387 */ /* 0x0009e80000100800 */
[----:B------:R-:W3:Y:S01]  /*cc70*/  LDL R11, [R1+0x2c0] ;  /* 0x0002c000010b7983 */ /* 0x000ee20000100800 */
[----:B0-----:R-:W-:-:S03]  /*cc80*/  IADD3 R6, P6, R24, R5, RZ ;  /* 0x0000000518067210 */ /* 0x001fc60007fde0ff */
[----:B----4-:R-:W4:Y:S02]  /*cc90*/  LDL R10, [R1+0x2c4] ;  /* 0x0002c400010a7983 */ /* 0x010f240000100800 */
[----:B------:R-:W-:Y:S02]  /*cca0*/  IMAD.X R7, R25, 0x1, R3, P6 ;  /* 0x0000000119077824 */ /* 0x000fe400030e0603 */
[----:B------:R-:W4:Y:S04]  /*ccb0*/  LDL.LU.64 R28, [R1+0x70] ;  /* 0x00007000011c7983 */ /* 0x000f280000300a00 */
[----:B------:R-:W4:Y:S04]  /*ccc0*/  LDL.LU.64 R22, [R1+0x30] ;  /* 0x0000300001167983 */ /* 0x000f280000300a00 */
[----:B------:R-:W-:Y:S04]  /*ccd0*/  STL.64 [R1+0xf8], R6 ;  /* 0x0000f80601007387 */ /* 0x000fe80000100a00 */
[----:B---3--:R0:W-:Y:S02]  /*cce0*/  STL [R1+0x118], R0 ;  /* 0x0001180001007387 */ /* 0x0081e40000100800 */
[----:B0-----:R-:W-:-:S06]  /*ccf0*/  IMAD.MOV.U32 R0, RZ, RZ, RZ ;  /* 0x000000ffff007224 */ /* 0x001fcc00078e00ff */
[----:B------:R-:W3:Y:S01]  /*cd00*/  @P4 LDG.E.EL R0, desc[UR22][R8.64] ;  /* 0x0000001608004981 */ /* 0x000ee2000c2e1900 */
[----:B------:R-:W-:-:S06]  /*cd10*/  IMAD.MOV.U32 R6, RZ, RZ, RZ ;  /* 0x000000ffff067224 */ /* 0x000fcc00078e00ff */
[----:B------:R0:W4:Y:S01]  /*cd20*/  @P5 LDG.E.EL R6, desc[UR22][R36.64] ;  /* 0x0000001624065981 */ /* 0x000122000c2e1900 */
[----:B------:R-:W-:-:S06]  /*cd30*/  UIMAD.WIDE.U32 UR10, UR8, 0x8, UR28 ;  /* 0x00000008080a78a5 */ /* 0x000fcc000f8e001c */
[----:B0-----:R-:W-:Y:S02]  /*cd40*/  IMAD.U32 R36, RZ, RZ, UR10 ;  /* 0x0000000aff247e24 */ /* 0x001fe4000f8e00ff */
[----:B------:R-:W-:-:S05]  /*cd50*/  IMAD.U32 R37, RZ, RZ, UR11 ;  /* 0x0000000bff257e24 */ /* 0x000fca000f8e00ff */
[----:B------:R-:W4:Y:S04]  /*cd60*/  LDG.E.EL.64 R14, desc[UR22][R36.64+0x8] ;  /* 0x00000816240e7981 */ /* 0x000f28000c2e1b00 */
[----:B---3--:R0:W-:Y:S04]  /*cd70*/  STL [R1+0x52c], R0 ;  /* 0x00052c0001007387 */ /* 0x0081e80000100800 */
[----:B------:R-:W3:Y:S01]  /*cd80*/  LDL.LU.64 R24, [R1+0x20] ;  /* 0x0000200001187983 */ /* 0x000ee20000300a00 */
[----:B0-----:R-:W-:-:S06]  /*cd90*/  IMAD.MOV.U32 R0, RZ, RZ, RZ ;  /* 0x000000ffff007224 */ /* 0x001fcc00078e00ff */
[----:B------:R-:W3:Y:S01]  /*cda0*/  @!P1 LDG.E.EL R0, desc[UR22][R18.64] ;  /* 0x0000001612009981 */ /* 0x000ee2000c2e1900 */
[----:B----4-:R-:W-:Y:S02]  /*cdb0*/  R2UR UR11, R15 ;  /* 0x000000000f0b72ca */ /* 0x010fe400000e0000 */
[----:B------:R-:W-:-:S11]  /*cdc0*/  R2UR UR10, R14 ;  /* 0x000000000e0a72ca */ /* 0x000fd600000e0000 */
[----:B------:R-:W-:Y:S01]  /*cdd0*/  USHF.R.U32.HI UR18, URZ, 0x1c, UR11 ;  /* 0x0000001c3f127899 */ /* 0x000fe2000801160b */
[----:B---3--:R0:W-:Y:S04]  /*cde0*/  STL [R1+0x58c], R0 ;  /* 0x00058c0001007387 */ /* 0x0081e80000100800 */
[----:B0-----:R-:W3:Y:S04]  /*cdf0*/  LDL R0, [R1+0x3bc] ;  /* 0x0003bc0001007983 */ /* 0x001ee80000100800 */
[----:B------:R0:W-:Y:S04]  /*ce00*/  STL [R1+0x51c], R6 ;  /* 0x00051c0601007387 */ /* 0x0001e80000100800 */
[----:B0-----:R-:W4:Y:S01]  /*ce10*/  LDL.LU.64 R6, [R1+0x8] ;  /* 0x0000080001067983 */ /* 0x001f220000300a00 */
[----:B------:R-:W-:Y:S01]  /*ce20*/  ULOP3.LUT UR18, UR18, 0x8, URZ, 0xc0, !UPT ;  /* 0x0000000812127892 */ /* 0x000fe2000f8ec03f */
[----:B------:R-:W-:-:S02]  /*ce30*/  IMAD.MOV.U32 R21, RZ, RZ, R31 ;  /* 0x000000ffff157224 */ /* 0x000fc400078e001f */
[----:B------:R-:W-:Y:S01]  /*ce40*/  IMAD.MOV.U32 R15, RZ, RZ, RZ ;  /* 0x000000ffff0f7224 */ /* 0x000fe200078e00ff */
[----:B------:R-:W-:Y:S01]  /*ce50*/  UIADD3 UR18, UP0, UR10, UR18, URZ ;  /* 0x000000120a127290 */ /* 0x000fe2000ff1e03f */
[----:B------:R-:W4:Y:S03]  /*ce60*/  LDL.LU.64 R8, [R1] ;  /* 0x0000000001087983 */ /* 0x000f260000300a00 */
[----:B------:R-:W-:Y:S01]  /*ce70*/  UIADD3.X UR7, URZ, UR11, URZ, UP0, !UPT ;  /* 0x0000000b3f077290 */ /* 0x000fe200087fe43f */
[----:B------:R-:W4:Y:S01]  /*ce80*/  @P2 LDG.E.EL R15, desc[UR22][R22.64] ;  /* 0x00000016160f2981 */ /* 0x000f22000c2e1900 */
[----:B------:R-:W-:Y:S02]  /*ce90*/  USHF.L.U32 UR49, UR18, 0x3, URZ ;  /* 0x0000000312317899 */ /* 0x000fe4000800063f */
[----:B------:R-:W-:Y:S01]  /*cea0*/  USHF.L.U64.HI UR18, UR18, 0x3, UR7 ;  /* 0x0000000312127899 */ /* 0x000fe20008010207 */
[----:B------:R-:W4:Y:S03]  /*ceb0*/  LDL.LU R18, [R1+0x4e4] ;  /* 0x0004e40001127983 */ /* 0x000f260000300800 */
[----:B------:R-:W-:Y:S01]  /*cec0*/  IADD3 R30, P6, R10, UR49, RZ ;  /* 0x000000310a1e7c10 */ /* 0x000fe2000ffde0ff */
[----:B------:R-:W-:-:S03]  /*ced0*/  IMAD.MOV.U32 R10, RZ, RZ, RZ ;  /* 0x000000ffff0a7224 */ /* 0x000fc600078e00ff */
[----:B------:R-:W-:Y:S01]  /*cee0*/  IADD3.X R14, R11, UR18, RZ, P6, !PT ;  /* 0x000000120b0e7c10 */ /* 0x000fe2000b7fe4ff */
[C---:B------:R-:W-:Y:S02]  /*cef0*/  IMAD.SHL.U32 R31, R30.reuse, 0x4, RZ ;  /* 0x000000041e1f7824 */ /* 0x040fe400078e00ff */
[----:B------:R-:W4:Y:S01]  /*cf00*/  @P5 LDG.E.EL R10, desc[UR22][R28.64] ;  /* 0x000000161c0a5981 */ /* 0x000f22000c2e1900 */
[----:B------:R-:W-:-:S03]  /*cf10*/  SHF.L.U64.HI R30, R30, 0x2, R14 ;  /* 0x000000021e1e7819 */ /* 0x000fc6000001020e */
[----:B------:R-:W4:Y:S01]  /*cf20*/  LDL.LU.64 R28, [R1+0x8a0] ;  /* 0x0008a000011c7983 */ /* 0x000f220000300a00 */
[----:B---3--:R-:W-:Y:S01]  /*cf30*/  LOP3.LUT R14, R35, R0, RZ, 0xfc, !PT ;  /* 0x00000000230e7212 */ /* 0x008fe200078efcff */
[----:B------:R-:W-:-:S06]  /*cf40*/  IMAD.MOV.U32 R0, RZ, RZ, RZ ;  /* 0x000000ffff007224 */ /* 0x000fcc00078e00ff */
[----:B----4-:R-:W3:Y:S04]  /*cf50*/  @P4 LDG.E.EL R0, desc[UR22][R6.64] ;  /* 0x0000001606004981 */ /* 0x010ee8000c2e1900 */
[----:B------:R0:W-:Y:S04]  /*cf60*/  STL [R1+0x528], R10 ;  /* 0x0005280a01007387 */ /* 0x0001e80000100800 */
[----:B0-----:R-:W4:Y:S04]  /*cf70*/  LDL.LU.64 R10, [R1+0x218] ;  /* 0x00021800010a7983 */ /* 0x001f280000300a00 */
[----:B------:R-:W4:Y:S04]  /*cf80*/  LDL.LU R19, [R1+0x4ec] ;  /* 0x0004ec0001137983 */ /* 0x000f280000300800 */
[----:B------:R0:W-:Y:S02]  /*cf90*/  STL [R1+0x518], R15 ;  /* 0x0005180f01007387 */ /* 0x0001e40000100800 */
[----:B0-----:R-:W-:-:S06]  /*cfa0*/  IMAD.MOV.U32 R15, RZ, RZ, RZ ;  /* 0x000000ffff0f7224 */ /* 0x001fcc00078e00ff */
[----:B------:R0:W4:Y:S04]  /*cfb0*/  @P2 LDG.E.EL R15, desc[UR22][R24.64] ;  /* 0x00000016180f2981 */ /* 0x000128000c2e1900 */
[----:B---3--:R3:W-:Y:S02]  /*cfc0*/  STL [R1+0x514], R0 ;  /* 0x0005140001007387 */ /* 0x0087e40000100800 */
[----:B---3--:R-:W-:-:S06]  /*cfd0*/  IMAD.MOV.U32 R0, RZ, RZ, RZ ;  /* 0x000000ffff007224 */ /* 0x008fcc00078e00ff */
[----:B------:R-:W3:Y:S01]  /*cfe0*/  @P4 LDG.E.EL R0, desc[UR22][R8.64] ;  /* 0x0000001608004981 */ /* 0x000ee2000c2e1900 */
[----:B------:R-:W-:Y:S01]  /*cff0*/  IADD3 R22, P6, R31, UR45, RZ ;  /* 0x0000002d1f167c10 */ /* 0x000fe2000ffde0ff */
[----:B------:R-:W-:-:S03]  /*d000*/  IMAD.SHL.U32 R14, R14, 0x40, RZ ;  /* 0x000000400e0e7824 */ /* 0x000fc600078e00ff */
[----:B------:R-:W-:-:S03]  /*d010*/  IADD3.X R23, R30, UR33, RZ, P6, !PT ;  /* 0x000000211e177c10 */ /* 0x000fc6000b7fe4ff */
[----:B------:R-:W-:-:S03]  /*d020*/  IMAD.WIDE R22, R14, 0x4, R22 ;  /* 0x000000040e167825 */ /* 0x000fc600078e0216 */
[----:B0-----:R-:W-:-:S05]  /*d030*/  IADD3 R24, P6, R22, R13, RZ ;  /* 0x0000000d16187210 */ /* 0x001fca0007fde0ff */
[----:B------:R-:W-:-:S05]  /*d040*/  IMAD.X R25, R23, 0x1, R12, P6 ;  /* 0x0000000117197824 */ /* 0x000fca00030e060c */
[----:B------:R-:W-:Y:S04]  /*d050*/  STL.64 [R1+0xe0], R24 ;  /* 0x0000e01801007387 */ /* 0x000fe80000100a00 */
[----:B------:R-:W3:Y:S04]  /*d060*/  LDL.LU.64 R6, [R1+0x200] ;  /* 0x0002000001067983 */ /* 0x000ee80000300a00 */
[----:B----4-:R-:W-:Y:S04]  /*d070*/  STL [R1+0x524], R15 ;  /* 0x0005240f01007387 */ /* 0x010fe80000100800 */
[----:B------:R-:W4:Y:S04]  /*d080*/  LDL R9, [R1+0x358] ;  /* 0x0003580001097983 */ /* 0x000f280000100800 */
[----:B---3--:R0:W-:Y:S02]  /*d090*/  STL [R1+0x520], R0 ;  /* 0x0005200001007387 */ /* 0x0081e40000100800 */
[----:B0-----:R-:W-:-:S06]  /*d0a0*/  IMAD.MOV.U32 R0, RZ, RZ, RZ ;  /* 0x000000ffff007224 */ /* 0x001fcc00078e00ff */
[----:B------:R0:W3:Y:S01]  /*d0b0*/  @P4 LDG.E.EL R0, desc[UR22][R28.64] ;  /* 0x000000161c004981 */ /* 0x0000e2000c2e1900 */
[----:B------:R-:W-:Y:S01]  /*d0c0*/  IADD3 R22, P6, R31, UR34, RZ ;  /* 0x000000221f167c10 */ /* 0x000fe2000ffde0ff */
[----:B------:R-:W-:-:S03]  /*d0d0*/  IMAD.IADD R15, R18, 0x1, R35 ;  /* 0x00000001120f7824 */ /* 0x000fc600078e0223 */
[----:B------:R-:W-:Y:S01]  /*d0e0*/  IADD3.X R23, R30, UR35, RZ, P6, !PT ;  /* 0x000000231e177c10 */ /* 0x000fe2000b7fe4ff */
[----:B------:R-:W-:-:S04]  /*d0f0*/  IMAD.SHL.U32 R15, R15, 0x40, RZ ;  /* 0x000000400f0f7824 */ /* 0x000fc800078e00ff */
[----:B------:R-:W-:-:S03]  /*d100*/  IMAD.WIDE R22, R15, 0x4, R22 ;  /* 0x000000040f167825 */ /* 0x000fc600078e0216 */
[----:B------:R-:W-:-:S05]  /*d110*/  IADD3 R24, P6, R22, R4, RZ ;  /* 0x0000000416187210 */ /* 0x000fca0007fde0ff */
[----:B------:R-:W-:Y:S02]  /*d120*/  IMAD.X R25, R23, 0x1, R2, P6 ;  /* 0x0000000117197824 */ /* 0x000fe400030e0602 */
[----:B0-----:R-:W-:Y:S01]  /*d130*/  IMAD.IADD R28, R19, 0x1, R35 ;  /* 0x00000001131c7824 */ /* 0x001fe200078e0223 */
[----:B---3--:R0:W-:Y:S02]  /*d140*/  STL [R1+0x114], R0 ;  /* 0x0001140001007387 */ /* 0x0081e40000100800 */
[----:B0-----:R-:W-:Y:S02]  /*d150*/  IMAD.MOV.U32 R0, RZ, RZ, RZ ;  /* 0x000000ffff007224 */ /* 0x001fe400078e00ff */
[----:B------:R0:W-:Y:S04]  /*d160*/  STL.64 [R1+0xd0], R24 ;  /* 0x0000d01801007387 */ /* 0x0001e80000100a00 */
[----:B------:R-:W3:Y:S04]  /*d170*/  @P5 LDG.E.EL R0, desc[UR22][R10.64] ;  /* 0x000000160a005981 */ /* 0x000ee8000c2e1900 */
[----:B------:R-:W4:Y:S04]  /*d180*/  LDL.LU.64 R10, [R1+0x1f0] ;  /* 0x0001f000010a7983 */ /* 0x000f280000300a00 */
[----:B------:R-:W4:Y:S01]  /*d190*/  LDL.LU R35, [R1+0x898] ;  /* 0x0008980001237983 */ /* 0x000f220000300800 */
[----:B0-----:R-:W-:Y:S01]  /*d1a0*/  IADD3 R24, P6, R31, UR36, RZ ;  /* 0x000000241f187c10 */ /* 0x001fe2000ffde0ff */
[----:B------:R-:W-:-:S03]  /*d1b0*/  IMAD.SHL.U32 R28, R28, 0x40, RZ ;  /* 0x000000401c1c7824 */ /* 0x000fc600078e00ff */
[----:B------:R-:W-:Y:S02]  /*d1c0*/  IADD3.X R25, R30, UR37, RZ, P6, !PT ;  /* 0x000000251e197c10 */ /* 0x000fe4000b7fe4ff */
[----:B------:R-:W-:Y:S01]  /*d1d0*/  IADD3 R22, P6, R31, UR38, RZ ;  /* 0x000000261f167c10 */ /* 0x000fe2000ffde0ff */
[----:B------:R-:W-:-:S03]  /*d1e0*/  IMAD.WIDE R24, R28, 0x4, R24 ;  /* 0x000000041c187825 */ /* 0x000fc600078e0218 */
[----:B------:R-:W-:Y:S02]  /*d1f0*/  IADD3.X R23, R30, UR39, RZ, P6, !PT ;  /* 0x000000271e177c10 */ /* 0x000fe4000b7fe4ff */
[----:B------:R-:W-:Y:S01]  /*d200*/  IADD3 R18, P6, R24, R4, RZ ;  /* 0x0000000418127210 */ /* 0x000fe20007fde0ff */
[----:B------:R-:W-:-:S04]  /*d210*/  IMAD.WIDE.U32 R22, R20, 0x4, R22 ;  /* 0x0000000414167825 */ /* 0x000fc800078e0016 */
[----:B------:R-:W-:Y:S02]  /*d220*/  IMAD.X R19, R25, 0x1, R2, P6 ;  /* 0x0000000119137824 */ /* 0x000fe400030e0602 */
[----:B------:R-:W4:Y:S01]  /*d230*/  LDL.LU.64 R24, [R1+0x1e0] ;  /* 0x0001e00001187983 */ /* 0x000f220000300a00 */
[----:B------:R-:W-:-:S03]  /*d240*/  IADD3 R30, P6, R22, R5, RZ ;  /* 0x00000005161e7210 */ /* 0x000fc60007fde0ff */
[----:B------:R0:W-:Y:S02]  /*d250*/  STL.64 [R1+0x8], R18 ;  /* 0x0000081201007387 */ /* 0x0001e40000100a00 */
[----:B------:R-:W-:Y:S02]  /*d260*/  IMAD.X R31, R23, 0x1, R3, P6 ;  /* 0x00000001171f7824 */ /* 0x000fe400030e0603 */
[----:B0-----:R-:W4:Y:S04]  /*d270*/  LDL.LU.64 R18, [R1+0x1c8] ;  /* 0x0001c80001127983 */ /* 0x001f280000300a00 */
[----:B---3--:R0:W-:Y:S02]  /*d280*/  STL [R1], R0 ;  /* 0x0000000001007387 */ /* 0x0081e40000100800 */
[----:B0-----:R-:W-:-:S02]  /*d290*/  IMAD.MOV.U32 R0, RZ, RZ, RZ ;  /* 0x000000ffff007224 */ /* 0x001fc400078e00ff */
[----:B------:R0:W-:Y:S04]  /*d2a0*/  STL.64 [R1+0x3a0], R30 ;  /* 0x0003a01e01007387 */ /* 0x0001e80000100a00 */
[----:B----4-:R3:W4:Y:S01]  /*d2b0*/  @P4 LDG.E.EL R0, desc[UR22][R34.64] ;  /* 0x0000001622004981 */ /* 0x010722000c2e1900 */
[----:B0-----:R-:W-:Y:S02]  /*d2c0*/  IMAD.MOV.U32 R31, RZ, RZ, RZ ;  /* 0x000000ffff1f7224 */ /* 0x001fe400078e00ff */
[----:B---3--:R-:W-:-:S04]  /*d2d0*/  IMAD.MOV.U32 R34, RZ, RZ, RZ ;  /* 0x000000ffff227224 */ /* 0x008fc800078e00ff */
[----:B------:R-:W3:Y:S04]  /*d2e0*/  @P4 LDG.E.EL R31, desc[UR22][R10.64] ;  /* 0x000000160a1f4981 */ /* 0x000ee8000c2e1900 */
[----:B------:R-:W3:Y:S01]  /*d2f0*/  @P2 LDG.E.EL R34, desc[UR22][R6.64] ;  /* 0x0000001606222981 */ /* 0x000ee2000c2e1900 */
[----:B------:R-:W-:-:S04]  /*d300*/  USHF.R.U32.HI UR19, URZ, 0x1c, UR11 ;  /* 0x0000001c3f137899 */ /* 0x000fc8000801160b */
[----:B------:R-:W-:-:S04]  /*d310*/  ULOP3.LUT UR19, UR19, 0x8, URZ, 0xc0, !UPT ;  /* 0x0000000813137892 */ /* 0x000fc8000f8ec03f */
[----:B------:R-:W-:Y:S01]  /*d320*/  UIADD3 UR19, UP0, UR10, UR19, URZ ;  /* 0x000000130a137290 */ /* 0x000fe2000ff1e03f */
[----:B------:R-:W4:Y:S01]  /*d330*/  LDL.LU.64 R6, [R1+0x1d0] ;  /* 0x0001d00001067983 */ /* 0x000f220000300a00 */
[----:B------:R-:W-:Y:S02]  /*d340*/  IMAD.MOV.U32 R35, RZ, RZ, R21 ;  /* 0x000000ffff237224 */ /* 0x000fe400078e0015 */
[----:B------:R-:W-:Y:S02]  /*d350*/  UIADD3.X UR10, URZ, UR11, URZ, UP0, !UPT ;  /* 0x0000000b3f0a7290 */ /* 0x000fe400087fe43f */
[----:B------:R-:W-:Y:S02]  /*d360*/  USHF.L.U32 UR51, UR19, 0x3, URZ ;  /* 0x0000000313337899 */ /* 0x000fe4000800063f */
[----:B------:R-:W-:-:S04]  /*d370*/  USHF.L.U64.HI UR19, UR19, 0x3, UR10 ;  /* 0x0000000313137899 */ /* 0x000fc8000801020a */
[----:B------:R-:W-:-:S04]  /*d380*/  IADD3 R22, P6, R35, UR51, RZ ;  /* 0x0000003323167c10 */ /* 0x000fc8000ffde0ff */
[----:B------:R-:W-:Y:S01]  /*d390*/  IADD3.X R29, R9, UR19, RZ, P6, !PT ;  /* 0x00000013091d7c10 */ /* 0x000fe2000b7fe4ff */
[----:B------:R-:W-:-:S03]  /*d3a0*/  IMAD.SHL.U32 R30, R22, 0x4, RZ ;  /* 0x00000004161e7824 */ /* 0x000fc600078e00ff */
[----:B------:R-:W-:Y:S01]  /*d3b0*/  SHF.L.U64.HI R29, R22, 0x2, R29 ;  /* 0x00000002161d7819 */ /* 0x000fe2000001021d */
[----:B---3--:R-:W-:Y:S04]  /*d3c0*/  STL [R1+0x860], R34 ;  /* 0x0008602201007387 */ /* 0x008fe80000100800 */
[----:B------:R-:W3:Y:S04]  /*d3d0*/  LDL.LU.64 R10, [R1+0x890] ;  /* 0x00089000010a7983 */ /* 0x000ee80000300a00 */
[----:B------:R-:W-:Y:S04]  /*d3e0*/  STL [R1+0x864], R31 ;  /* 0x0008641f01007387 */ /* 0x000fe80000100800 */
[----:B----4-:R0:W-:Y:S04]  /*d3f0*/  STL [R1+0x108], R0 ;  /* 0x0001080001007387 */ /* 0x0101e80000100800 */
[----:B------:R-:W4:Y:S01]  /*d400*/  LDL.LU.64 R22, [R1+0x1d8] ;  /* 0x0001d80001167983 */ /* 0x000f220000300a00 */
[----:B0-----:R-:W-:-:S06]  /*d410*/  IMAD.MOV.U32 R0, RZ, RZ, RZ ;  /* 0x000000ffff007224 */ /* 0x001fcc00078e00ff */
[----:B------:R-:W3:Y:S04]  /*d420*/  @!P1 LDG.E.EL R0, desc[UR22][R24.64] ;  /* 0x0000001618009981 */ /* 0x000ee8000c2e1900 */
[----:B---3--:R0:W-:Y:S02]  /*d430*/  STL [R1+0x184], R0 ;  /* 0x0001840001007387 */ /* 0x0081e40000100800 */
[----:B0-----:R-:W-:-:S06]  /*d440*/  IMAD.MOV.U32 R0, RZ, RZ, RZ ;  /* 0x000000ffff007224 */ /* 0x001fcc00078e00ff */
[----:B----4-:R-:W3:Y:S01]  /*d450*/  @P2 LDG.E.EL R0, desc[UR22][R22.64] ;  /* 0x0000001616002981 */ /* 0x010ee2000c2e1900 */
[----:B------:R-:W-:-:S04]  /*d460*/  IADD3 R24, P6, R30, UR45, RZ ;  /* 0x0000002d1e187c10 */ /* 0x000fc8000ffde0ff */
[----:B------:R-:W-:Y:S01]  /*d470*/  IADD3.X R25, R29, UR33, RZ, P6, !PT ;  /* 0x000000211d197c10 */ /* 0x000fe2000b7fe4ff */
[----:B---3--:R0:W-:Y:S02]  /*d480*/  STL [R1+0x178], R0 ;  /* 0x0001780001007387 */ /* 0x0081e40000100800 */
[----:B0-----:R-:W-:-:S06]  /*d490*/  IMAD.MOV.U32 R0, RZ, RZ, RZ ;  /* 0x000000ffff007224 */ /* 0x001fcc00078e00ff */
[----:B------:R0:W3:Y:S01]  /*d4a0*/  @P4 LDG.E.EL R0, desc[UR22][R18.64] ;  /* 0x0000001612004981 */ /* 0x0000e2000c2e1900 */
[----:B------:R-:W-:Y:S01]  /*d4b0*/  IADD3 R22, P6, R30, UR34, RZ ;  /* 0x000000221e167c10 */ /* 0x000fe2000ffde0ff */
[----:B------:R-:W-:-:S03]  /*d4c0*/  IMAD.WIDE R24, R14, 0x4, R24 ;  /* 0x000000040e187825 */ /* 0x000fc600078e0218 */
[----:B------:R-:W-:Y:S02]  /*d4d0*/  IADD3.X R23, R29, UR35, RZ, P6, !PT ;  /* 0x000000231d177c10 */ /* 0x000fe4000b7fe4ff */
[----:B0-----:R-:W-:-:S05]  /*d4e0*/  IADD3 R18, P6, R24, R13, RZ ;  /* 0x0000000d18127210 */ /* 0x001fca0007fde0ff */
[----:B------:R-:W-:Y:S02]  /*d4f0*/  IMAD.X R19, R25, 0x1, R12, P6 ;  /* 0x0000000119137824 */ /* 0x000fe400030e060c */
[----:B------:R-:W4:Y:S04]  /*d500*/  LDL.LU.64 R24, [R1+0x1c0] ;  /* 0x0001c00001187983 */ /* 0x000f280000300a00 */
[----:B------:R-:W4:Y:S04]  /*d510*/  LDL R31, [R1+0x2c4] ;  /* 0x0002c400011f7983 */ /* 0x000f280000100800 */
[----:B------:R-:W4:Y:S04]  /*d520*/  LDL R34, [R1+0x2c0] ;  /* 0x0002c00001227983 */ /* 0x000f280000100800 */
[----:B------:R-:W-:Y:S04]  /*d530*/  STL.64 [R1+0x98], R18 ;  /* 0x0000981201007387 */ /* 0x000fe80000100a00 */
[----:B---3--:R0:W-:Y:S02]  /*d540*/  STL [R1+0x16c], R0 ;  /* 0x00016c0001007387 */ /* 0x0081e40000100800 */
[----:B0-----:R-:W-:-:S06]  /*d550*/  IMAD.MOV.U32 R0, RZ, RZ, RZ ;  /* 0x000000ffff007224 */ /* 0x001fcc00078e00ff */
[----:B------:R-:W3:Y:S01]  /*d560*/  @P4 LDG.E.EL R0, desc[UR22][R10.64] ;  /* 0x000000160a004981 */ /* 0x000ee2000c2e1900 */
[----:B------:R-:W-:-:S03]  /*d570*/  IMAD.WIDE R22, R15, 0x4, R22 ;  /* 0x000000040f167825 */ /* 0x000fc600078e0216 */
[----:B------:R-:W-:-:S05]  /*d580*/  IADD3 R18, P6, R22, R4, RZ ;  /* 0x0000000416127210 */ /* 0x000fca0007fde0ff */
[----:B------:R-:W-:-:S05]  /*d590*/  IMAD.X R19, R23, 0x1, R2, P6 ;  /* 0x0000000117137824 */ /* 0x000fca00030e0602 */
[----:B------:R0:W-:Y:S04]  /*d5a0*/  STL.64 [R1+0x70], R18 ;  /* 0x0000701201007387 */ /* 0x0001e80000100a00 */
[----:B0-----:R-:W4:Y:S04]  /*d5b0*/  LDL.LU.64 R18, [R1+0x1a8] ;  /* 0x0001a80001127983 */ /* 0x001f280000300a00 */
[----:B---3--:R0:W-:Y:S02]  /*d5c0*/  STL [R1+0x10c], R0 ;  /* 0x00010c0001007387 */ /* 0x0081e40000100800 */
[----:B0-----:R-:W-:-:S06]  /*d5d0*/  IMAD.MOV.U32 R0, RZ, RZ, RZ ;  /* 0x000000ffff007224 */ /* 0x001fcc00078e00ff */
[----:B------:R0:W3:Y:S01]  /*d5e0*/  @P5 LDG.E.EL R0, desc[UR22][R6.64] ;  /* 0x0000001606005981 */ /* 0x0000e2000c2e1900 */
[----:B------:R-:W-:-:S04]  /*d5f0*/  IADD3 R10, P6, R30, UR36, RZ ;  /* 0x000000241e0a7c10 */ /* 0x000fc8000ffde0ff */
[----:B------:R-:W-:Y:S02]  /*d600*/  IADD3.X R11, R29, UR37, RZ, P6, !PT ;  /* 0x000000251d0b7c10 */ /* 0x000fe4000b7fe4ff */
[----:B------:R-:W-:Y:S01]  /*d610*/  IADD3 R22, P6, R30, UR38, RZ ;  /* 0x000000261e167c10 */ /* 0x000fe2000ffde0ff */
[----:B------:R-:W-:-:S03]  /*d620*/  IMAD.WIDE R10, R28, 0x4, R10 ;  /* 0x000000041c0a7825 */ /* 0x000fc600078e020a */
[----:B------:R-:W-:Y:S02]  /*d630*/  IADD3.X R23, R29, UR39, RZ, P6, !PT ;  /* 0x000000271d177c10 */ /* 0x000fe4000b7fe4ff */
[----:B0-----:R-:W-:Y:S01]  /*d640*/  IADD3 R6, P6, R10, R4, RZ ;  /* 0x000000040a067210 */ /* 0x001fe20007fde0ff */
[----:B------:R-:W-:-:S04]  /*d650*/  IMAD.WIDE.U32 R22, R20, 0x4, R22 ;  /* 0x0000000414167825 */ /* 0x000fc800078e0016 */
[----:B------:R-:W-:Y:S01]  /*d660*/  IMAD.X R7, R11, 0x1, R2, P6 ;  /* 0x000000010b077824 */ /* 0x000fe200030e0602 */
[----:B------:R-:W-:-:S04]  /*d670*/  IADD3 R10, P6, R22, R5, RZ ;  /* 0x00000005160a7210 */ /* 0x000fc80007fde0ff */
[----:B------:R0:W-:Y:S01]  /*d680*/  STL.64 [R1+0xb0], R6 ;  /* 0x0000b00601007387 */ /* 0x0001e20000100a00 */
[----:B------:R-:W-:-:S03]  /*d690*/  IMAD.X R11, R23, 0x1, R3, P6 ;  /* 0x00000001170b7824 */ /* 0x000fc600030e0603 */
[----:B0-----:R-:W4:Y:S04]  /*d6a0*/  LDL.LU.64 R6, [R1+0x140] ;  /* 0x0001400001067983 */ /* 0x001f280000300a00 */
[----:B------:R-:W4:Y:S04]  /*d6b0*/  LDL.LU.64 R20, [R1+0x128] ;  /* 0x0001280001147983 */ /* 0x000f280000300a00 */
[----:B------:R-:W4:Y:S04]  /*d6c0*/  LDL.LU.64 R22, [R1+0x150] ;  /* 0x0001500001167983 */ /* 0x000f280000300a00 */
[----:B---3--:R0:W-:Y:S02]  /*d6d0*/  STL [R1+0x164], R0 ;  /* 0x0001640001007387 */ /* 0x0081e40000100800 */
[----:B0-----:R-:W-:-:S06]  /*d6e0*/  IMAD.MOV.U32 R0, RZ, RZ, RZ ;  /* 0x000000ffff007224 */ /* 0x001fcc00078e00ff */
[----:B------:R0:W3:Y:S04]  /*d6f0*/  @P4 LDG.E.EL R0, desc[UR22][R32.64] ;  /* 0x0000001620004981 */ /* 0x0000e8000c2e1900 */
[----:B------:R0:W-:Y:S04]  /*d700*/  STL.64 [R1+0x1d0], R10 ;  /* 0x0001d00a01007387 */ /* 0x0001e80000100a00 */
[----:B0-----:R-:W3:Y:S01]  /*d710*/  LDG.E.EL.64 R10, desc[UR22][R36.64+0x10] ;  /* 0x00001016240a7981 */ /* 0x001ee2000c2e1b00 */
[----:B------:R-:W-:-:S06]  /*d720*/  IMAD.MOV.U32 R32, RZ, RZ, RZ ;  /* 0x000000ffff207224 */ /* 0x000fcc00078e00ff */
[----:B----4-:R-:W4:Y:S04]  /*d730*/  @P5 LDG.E.EL R32, desc[UR22][R18.64] ;  /* 0x0000001612205981 */ /* 0x010f28000c2e1900 */
[----:B---3--:R0:W-:Y:S01]  /*d740*/  STL [R1+0x6c], R0 ;  /* 0x00006c0001007387 */ /* 0x0081e20000100800 */
[----:B------:R-:W-:Y:S02]  /*d750*/  IMAD.MOV.U32 R30, RZ, RZ, RZ ;  /* 0x000000ffff1e7224 */ /* 0x000fe400078e00ff */
[----:B------:R-:W-:Y:S01]  /*d760*/  IMAD.MOV.U32 R29, RZ, RZ, RZ ;  /* 0x000000ffff1d7224 */ /* 0x000fe200078e00ff */
[----:B------:R-:W3:Y:S04]  /*d770*/  LDL.LU.64 R36, [R1+0x120] ;  /* 0x0001200001247983 */ /* 0x000ee80000300a00 */
[----:B------:R-:W3:Y:S01]  /*d780*/  @P2 LDG.E.EL R30, desc[UR22][R22.64] ;  /* 0x00000016161e2981 */ /* 0x000ee2000c2e1900 */
[----:B0-----:R-:W-:-:S03]  /*d790*/  IMAD.MOV.U32 R0, RZ, RZ, RZ ;  /* 0x000000ffff007224 */ /* 0x001fc600078e00ff */
[----:B------:R-:W3:Y:S04]  /*d7a0*/  LDL.LU.64 R18, [R1+0x888] ;  /* 0x0008880001127983 */ /* 0x000ee80000300a00 */
[----:B------:R0:W3:Y:S01]  /*d7b0*/  @!P1 LDG.E.EL R0, desc[UR22][R24.64] ;  /* 0x0000001618009981 */ /* 0x0000e2000c2e1900 */
[----:B------:R-:W-:Y:S02]  /*d7c0*/  R2UR UR11, R11 ;  /* 0x000000000b0b72ca */ /* 0x000fe400000e0000 */
[----:B------:R-:W-:Y:S01]  /*d7d0*/  R2UR UR10, R10 ;  /* 0x000000000a0a72ca */ /* 0x000fe200000e0000 */
[----:B------:R-:W3:Y:S10]  /*d7e0*/  @P4 LDG.E.EL R29, desc[UR22][R6.64] ;  /* 0x00000016061d4981 */ /* 0x000ef4000c2e1900 */
[----:B------:R-:W-:-:S04]  /*d7f0*/  USHF.R.U32.HI UR20, URZ, 0x1c, UR11 ;  /* 0x0000001c3f147899 */ /* 0x000fc8000801160b */
[----:B------:R-:W-:-:S04]  /*d800*/  ULOP3.LUT UR20, UR20, 0x8, URZ, 0xc0, !UPT ;  /* 0x0000000814147892 */ /* 0x000fc8000f8ec03f */
[----:B------:R-:W-:-:S04]  /*d810*/  UIADD3 UR20, UP0, UR10, UR20, URZ ;  /* 0x000000140a147290 */ /* 0x000fc8000ff1e03f */
[----:B------:R-:W-:Y:S02]  /*d820*/  USHF.L.U32 UR50, UR20, 0x3, URZ ;  /* 0x0000000314327899 */ /* 0x000fe4000800063f */
[----:B------:R-:W-:-:S04]  /*d830*/  UIADD3.X UR7, URZ, UR11, URZ, UP0, !UPT ;  /* 0x0000000b3f077290 */ /* 0x000fc800087fe43f */
[----:B------:R-:W-:Y:S01]  /*d840*/  USHF.L.U64.HI UR20, UR20, 0x3, UR7 ;  /* 0x0000000314147899 */ /* 0x000fe20008010207 */
[----:B0-----:R-:W-:-:S05]  /*d850*/  IADD3 R24, P6, R31, UR50, RZ ;  /* 0x000000321f187c10 */ /* 0x001fca000ffde0ff */
[C---:B------:R-:W-:Y:S01]  /*d860*/  IMAD.SHL.U32 R25, R24.reuse, 0x4, RZ ;  /* 0x0000000418197824 */ /* 0x040fe200078e00ff */
[----:B------:R-:W-:Y:S01]  /*d870*/  IADD3.X R10, R34, UR20, RZ, P6, !PT ;  /* 0x00000014220a7c10 */ /* 0x000fe2000b7fe4ff */
[----:B----4-:R0:W-:Y:S03]  /*d880*/  STL [R1+0x84c], R32 ;  /* 0x00084c2001007387 */ /* 0x0101e60000100800 */
[----:B------:R-:W-:Y:S02]  /*d890*/  SHF.L.U64.HI R24, R24, 0x2, R10 ;  /* 0x0000000218187819 */ /* 0x000fe4000001020a */
[----:B------:R-:W-:-:S04]  /*d8a0*/  IADD3 R22, P6, R25, UR45, RZ ;  /* 0x0000002d19167c10 */ /* 0x000fc8000ffde0ff */
[----:B------:R-:W-:Y:S01]  /*d8b0*/  IADD3.X R23, R24, UR33, RZ, P6, !PT ;  /* 0x0000002118177c10 */ /* 0x000fe2000b7fe4ff */
[----:B0-----:R-:W4:Y:S04]  /*d8c0*/  LDL R32, [R1+0x110] ;  /* 0x0001100001207983 */ /* 0x001f280000100800 */
[----:B------:R-:W4:Y:S01]  /*d8d0*/  LDL.LU.64 R6, [R1+0x100] ;  /* 0x0001000001067983 */ /* 0x000f220000300a00 */
[----:B------:R-:W-:Y:S01]  /*d8e0*/  IADD3 R10, P6, R25, UR34, RZ ;  /* 0x00000022190a7c10 */ /* 0x000fe2000ffde0ff */
[----:B------:R-:W-:-:S03]  /*d8f0*/  IMAD.WIDE R22, R14, 0x4, R22 ;  /* 0x000000040e167825 */ /* 0x000fc600078e0216 */
[----:B------:R-:W-:Y:S01]  /*d900*/  IADD3.X R11, R24, UR35, RZ, P6, !PT ;  /* 0x00000023180b7c10 */ /* 0x000fe2000b7fe4ff */
[----:B---3--:R0:W-:Y:S02]  /*d910*/  STL [R1+0x17c], R0 ;  /* 0x00017c0001007387 */ /* 0x0081e40000100800 */
[----:B0-----:R-:W-:-:S06]  /*d920*/  IMAD.MOV.U32 R0, RZ, RZ, RZ ;  /* 0x000000ffff007224 */ /* 0x001fcc00078e00ff */
[----:B------:R0:W3:Y:S02]  /*d930*/  @!P1 LDG.E.EL R0, desc[UR22][R20.64] ;  /* 0x0000001614009981 */ /* 0x0000e4000c2e1900 */
[----:B0-----:R-:W-:-:S05]  /*d940*/  IADD3 R20, P6, R22, R13, RZ ;  /* 0x0000000d16147210 */ /* 0x001fca0007fde0ff */
[----:B------:R-:W-:-:S05]  /*d950*/  IMAD.X R21, R23, 0x1, R12, P6 ;  /* 0x0000000117157824 */ /* 0x000fca00030e060c */
[----:B------:R0:W-:Y:S04]  /*d960*/  STL.64 [R1+0x88], R20 ;  /* 0x0000881401007387 */ /* 0x0001e80000100a00 */
[----:B0-----:R-:W4:Y:S04]  /*d970*/  LDL.LU.64 R20, [R1+0x880] ;  /* 0x0008800001147983 */ /* 0x001f280000300a00 */
[----:B---3--:R0:W-:Y:S02]  /*d980*/  STL [R1+0x1a0], R0 ;  /* 0x0001a00001007387 */ /* 0x0081e40000100800 */
[----:B0-----:R-:W-:-:S06]  /*d990*/  IMAD.MOV.U32 R0, RZ, RZ, RZ ;  /* 0x000000ffff007224 */ /* 0x001fcc00078e00ff */
[----:B----4-:R-:W3:Y:S01]  /*d9a0*/  @!P1 LDG.E.EL R0, desc[UR22][R20.64] ;  /* 0x0000001614009981 */ /* 0x010ee2000c2e1900 */
[----:B------:R-:W-:-:S03]  /*d9b0*/  IMAD.WIDE R10, R15, 0x4, R10 ;  /* 0x000000040f0a7825 */ /* 0x000fc600078e020a */
[----:B------:R-:W-:-:S05]  /*d9c0*/  IADD3 R22, P6, R10, R4, RZ ;  /* 0x000000040a167210 */ /* 0x000fca0007fde0ff */
[----:B------:R-:W-:Y:S01]  /*d9d0*/  IMAD.X R23, R11, 0x1, R2, P6 ;  /* 0x000000010b177824 */ /* 0x000fe200030e0602 */
[----:B------:R-:W-:-:S04]  /*d9e0*/  IADD3 R10, P6, R25, UR36, RZ ;  /* 0x00000024190a7c10 */ /* 0x000fc8000ffde0ff */
[----:B------:R-:W-:Y:S01]  /*d9f0*/  IADD3.X R11, R24, UR37, RZ, P6, !PT ;  /* 0x00000025180b7c10 */ /* 0x000fe2000b7fe4ff */
[----:B---3--:R0:W-:Y:S02]  /*da00*/  STL [R1+0x578], R0 ;  /* 0x0005780001007387 */ /* 0x0081e40000100800 */
[----:B0-----:R-:W-:-:S06]  /*da10*/  IMAD.MOV.U32 R0, RZ, RZ, RZ ;  /* 0x000000ffff007224 */ /* 0x001fcc00078e00ff */
[----:B------:R-:W3:Y:S01]  /*da20*/  @P2 LDG.E.EL R0, desc[UR22][R36.64] ;  /* 0x0000001624002981 */ /* 0x000ee2000c2e1900 */
[----:B------:R-:W-:Y:S01]  /*da30*/  IADD3 R20, P6, R25, UR38, RZ ;  /* 0x0000002619147c10 */ /* 0x000fe2000ffde0ff */
[----:B------:R-:W-:-:S03]  /*da40*/  IMAD.WIDE R10, R28, 0x4, R10 ;  /* 0x000000041c0a7825 */ /* 0x000fc600078e020a */
[----:B------:R-:W-:Y:S01]  /*da50*/  IADD3.X R21, R24, UR39, RZ, P6, !PT ;  /* 0x0000002718157c10 */ /* 0x000fe2000b7fe4ff */
[----:B------:R0:W-:Y:S02]  /*da60*/  STL.64 [R1+0x50], R22 ;  /* 0x0000501601007387 */ /* 0x0001e40000100a00 */
[----:B------:R-:W-:Y:S02]  /*da70*/  IMAD.WIDE.U32 R20, R32, 0x4, R20 ;  /* 0x0000000420147825 */ /* 0x000fe400078e0014 */
[----:B------:R-:W4:Y:S04]  /*da80*/  LDL.LU.64 R36, [R1+0xd8] ;  /* 0x0000d80001247983 */ /* 0x000f280000300a00 */
[----:B------:R-:W4:Y:S01]  /*da90*/  LDL.LU.64 R24, [R1+0xc8] ;  /* 0x0000c80001187983 */ /* 0x000f220000300a00 */
[----:B0-----:R-:W-:-:S05]  /*daa0*/  IADD3 R22, P6, R10, R4, RZ ;  /* 0x000000040a167210 */ /* 0x001fca0007fde0ff */
[----:B------:R-:W-:Y:S01]  /*dab0*/  IMAD.X R23, R11, 0x1, R2, P6 ;  /* 0x000000010b177824 */ /* 0x000fe200030e0602 */
[----:B------:R-:W-:-:S04]  /*dac0*/  IADD3 R10, P6, R20, R5, RZ ;  /* 0x00000005140a7210 */ /* 0x000fc80007fde0ff */
[----:B------:R0:W-:Y:S01]  /*dad0*/  STL.64 [R1+0x80], R22 ;  /* 0x0000801601007387 */ /* 0x0001e20000100a00 */
[----:B------:R-:W-:-:S03]  /*dae0*/  IMAD.X R11, R21, 0x1, R3, P6 ;  /* 0x00000001150b7824 */ /* 0x000fc600030e0603 */
[----:B0-----:R-:W4:Y:S04]  /*daf0*/  LDL.LU.64 R22, [R1+0xb8] ;  /* 0x0000b80001167983 */ /* 0x001f280000300a00 */
[----:B------:R-:W4:Y:S04]  /*db00*/  LDL.LU.64 R20, [R1+0xf0] ;  /* 0x0000f00001147983 */ /* 0x000f280000300a00 */
[----:B---3--:R0:W-:Y:S02]  /*db10*/  STL [R1+0x140], R0 ;  /* 0x0001400001007387 */ /* 0x0081e40000100800 */
[----:B0-----:R-:W-:-:S06]  /*db20*/  IMAD.MOV.U32 R0, RZ, RZ, RZ ;  /* 0x000000ffff007224 */ /* 0x001fcc00078e00ff */
[----:B------:R-:W3:Y:S04]  /*db30*/  @!P1 LDG.E.EL R0, desc[UR22][R18.64] ;  /* 0x0000001612009981 */ /* 0x000ee8000c2e1900 */
[----:B------:R-:W-:Y:S01]  /*db40*/  STL.64 [R1+0x388], R10 ;  /* 0x0003880a01007387 */ /* 0x000fe20000100a00 */
[----:B------:R-:W-:-:S06]  /*db50*/  IMAD.MOV.U32 R8, RZ, RZ, RZ ;  /* 0x000000ffff087224 */ /* 0x000fcc00078e00ff */
[----:B----4-:R-:W4:Y:S04]  /*db60*/  @P5 LDG.E.EL R8, desc[UR22][R20.64] ;  /* 0x0000001614085981 */ /* 0x010f28000c2e1900 */
[----:B---3--:R0:W-:Y:S01]  /*db70*/  STL [R1+0x574], R0 ;  /* 0x0005740001007387 */ /* 0x0081e20000100800 */
[----:B------:R-:W-:-:S03]  /*db80*/  USHF.R.U32.HI UR7, URZ, 0x1c, UR11 ;  /* 0x0000001c3f077899 */ /* 0x000fc6000801160b */
[----:B------:R-:W3:Y:S01]  /*db90*/  LDL R33, [R1+0x318] ;  /* 0x0003180001217983 */ /* 0x000ee20000100800 */
[----:B0-----:R-:W-:-:S06]  /*dba0*/  IMAD.MOV.U32 R0, RZ, RZ, RZ ;  /* 0x000000ffff007224 */ /* 0x001fcc00078e00ff */
[----:B------:R-:W3:Y:S01]  /*dbb0*/  @P4 LDG.E.EL R0, desc[UR22][R6.64] ;  /* 0x0000001606004981 */ /* 0x000ee2000c2e1900 */
[----:B------:R-:W-:-:S04]  /*dbc0*/  ULOP3.LUT UR7, UR7, 0x8, URZ, 0xc0, !UPT ;  /* 0x0000000807077892 */ /* 0x000fc8000f8ec03f */
[----:B------:R-:W-:-:S04]  /*dbd0*/  UIADD3 UR7, UP0, UR10, UR7, URZ ;  /* 0x000000070a077290 */ /* 0x000fc8000ff1e03f */
[----:B------:R-:W-:Y:S02]  /*dbe0*/  UIADD3.X UR10, URZ, UR11, URZ, UP0, !UPT ;  /* 0x0000000b3f0a7290 */ /* 0x000fe400087fe43f */
[----:B------:R-:W-:Y:S02]  /*dbf0*/  USHF.L.U32 UR46, UR7, 0x3, URZ ;  /* 0x00000003072e7899 */ /* 0x000fe4000800063f */
[----:B------:R-:W-:-:S04]  /*dc00*/  USHF.L.U64.HI UR7, UR7, 0x3, UR10 ;  /* 0x0000000307077899 */ /* 0x000fc8000801020a */
[----:B------:R-:W-:-:S04]  /*dc10*/  IADD3 R18, P6, R35, UR46, RZ ;  /* 0x0000002e23127c10 */ /* 0x000fc8000ffde0ff */
[----:B------:R-:W-:Y:S01]  /*dc20*/  IADD3.X R10, R9, UR7, RZ, P6, !PT ;  /* 0x00000007090a7c10 */ /* 0x000fe2000b7fe4ff */
[----:B------:R-:W-:-:S03]  /*dc30*/  IMAD.SHL.U32 R19, R18, 0x4, RZ ;  /* 0x0000000412137824 */ /* 0x000fc600078e00ff */
[----:B------:R-:W-:Y:S01]  /*dc40*/  SHF.L.U64.HI R18, R18, 0x2, R10 ;  /* 0x0000000212127819 */ /* 0x000fe2000001020a */
[----:B------:R-:W-:Y:S02]  /*dc50*/  IMAD.MOV.U32 R10, RZ, RZ, RZ ;  /* 0x000000ffff0a7224 */ /* 0x000fe400078e00ff */
[----:B------:R-:W-:-:S04]  /*dc60*/  IMAD.MOV.U32 R11, RZ, RZ, RZ ;  /* 0x000000ffff0b7224 */ /* 0x000fc800078e00ff */
[----:B------:R-:W4:Y:S04]  /*dc70*/  @P2 LDG.E.EL R10, desc[UR22][R22.64] ;  /* 0x00000016160a2981 */ /* 0x000f28000c2e1900 */
[----:B------:R-:W4:Y:S04]  /*dc80*/  @P5 LDG.E.EL R11, desc[UR22][R24.64] ;  /* 0x00000016180b5981 */ /* 0x000f28000c2e1900 */
[----:B---3--:R0:W-:Y:S04]  /*dc90*/  STL [R1+0x12c], R0 ;  /* 0x00012c0001007387 */ /* 0x0081e80000100800 */
[----:B0-----:R-:W3:Y:S04]  /*dca0*/  LDL R0, [R1+0x310] ;  /* 0x0003100001007983 */ /* 0x001ee80000100800 */
[----:B------:R-:W3:Y:S04]  /*dcb0*/  LDL.LU.64 R6, [R1+0xa8] ;  /* 0x0000a80001067983 */ /* 0x000ee80000300a00 */
[----:B----4-:R0:W-:Y:S02]  /*dcc0*/  STL [R1+0x144], R8 ;  /* 0x0001440801007387 */ /* 0x0101e40000100800 */
[----:B0-----:R-:W-:-:S06]  /*dcd0*/  IMAD.MOV.U32 R8, RZ, RZ, RZ ;  /* 0x000000ffff087224 */ /* 0x001fcc00078e00ff */
[----:B------:R-:W4:Y:S01]  /*dce0*/  @!P1 LDG.E.EL R8, desc[UR22][R36.64] ;  /* 0x0000001624089981 */ /* 0x000f22000c2e1900 */
[----:B------:R-:W-:-:S04]  /*dcf0*/  IADD3 R20, P6, R19, UR45, RZ ;  /* 0x0000002d13147c10 */ /* 0x000fc8000ffde0ff */
[----:B------:R-:W-:-:S03]  /*dd00*/  IADD3.X R21, R18, UR33, RZ, P6, !PT ;  /* 0x0000002112157c10 */ /* 0x000fc6000b7fe4ff */
[----:B------:R-:W-:Y:S01]  /*dd10*/  IMAD.WIDE R20, R14, 0x4, R20 ;  /* 0x000000040e147825 */ /* 0x000fe200078e0214 */
[----:B----4-:R0:W-:Y:S04]  /*dd20*/  STL [R1+0x19c], R8 ;  /* 0x00019c0801007387 */ /* 0x0101e80000100800 */
[----:B0-----:R-:W4:Y:S04]  /*dd30*/  LDL.LU.64 R8, [R1+0x78] ;  /* 0x0000780001087983 */ /* 0x001f280000300a00 */
[----:B------:R-:W4:Y:S04]  /*dd40*/  LDL.LU.64 R36, [R1+0x48] ;  /* 0x0000480001247983 */ /* 0x000f280000300a00 */
[----:B------:R0:W-:Y:S04]  /*dd50*/  STL [R1+0x4], R10 ;  /* 0x0000040a01007387 */ /* 0x0001e80000100800 */
[----:B------:R3:W-:Y:S01]  /*dd60*/  STL [R1+0x68], R11 ;  /* 0x0000680b01007387 */ /* 0x0007e20000100800 */
[----:B0-----:R-:W-:-:S04]  /*dd70*/  IADD3 R10, P6, R19, UR34, RZ ;  /* 0x00000022130a7c10 */ /* 0x001fc8000ffde0ff */
[----:B---3--:R-:W-:Y:S02]  /*dd80*/  IADD3.X R11, R18, UR35, RZ, P6, !PT ;  /* 0x00000023120b7c10 */ /* 0x008fe4000b7fe4ff */
[----:B------:R-:W-:Y:S01]  /*dd90*/  IADD3 R22, P6, R20, R13, RZ ;  /* 0x0000000d14167210 */ /* 0x000fe20007fde0ff */
[----:B------:R-:W-:-:S04]  /*dda0*/  IMAD.WIDE R10, R15, 0x4, R10 ;  /* 0x000000040f0a7825 */ /* 0x000fc800078e020a */
[----:B------:R-:W-:Y:S02]  /*ddb0*/  IMAD.X R23, R21, 0x1, R12, P6 ;  /* 0x0000000115177824 */ /* 0x000fe400030e060c */
[----:B------:R-:W3:Y:S04]  /*ddc0*/  LDL.LU.64 R20, [R1+0xc0] ;  /* 0x0000c00001147983 */ /* 0x000ee80000300a00 */
[----:B------:R0:W-:Y:S02]  /*ddd0*/  STL.64 [R1+0x60], R22 ;  /* 0x0000601601007387 */ /* 0x0001e40000100a00 */
[----:B0-----:R-:W-:-:S05]  /*dde0*/  IADD3 R22, P6, R10, R4, RZ ;  /* 0x000000040a167210 */ /* 0x001fca0007fde0ff */
[----:B------:R-:W-:-:S05]  /*ddf0*/  IMAD.X R23, R11, 0x1, R2, P6 ;  /* 0x000000010b177824 */ /* 0x000fca00030e0602 */
[----:B------:R0:W-:Y:S01]  /*de00*/  STL.64 [R1+0x30], R22 ;  /* 0x0000301601007387 */ /* 0x0001e20000100a00 */
[----:B------:R-:W-:-:S06]  /*de10*/  IMAD.MOV.U32 R11, RZ, RZ, RZ ;  /* 0x000000ffff0b7224 */ /* 0x000fcc00078e00ff */
[----:B------:R-:W3:Y:S01]  /*de20*/  @!P1 LDG.E.EL R11, desc[UR22][R6.64] ;  /* 0x00000016060b9981 */ /* 0x000ee2000c2e1900 */
[----:B0-----:R-:W-:-:S06]  /*de30*/  IMAD.MOV.U32 R22, RZ, RZ, RZ ;  /* 0x000000ffff167224 */ /* 0x001fcc00078e00ff */
[----:B------:R-:W3:Y:S04]  /*de40*/  @!P1 LDG.E.EL R22, desc[UR22][R16.64] ;  /* 0x0000001610169981 */ /* 0x000ee8000c2e1900 */
[----:B------:R-:W4:Y:S04]  /*de50*/  LDL.LU.64 R16, [R1+0x90] ;  /* 0x0000900001107983 */ /* 0x000f280000300a00 */
[----:B---3--:R0:W-:Y:S04]  /*de60*/  STL [R1+0x510], R22 ;  /* 0x0005101601007387 */ /* 0x0081e80000100800 */
[----:B0-----:R-:W3:Y:S04]  /*de70*/  LDL.LU.64 R22, [R1+0x58] ;  /* 0x0000580001167983 */ /* 0x001ee80000300a00 */
[----:B------:R-:W3:Y:S04]  /*de80*/  LDL.LU.64 R6, [R1+0x878] ;  /* 0x0008780001067983 */ /* 0x000ee80000300a00 */
[----:B------:R0:W-:Y:S02]  /*de90*/  STL [R1+0x1ac], R11 ;  /* 0x0001ac0b01007387 */ /* 0x0001e40000100800 */
[----:B0-----:R-:W-:-:S06]  /*dea0*/  IMAD.MOV.U32 R11, RZ, RZ, RZ ;  /* 0x000000ffff0b7224 */ /* 0x001fcc00078e00ff */
[----:B----4-:R-:W4:Y:S04]  /*deb0*/  @P2 LDG.E.EL R11, desc[UR22][R16.64] ;  /* 0x00000016100b2981 */ /* 0x010f28000c2e1900 */
[----:B----4-:R0:W-:Y:S02]  /*dec0*/  STL [R1+0x154], R11 ;  /* 0x0001540b01007387 */ /* 0x0101e40000100800 */
[----:B0-----:R-:W-:-:S06]  /*ded0*/  IMAD.MOV.U32 R11, RZ, RZ, RZ ;  /* 0x000000ffff0b7224 */ /* 0x001fcc00078e00ff */
[----:B------:R-:W4:Y:S04]  /*dee0*/  @P4 LDG.E.EL R11, desc[UR22][R8.64] ;  /* 0x00000016080b4981 */ /* 0x000f28000c2e1900 */
[----:B------:R-:W3:Y:S01]  /*def0*/  LDL.LU.64 R8, [R1+0x870] ;  /* 0x0008700001087983 */ /* 0x000ee20000300a00 */
[----:B------:R-:W-:-:S06]  /*df00*/  CS2R R24, SRZ ;  /* 0x0000000000187805 */ /* 0x000fcc000001ff00 */
[----:B------:R0:W3:Y:S04]  /*df10*/  @P4 LDG.E.EL R25, desc[UR22][R20.64] ;  /* 0x0000001614194981 */ /* 0x0000e8000c2e1900 */
[----:B----4-:R4:W-:Y:S02]  /*df20*/  STL [R1+0x150], R11 ;  /* 0x0001500b01007387 */ /* 0x0109e40000100800 */
[----:B----4-:R-:W-:Y:S02]  /*df30*/  IMAD.MOV.U32 R11, RZ, RZ, RZ ;  /* 0x000000ffff0b7224 */ /* 0x010fe400078e00ff */
[----:B---3--:R3:W4:Y:S04]  /*df40*/  @!P1 LDG.E.EL R24, desc[UR22][R8.64] ;  /* 0x0000001608189981 */ /* 0x008728000c2e1900 */
[----:B------:R-:W3:Y:S01]  /*df50*/  @P5 LDG.E.EL R11, desc[UR22][R36.64] ;  /* 0x00000016240b5981 */ /* 0x000ee2000c2e1900 */
[----:B0-----:R-:W-:-:S04]  /*df60*/  IADD3 R20, P6, R33, UR49, RZ ;  /* 0x0000003121147c10 */ /* 0x001fc8000ffde0ff */
[----:B------:R-:W-:Y:S01]  /*df70*/  IADD3.X R10, R0, UR18, RZ, P6, !PT ;  /* 0x00000012000a7c10 */ /* 0x000fe2000b7fe4ff */
[C---:B------:R-:W-:Y:S01]  /*df80*/  IMAD.SHL.U32 R21, R20.reuse, 0x4, RZ ;  /* 0x0000000414157824 */ /* 0x040fe200078e00ff */
[----:B------:R-:W-:Y:S02]  /*df90*/  IADD3 R16, P6, R19, UR36, RZ ;  /* 0x0000002413107c10 */ /* 0x000fe4000ffde0ff */
[----:B------:R-:W-:Y:S02]  /*dfa0*/  SHF.L.U64.HI R20, R20, 0x2, R10 ;  /* 0x0000000214147819 */ /* 0x000fe4000001020a */
[----:B------:R-:W-:Y:S02]  /*dfb0*/  IADD3.X R17, R18, UR37, RZ, P6, !PT ;  /* 0x0000002512117c10 */ /* 0x000fe4000b7fe4ff */
[----:B------:R-:W-:Y:S01]  /*dfc0*/  IADD3 R10, P6, R21, UR45, RZ ;  /* 0x0000002d150a7c10 */ /* 0x000fe2000ffde0ff */
[----:B------:R-:W-:Y:S01]  /*dfd0*/  IMAD.WIDE R16, R28, 0x4, R16 ;  /* 0x000000041c107825 */ /* 0x000fe200078e0210 */
[----:B---3--:R0:W-:Y:S02]  /*dfe0*/  STL [R1+0x198], R11 ;  /* 0x0001980b01007387 */ /* 0x0081e40000100800 */
[----:B0-----:R-:W-:-:S02]  /*dff0*/  IADD3.X R11, R20, UR33, RZ, P6, !PT ;  /* 0x00000021140b7c10 */ /* 0x001fc4000b7fe4ff */
[----:B------:R-:W-:Y:S01]  /*e000*/  IADD3 R36, P6, R16, R4, RZ ;  /* 0x0000000410247210 */ /* 0x000fe20007fde0ff */
[----:B------:R-:W-:-:S04]  /*e010*/  IMAD.WIDE R10, R14, 0x4, R10 ;  /* 0x000000040e0a7825 */ /* 0x000fc800078e020a */
[----:B------:R-:W-:Y:S01]  /*e020*/  IMAD.X R37, R17, 0x1, R2, P6 ;  /* 0x0000000111257824 */ /* 0x000fe200030e0602 */
[----:B------:R-:W-:-:S05]  /*e030*/  IADD3 R10, P6, R10, R13, RZ ;  /* 0x0000000d0a0a7210 */ /* 0x000fca0007fde0ff */
[----:B------:R-:W-:Y:S01]  /*e040*/  IMAD.X R11, R11, 0x1, R12, P6 ;  /* 0x000000010b0b7824 */ /* 0x000fe200030e060c */
[----:B------:R-:W-:Y:S01]  /*e050*/  IADD3 R16, P6, R19, UR38, RZ ;  /* 0x0000002613107c10 */ /* 0x000fe2000ffde0ff */
[----:B------:R0:W-:Y:S03]  /*e060*/  STL.64 [R1+0xa0], R36 ;  /* 0x0000a02401007387 */ /* 0x0001e60000100a00 */
[----:B------:R-:W-:Y:S01]  /*e070*/  IADD3.X R17, R18, UR39, RZ, P6, !PT ;  /* 0x0000002712117c10 */ /* 0x000fe2000b7fe4ff */
[----:B0-----:R-:W3:Y:S04]  /*e080*/  LDL.LU.64 R36, [R1+0x868] ;  /* 0x0008680001247983 */ /* 0x001ee80000300a00 */
[----:B------:R0:W-:Y:S04]  /*e090*/  STL [R1+0x83c], R11 ;  /* 0x00083c0b01007387 */ /* 0x0001e80000100800 */
[----:B------:R-:W3:Y:S01]  /*e0a0*/  LDL.LU.64 R18, [R1+0x40] ;  /* 0x0000400001127983 */ /* 0x000ee20000300a00 */
[----:B0-----:R-:W-:-:S06]  /*e0b0*/  IMAD.MOV.U32 R11, RZ, RZ, RZ ;  /* 0x000000ffff0b7224 */ /* 0x001fcc00078e00ff */
[----:B------:R0:W4:Y:S01]  /*e0c0*/  @!P1 LDG.E.EL R11, desc[UR22][R22.64] ;  /* 0x00000016160b9981 */ /* 0x000122000c2e1900 */
[----:B------:R-:W-:Y:S01]  /*e0d0*/  IMAD.MOV.U32 R33, RZ, RZ, RZ ;  /* 0x000000ffff217224 */ /* 0x000fe200078e00ff */
[----:B------:R-:W-:Y:S01]  /*e0e0*/  IADD3 R8, P6, R21, UR34, RZ ;  /* 0x0000002215087c10 */ /* 0x000fe2000ffde0ff */
[----:B------:R-:W-:-:S03]  /*e0f0*/  IMAD.WIDE.U32 R16, R32, 0x4, R16 ;  /* 0x0000000420107825 */ /* 0x000fc600078e0010 */
[----:B------:R-:W-:Y:S02]  /*e100*/  IADD3.X R9, R20, UR35, RZ, P6, !PT ;  /* 0x0000002314097c10 */ /* 0x000fe4000b7fe4ff */
[----:B0-----:R-:W-:Y:S01]  /*e110*/  IADD3 R22, P6, R16, R5, RZ ;  /* 0x0000000510167210 */ /* 0x001fe20007fde0ff */
[----:B------:R-:W-:-:S04]  /*e120*/  IMAD.WIDE R8, R15, 0x4, R8 ;  /* 0x000000040f087825 */ /* 0x000fc800078e0208 */
[----:B------:R-:W-:-:S05]  /*e130*/  IMAD.X R23, R17, 0x1, R3, P6 ;  /* 0x0000000111177824 */ /* 0x000fca00030e0603 */
[----:B------:R0:W-:Y:S04]  /*e140*/  STL.64 [R1+0x1c0], R22 ;  /* 0x0001c01601007387 */ /* 0x0001e80000100a00 */
[----:B---3--:R-:W3:Y:S01]  /*e150*/  @P5 LDG.E.EL R33, desc[UR22][R18.64] ;  /* 0x0000001612215981 */ /* 0x008ee2000c2e1900 */
[----:B0-----:R-:W-:-:S05]  /*e160*/  IADD3 R22, P6, R8, R4, RZ ;  /* 0x0000000408167210 */ /* 0x001fca0007fde0ff */
[----:B------:R-:W-:-:S05]  /*e170*/  IMAD.X R23, R9, 0x1, R2, P6 ;  /* 0x0000000109177824 */ /* 0x000fca00030e0602 */
[----:B------:R0:W-:Y:S04]  /*e180*/  STL.64 [R1+0x830], R22 ;  /* 0x0008301601007387 */ /* 0x0001e80000100a00 */
[----:B0-----:R-:W3:Y:S04]  /*e190*/  LDL.LU.64 R22, [R1+0x38] ;  /* 0x0000380001167983 */ /* 0x001ee80000300a00 */
[----:B----4-:R0:W-:Y:S04]  /*e1a0*/  STL [R1+0x508], R11 ;  /* 0x0005080b01007387 */ /* 0x0101e80000100800 */
[----:B------:R-:W4:Y:S01]  /*e1b0*/  LDL.LU.64 R18, [R1+0x10] ;  /* 0x0000100001127983 */ /* 0x000f220000300a00 */
[----:B0-----:R-:W-:-:S06]  /*e1c0*/  IMAD.MOV.U32 R11, RZ, RZ, RZ ;  /* 0x000000ffff0b7224 */ /* 0x001fcc00078e00ff */
[----:B------:R0:W4:Y:S02]  /*e1d0*/  @!P1 LDG.E.EL R11, desc[UR22][R6.64] ;  /* 0x00000016060b9981 */ /* 0x000124000c2e1900 */
[----:B0-----:R-:W-:-:S04]  /*e1e0*/  IADD3 R6, P6, R21, UR36, RZ ;  /* 0x0000002415067c10 */ /* 0x001fc8000ffde0ff */
[----:B------:R-:W-:Y:S02]  /*e1f0*/  IADD3.X R7, R20, UR37, RZ, P6, !PT ;  /* 0x0000002514077c10 */ /* 0x000fe4000b7fe4ff */
[----:B------:R-:W-:Y:S01]  /*e200*/  IADD3 R8, P6, R21, UR38, RZ ;  /* 0x0000002615087c10 */ /* 0x000fe2000ffde0ff */
[----:B------:R-:W-:-:S03]  /*e210*/  IMAD.WIDE R6, R28, 0x4, R6 ;  /* 0x000000041c067825 */ /* 0x000fc600078e0206 */
[----:B------:R-:W-:Y:S02]  /*e220*/  IADD3.X R9, R20, UR39, RZ, P6, !PT ;  /* 0x0000002714097c10 */ /* 0x000fe4000b7fe4ff */
[----:B------:R-:W-:-:S05]  /*e230*/  IADD3 R16, P6, R6, R4, RZ ;  /* 0x0000000406107210 */ /* 0x000fca0007fde0ff */
[----:B------:R-:W-:Y:S01]  /*e240*/  IMAD.X R17, R7, 0x1, R2, P6 ;  /* 0x0000000107117824 */ /* 0x000fe200030e0602 */
[----:B---3--:R0:W-:Y:S04]  /*e250*/  STL [R1+0x848], R33 ;  /* 0x0008482101007387 */ /* 0x0081e80000100800 */
[----:B0-----:R-:W3:Y:S04]  /*e260*/  LDL R33, [R1+0x31c] ;  /* 0x00031c0001217983 */ /* 0x001ee80000100800 */
[----:B------:R-:W3:Y:S04]  /*e270*/  LDL.LU.64 R20, [R1+0x18] ;  /* 0x0000180001147983 */ /* 0x000ee80000300a00 */
[----:B------:R0:W-:Y:S04]  /*e280*/  STL.64 [R1+0x850], R28 ;  /* 0x0008501c01007387 */ /* 0x0001e80000100a00 */
[----:B0-----:R-:W3:Y:S04]  /*e290*/  LDL.LU.64 R28, [R1+0x28] ;  /* 0x00002800011c7983 */ /* 0x001ee80000300a00 */
[----:B------:R-:W-:Y:S04]  /*e2a0*/  STL [R1+0x50c], R24 ;  /* 0x00050c1801007387 */ /* 0x000fe80000100800 */
[----:B------:R-:W-:Y:S04]  /*e2b0*/  STL.64 [R1+0x828], R16 ;  /* 0x0008281001007387 */ /* 0x000fe80000100a00 */
[----:B------:R0:W-:Y:S02]  /*e2c0*/  STL.64 [R1+0x858], R4 ;  /* 0x0008580401007387 */ /* 0x0001e40000100a00 */
[----:B0-----:R-:W-:-:S06]  /*e2d0*/  IMAD.MOV.U32 R4, RZ, RZ, RZ ;  /* 0x000000ffff047224 */ /* 0x001fcc00078e00ff */
[----:B------:R-:W3:Y:S01]  /*e2e0*/  @!P1 LDG.E.EL R4, desc[UR22][R26.64] ;  /* 0x000000161a049981 */ /* 0x000ee2000c2e1900 */
[----:B------:R-:W-:-:S03]  /*e2f0*/  IMAD.WIDE.U32 R8, R32, 0x4, R8 ;  /* 0x0000000420087825 */ /* 0x000fc600078e0008 */
[----:B------:R-:W-:Y:S01]  /*e300*/  IADD3 R6, P6, R8, R5, RZ ;  /* 0x0000000508067210 */ /* 0x000fe20007fde0ff */
[----:B------:R-:W4:Y:S04]  /*e310*/  LDL R26, [R1+0x314] ;  /* 0x00031400011a7983 */ /* 0x000f280000100800 */
[----:B------:R-:W-:-:S05]  /*e320*/  IMAD.X R7, R9, 0x1, R3, P6 ;  /* 0x0000000109077824 */ /* 0x000fca00030e0603 */
[----:B------:R0:W-:Y:S01]  /*e330*/  STL.64 [R1+0x370], R6 ;  /* 0x0003700601007387 */ /* 0x0001e20000100a00 */
[----:B------:R-:W-:-:S06]  /*e340*/  UIMAD.WIDE.U32 UR10, UR8, 0x8, UR28 ;  /* 0x00000008080a78a5 */ /* 0x000fcc000f8e001c */
[----:B0-----:R-:W-:Y:S02]  /*e350*/  IMAD.U32 R6, RZ, RZ, UR10 ;  /* 0x0000000aff067e24 */ /* 0x001fe4000f8e00ff */
[----:B------:R-:W-:-:S06]  /*e360*/  IMAD.U32 R7, RZ, RZ, UR11 ;  /* 0x0000000bff077e24 */ /* 0x000fcc000f8e00ff */
[----:B------:R-:W4:Y:S04]  /*e370*/  LDG.E.EL.64 R6, desc[UR22][R6.64+0x18] ;  /* 0x0000181606067981 */ /* 0x000f28000c2e1b00 */
[----:B---3--:R0:W-:Y:S02]  /*e380*/  STL [R1+0x500], R4 ;  /* 0x0005000401007387 */ /* 0x0081e40000100800 */
[----:B0-----:R-:W-:-:S06]  /*e390*/  IMAD.MOV.U32 R4, RZ, RZ, RZ ;  /* 0x000000ffff047224 */ /* 0x001fcc00078e00ff */
[----:B------:R-:W3:Y:S04]  /*e3a0*/  @P5 LDG.E.EL R4, desc[UR22][R22.64] ;  /* 0x0000001616045981 */ /* 0x000ee8000c2e1900 */
[----:B------:R-:W3:Y:S04]  /*e3b0*/  LDL.LU R23, [R1] ;  /* 0x0000000001177983 */ /* 0x000ee80000300800 */
[----:B----4-:R-:W-:Y:S01]  /*e3c0*/  STL [R1+0x504], R11 ;  /* 0x0005040b01007387 */ /* 0x010fe20000100800 */
[----:B------:R-:W-:Y:S02]  /*e3d0*/  R2UR UR11, R7 ;  /* 0x00000000070b72ca */ /* 0x000fe400000e0000 */
[----:B------:R-:W-:Y:S01]  /*e3e0*/  R2UR UR10, R6 ;  /* 0x00000000060a72ca */ /* 0x000fe200000e0000 */
[----:B---3--:R0:W-:Y:S02]  /*e3f0*/  STL [R1+0x1b8], R4 ;  /* 0x0001b80401007387 */ /* 0x0081e40000100800 */
[----:B0-----:R-:W-:-:S06]  /*e400*/  IMAD.MOV.U32 R4, RZ, RZ, RZ ;  /* 0x000000ffff047224 */ /* 0x001fcc00078e00ff */
[----:B------:R0:W3:Y:S02]  /*e410*/  @P2 LDG.E.EL R4, desc[UR22][R20.64] ;  /* 0x0000001614042981 */ /* 0x0000e4000c2e1900 */
[----:B------:R-:W-:-:S04]  /*e420*/  USHF.R.U32.HI UR21, URZ, 0x1c, UR11 ;  /* 0x0000001c3f157899 */ /* 0x000fc8000801160b */
[----:B------:R-:W-:-:S04]  /*e430*/  ULOP3.LUT UR21, UR21, 0x8, URZ, 0xc0, !UPT ;  /* 0x0000000815157892 */ /* 0x000fc8000f8ec03f */
[----:B------:R-:W-:Y:S01]  /*e440*/  UIADD3 UR21, UP0, UR10, UR21, URZ ;  /* 0x000000150a157290 */ /* 0x000fe2000ff1e03f */
[----:B------:R-:W-:-:S03]  /*e450*/  IADD3 R6, P6, R33, UR51, RZ ;  /* 0x0000003321067c10 */ /* 0x000fc6000ffde0ff */
[----:B------:R-:W-:Y:S02]  /*e460*/  UIADD3.X UR9, URZ, UR11, URZ, UP0, !UPT ;  /* 0x0000000b3f097290 */ /* 0x000fe400087fe43f */
[----:B------:R-:W-:Y:S01]  /*e470*/  USHF.L.U32 UR52, UR21, 0x3, URZ ;  /* 0x0000000315347899 */ /* 0x000fe2000800063f */
[----:B------:R-:W-:Y:S01]  /*e480*/  IADD3.X R8, R26, UR19, RZ, P6, !PT ;  /* 0x000000131a087c10 */ /* 0x000fe2000b7fe4ff */
[----:B------:R-:W-:-:S04]  /*e490*/  USHF.L.U64.HI UR21, UR21, 0x3, UR9 ;  /* 0x0000000315157899 */ /* 0x000fc80008010209 */
[----:B0-----:R-:W-:Y:S02]  /*e4a0*/  IADD3 R20, P6, R31, UR52, RZ ;  /* 0x000000341f147c10 */ /* 0x001fe4000ffde0ff */
[----:B------:R-:W4:Y:S02]  /*e4b0*/  LDL.LU R31, [R1+0x864] ;  /* 0x00086400011f7983 */ /* 0x000f240000300800 */
[----:B------:R-:W-:Y:S02]  /*e4c0*/  IADD3.X R7, R34, UR21, RZ, P6, !PT ;  /* 0x0000001522077c10 */ /* 0x000fe4000b7fe4ff */
[----:B------:R-:W4:Y:S04]  /*e4d0*/  LDL.LU R34, [R1+0x860] ;  /* 0x0008600001227983 */ /* 0x000f280000300800 */
[----:B------:R-:W4:Y:S04]  /*e4e0*/  LDL.LU R11, [R1+0x24c] ;  /* 0x00024c00010b7983 */ /* 0x000f280000300800 */
[----:B------:R-:W4:Y:S04]  /*e4f0*/  LDL.LU R16, [R1+0x244] ;  /* 0x0002440001107983 */ /* 0x000f280000300800 */
[----:B---3--:R0:W-:Y:S02]  /*e500*/  STL [R1+0x1a8], R4 ;  /* 0x0001a80401007387 */ /* 0x0081e40000100800 */
[----:B0-----:R-:W-:-:S06]  /*e510*/  IMAD.MOV.U32 R4, RZ, RZ, RZ ;  /* 0x000000ffff047224 */ /* 0x001fcc00078e00ff */
[----:B------:R-:W3:Y:S01]  /*e520*/  @P4 LDG.E.EL R4, desc[UR22][R36.64] ;  /* 0x0000001624044981 */ /* 0x000ee2000c2e1900 */
[----:B------:R-:W-:Y:S02]  /*e530*/  IMAD.MOV.U32 R24, RZ, RZ, RZ ;  /* 0x000000ffff187224 */ /* 0x000fe400078e00ff */
[C---:B------:R-:W-:Y:S02]  /*e540*/  IMAD.SHL.U32 R21, R20.reuse, 0x4, RZ ;  /* 0x0000000414157824 */ /* 0x040fe400078e00ff */
[----:B------:R-:W-:Y:S01]  /*e550*/  IMAD.MOV.U32 R27, RZ, RZ, RZ ;  /* 0x000000ffff1b7224 */ /* 0x000fe200078e00ff */
[----:B------:R-:W-:Y:S01]  /*e560*/  SHF.L.U64.HI R20, R20, 0x2, R7 ;  /* 0x0000000214147819 */ /* 0x000fe20000010207 */
[----:B------:R0:W3:Y:S01]  /*e570*/  @P4 LDG.E.EL R24, desc[UR22][R18.64] ;  /* 0x0000001612184981 */ /* 0x0000e2000c2e1900 */
[----:B----4-:R-:W-:Y:S01]  /*e580*/  SEL R31, R31, RZ, P4 ;  /* 0x000000ff1f1f7207 */ /* 0x010fe20002000000 */
[----:B------:R-:W-:Y:S02]  /*e590*/  IMAD.SHL.U32 R7, R6, 0x4, RZ ;  /* 0x0000000406077824 */ /* 0x000fe400078e00ff */
[----:B------:R-:W4:Y:S01]  /*e5a0*/  LDL.LU R37, [R1+0x248] ;  /* 0x0002480001257983 */ /* 0x000f220000300800 */
[----:B------:R-:W-:-:S03]  /*e5b0*/  SEL R34, R34, RZ, P2 ;  /* 0x000000ff22227207 */ /* 0x000fc60001000000 */
[----:B------:R3:W4:Y:S01]  /*e5c0*/  @P2 LDG.E.EL R27, desc[UR22][R28.64] ;  /* 0x000000161c1b2981 */ /* 0x000722000c2e1900 */
[----:B0-----:R-:W-:-:S03]  /*e5d0*/  IADD3 R18, P6, R21, UR45, RZ ;  /* 0x0000002d15127c10 */ /* 0x001fc6000ffde0ff */
[----:B------:R-:W4:Y:S01]  /*e5e0*/  LDL.LU R17, [R1+0x240] ;  /* 0x0002400001117983 */ /* 0x000f220000300800 */
[----:B------:R-:W-:-:S03]  /*e5f0*/  IADD3.X R19, R20, UR33, RZ, P6, !PT ;  /* 0x0000002114137c10 */ /* 0x000fc6000b7fe4ff */
[----:B------:R-:W4:Y:S01]  /*e600*/  LDL.LU R28, [R1+0x238] ;  /* 0x00023800011c7983 */ /* 0x000f220000300800 */
[----:B------:R-:W-:-:S03]  /*e610*/  SHF.L.U64.HI R6, R6, 0x2, R8 ;  /* 0x0000000206067819 */ /* 0x000fc60000010208 */
[----:B------:R-:W4:Y:S01]  /*e620*/  LDL.LU R29, [R1+0x234] ;  /* 0x00023400011d7983 */ /* 0x000f220000300800 */
[----:B------:R-:W-:Y:S01]  /*e630*/  IADD3 R8, P6, R7, UR45, RZ ;  /* 0x0000002d07087c10 */ /* 0x000fe2000ffde0ff */
[----:B------:R-:W-:-:S03]  /*e640*/  IMAD.WIDE R18, R14, 0x4, R18 ;  /* 0x000000040e127825 */ /* 0x000fc600078e0212 */
[----:B------:R-:W-:Y:S01]  /*e650*/  IADD3.X R9, R6, UR33, RZ, P6, !PT ;  /* 0x0000002106097c10 */ /* 0x000fe2000b7fe4ff */
[----:B---3--:R0:W-:Y:S04]  /*e660*/  STL [R1+0x1a4], R4 ;  /* 0x0001a40401007387 */ /* 0x0081e80000100800 */
[----:B------:R-:W3:Y:S01]  /*e670*/  LDL.LU R22, [R1+0x220] ;  /* 0x0002200001167983 */ /* 0x000ee20000300800 */
[----:B0-----:R-:W-:Y:S02]  /*e680*/  SEL R4, R23, RZ, P5 ;  /* 0x000000ff17047207 */ /* 0x001fe40002800000 */
[----:B------:R-:W-:Y:S01]  /*e690*/  @P3 SEL R4, R34, R31, !P0 ;  /* 0x0000001f22043207 */ /* 0x000fe20004000000 */
[----:B------:R-:W3:Y:S04]  /*e6a0*/  LDL.LU R23, [R1+0x210] ;  /* 0x0002100001177983 */ /* 0x000ee80000300800 */
[----:B------:R0:W-:Y:S02]  /*e6b0*/  STL [R1+0xc8], R4 ;  /* 0x0000c80401007387 */ /* 0x0001e40000100800 */
[----:B0-----:R-:W-:-:S05]  /*e6c0*/  IADD3 R4, P6, R18, R13, RZ ;  /* 0x0000000d12047210 */ /* 0x001fca0007fde0ff */
[----:B------:R-:W-:-:S05]  /*e6d0*/  IMAD.X R5, R19, 0x1, R12, P6 ;  /* 0x0000000113057824 */ /* 0x000fca00030e060c */
[----:B------:R0:W-:Y:S04]  /*e6e0*/  STL.64 [R1+0xc0], R4 ;  /* 0x0000c00401007387 */ /* 0x0001e80000100a00 */
[----:B0-----:R-:W3:Y:S04]  /*e6f0*/  LDL.LU.64 R4, [R1+0x858] ;  /* 0x0008580001047983 */ /* 0x001ee80000300a00 */
[----:B------:R-:W3:Y:S01]  /*e700*/  LDL.LU R31, [R1+0x208] ;  /* 0x00020800011f7983 */ /* 0x000ee20000300800 */
[----:B------:R-:W-:-:S03]  /*e710*/  IMAD.WIDE R8, R14, 0x4, R8 ;  /* 0x000000040e087825 */ /* 0x000fc600078e0208 */
[----:B------:R-:W-:-:S05]  /*e720*/  IADD3 R18, P6, R8, R13, RZ ;  /* 0x0000000d08127210 */ /* 0x000fca0007fde0ff */
[----:B------:R-:W-:Y:S01]  /*e730*/  IMAD.X R19, R9, 0x1, R12, P6 ;  /* 0x0000000109137824 */ /* 0x000fe200030e060c */
[----:B----4-:R-:W-:Y:S02]  /*e740*/  SEL R8, R37, RZ, P2 ;  /* 0x000000ff25087207 */ /* 0x010fe40001000000 */
[----:B------:R-:W-:Y:S02]  /*e750*/  SEL R9, R16, RZ, P4 ;  /* 0x000000ff10097207 */ /* 0x000fe40002000000 */
[----:B------:R0:W-:Y:S01]  /*e760*/  STL.64 [R1+0x20], R18 ;  /* 0x0000201201007387 */ /* 0x0001e20000100a00 */
[----:B------:R-:W-:Y:S02]  /*e770*/  SEL R11, R11, RZ, P5 ;  /* 0x000000ff0b0b7207 */ /* 0x000fe40002800000 */
[----:B------:R-:W-:Y:S02]  /*e780*/  @P3 SEL R11, R8, R9, !P0 ;  /* 0x00000009080b3207 */ /* 0x000fe40004000000 */
[----:B------:R-:W-:-:S02]  /*e790*/  SEL R8, R28, RZ, P2 ;  /* 0x000000ff1c087207 */ /* 0x000fc40001000000 */
[----:B------:R-:W-:Y:S02]  /*e7a0*/  SEL R9, R29, RZ, P4 ;  /* 0x000000ff1d097207 */ /* 0x000fe40002000000 */
[----:B0-----:R-:W-:-:S04]  /*e7b0*/  IADD3 R18, P6, R21, UR34, RZ ;  /* 0x0000002215127c10 */ /* 0x001fc8000ffde0ff */
[----:B------:R-:W-:Y:S02]  /*e7c0*/  IADD3.X R19, R20, UR35, RZ, P6, !PT ;  /* 0x0000002314137c10 */ /* 0x000fe4000b7fe4ff */
[----:B------:R-:W-:Y:S02]  /*e7d0*/  SEL R17, R17, RZ, P5 ;  /* 0x000000ff11117207 */ /* 0x000fe40002800000 */
[----:B------:R-:W-:Y:S01]  /*e7e0*/  @P3 SEL R17, R8, R9, !P0 ;  /* 0x0000000908113207 */ /* 0x000fe20004000000 */
[----:B------:R-:W-:Y:S01]  /*e7f0*/  IMAD.WIDE R18, R15, 0x4, R18 ;  /* 0x000000040f127825 */ /* 0x000fe200078e0212 */
[----:B------:R-:W-:-:S04]  /*e800*/  IADD3 R8, P6, R7, UR34, RZ ;  /* 0x0000002207087c10 */ /* 0x000fc8000ffde0ff */
[----:B------:R-:W-:Y:S01]  /*e810*/  IADD3.X R9, R6, UR35, RZ, P6, !PT ;  /* 0x0000002306097c10 */ /* 0x000fe2000b7fe4ff */
[----:B------:R0:W-:Y:S04]  /*e820*/  STL [R1+0xf4], R11 ;  /* 0x0000f40b01007387 */ /* 0x0001e80000100800 */
[----:B0-----:R-:W4:Y:S04]  /*e830*/  LDL R11, [R1+0x318] ;  /* 0x00031800010b7983 */ /* 0x001f280000100800 */
[----:B------:R-:W4:Y:S04]  /*e840*/  LDL.LU R36, [R1+0x1e8] ;  /* 0x0001e80001247983 */ /* 0x000f280000300800 */
[----:B------:R-:W4:Y:S04]  /*e850*/  LDL.LU R37, [R1+0x18c] ;  /* 0x00018c0001257983 */ /* 0x000f280000300800 */
[----:B------:R-:W4:Y:S04]  /*e860*/  LDL.LU R16, [R1+0x188] ;  /* 0x0001880001107983 */ /* 0x000f280000300800 */
[----:B------:R-:W-:Y:S01]  /*e870*/  STL [R1+0xf0], R17 ;  /* 0x0000f01101007387 */ /* 0x000fe20000100800 */
[----:B---3--:R-:W-:-:S05]  /*e880*/  IADD3 R28, P6, R18, R4, RZ ;  /* 0x00000004121c7210 */ /* 0x008fca0007fde0ff */
[----:B------:R-:W-:-:S05]  /*e890*/  IMAD.X R29, R19, 0x1, R2, P6 ;  /* 0x00000001131d7824 */ /* 0x000fca00030e0602 */
[----:B------:R0:W-:Y:S04]  /*e8a0*/  STL.64 [R1+0xb8], R28 ;  /* 0x0000b81c01007387 */ /* 0x0001e80000100a00 */
[----:B0-----:R-:W3:Y:S01]  /*e8b0*/  LDL.LU.64 R28, [R1+0x850] ;  /* 0x00085000011c7983 */ /* 0x001ee20000300a00 */
[----:B------:R-:W-:-:S03]  /*e8c0*/  IMAD.WIDE R8, R15, 0x4, R8 ;  /* 0x000000040f087825 */ /* 0x000fc600078e0208 */
[----:B------:R-:W-:Y:S02]  /*e8d0*/  IADD3 R18, P6, R8, R4, RZ ;  /* 0x0000000408127210 */ /* 0x000fe40007fde0ff */
[----:B------:R-:W-:-:S03]  /*e8e0*/  SEL R8, R23, RZ, P2 ;  /* 0x000000ff17087207 */ /* 0x000fc60001000000 */
[----:B------:R-:W-:Y:S01]  /*e8f0*/  IMAD.X R19, R9, 0x1, R2, P6 ;  /* 0x0000000109137824 */ /* 0x000fe200030e0602 */
[----:B------:R-:W-:-:S04]  /*e900*/  SEL R9, R31, RZ, P4 ;  /* 0x000000ff1f097207 */ /* 0x000fc80002000000 */
[----:B------:R0:W-:Y:S04]  /*e910*/  STL.64 [R1+0x18], R18 ;  /* 0x0000181201007387 */ /* 0x0001e80000100a00 */
[----:B------:R-:W4:Y:S01]  /*e920*/  LDL.LU R17, [R1+0x250] ;  /* 0x0002500001117983 */ /* 0x000f220000300800 */
[----:B0-----:R-:W-:Y:S02]  /*e930*/  SEL R18, R22, RZ, P5 ;  /* 0x000000ff16127207 */ /* 0x001fe40002800000 */
[----:B------:R-:W-:Y:S01]  /*e940*/  @P3 SEL R18, R8, R9, !P0 ;  /* 0x0000000908123207 */ /* 0x000fe20004000000 */
[----:B------:R-:W4:Y:S01]  /*e950*/  LDL.LU R22, [R1+0x23c] ;  /* 0x00023c0001167983 */ /* 0x000f220000300800 */
[----:B------:R-:W-:-:S03]  /*e960*/  IADD3 R8, P6, R7, UR36, RZ ;  /* 0x0000002407087c10 */ /* 0x000fc6000ffde0ff */
[----:B------:R-:W4:Y:S01]  /*e970*/  LDL.LU R23, [R1+0x230] ;  /* 0x0002300001177983 */ /* 0x000f220000300800 */
[----:B------:R-:W-:-:S03]  /*e980*/  IADD3.X R9, R6, UR37, RZ, P6, !PT ;  /* 0x0000002506097c10 */ /* 0x000fc6000b7fe4ff */
[----:B------:R0:W-:Y:S02]  /*e990*/  STL [R1+0xdc], R18 ;  /* 0x0000dc1201007387 */ /* 0x0001e40000100800 */
[----:B0-----:R-:W-:-:S04]  /*e9a0*/  IADD3 R18, P6, R7, UR38, RZ ;  /* 0x0000002607127c10 */ /* 0x001fc8000ffde0ff */
[----:B------:R-:W-:-:S03]  /*e9b0*/  IADD3.X R19, R6, UR39, RZ, P6, !PT ;  /* 0x0000002706137c10 */ /* 0x000fc6000b7fe4ff */
[----:B------:R-:W-:Y:S02]  /*e9c0*/  IMAD.WIDE.U32 R18, R32, 0x4, R18 ;  /* 0x0000000420127825 */ /* 0x000fe400078e0012 */
[----:B------:R-:W4:Y:S02]  /*e9d0*/  LDL.LU R32, [R1+0x84c] ;  /* 0x00084c0001207983 */ /* 0x000f240000300800 */
[----:B---3--:R-:W-:-:S03]  /*e9e0*/  IMAD.WIDE R8, R28, 0x4, R8 ;  /* 0x000000041c087825 */ /* 0x008fc600078e0208 */
[----:B------:R-:W-:-:S05]  /*e9f0*/  IADD3 R6, P6, R8, R4, RZ ;  /* 0x0000000408067210 */ /* 0x000fca0007fde0ff */
[----:B------:R-:W-:-:S05]  /*ea00*/  IMAD.X R7, R9, 0x1, R2, P6 ;  /* 0x0000000109077824 */ /* 0x000fca00030e0602 */
[----:B------:R0:W-:Y:S01]  /*ea10*/  STL.64 [R1+0x28], R6 ;  /* 0x0000280601007387 */ /* 0x0001e20000100a00 */
[----:B----4-:R-:W-:Y:S02]  /*ea20*/  SEL R8, R36, RZ, P5 ;  /* 0x000000ff24087207 */ /* 0x010fe40002800000 */
[----:B0-----:R-:W-:-:S05]  /*ea30*/  IADD3 R6, P6, R18, R5, RZ ;  /* 0x0000000512067210 */ /* 0x001fca0007fde0ff */
[----:B------:R-:W-:-:S05]  /*ea40*/  IMAD.X R7, R19, 0x1, R3, P6 ;  /* 0x0000000113077824 */ /* 0x000fca00030e0603 */
[----:B------:R0:W-:Y:S04]  /*ea50*/  STL.64 [R1+0x368], R6 ;  /* 0x0003680601007387 */ /* 0x0001e80000100a00 */
[----:B------:R-:W3:Y:S04]  /*ea60*/  LDL.LU R31, [R1+0x1b0] ;  /* 0x0001b000011f7983 */ /* 0x000ee80000300800 */
[----:B------:R-:W4:Y:S01]  /*ea70*/  LDL.LU R36, [R1+0x194] ;  /* 0x0001940001247983 */ /* 0x000f220000300800 */
[----:B0-----:R-:W-:-:S03]  /*ea80*/  SEL R6, R37, RZ, P2 ;  /* 0x000000ff25067207 */ /* 0x001fc60001000000 */
[----:B------:R-:W4:Y:S01]  /*ea90*/  LDL.LU R37, [R1+0x190] ;  /* 0x0001900001257983 */ /* 0x000f220000300800 */
[----:B------:R-:W-:Y:S02]  /*eaa0*/  SEL R7, R16, RZ, P4 ;  /* 0x000000ff10077207 */ /* 0x000fe40002000000 */
[----:B------:R-:W-:Y:S02]  /*eab0*/  SEL R30, R30, RZ, P2 ;  /* 0x000000ff1e1e7207 */ /* 0x000fe40001000000 */
[----:B------:R-:W-:Y:S02]  /*eac0*/  SEL R29, R29, RZ, P4 ;  /* 0x000000ff1d1d7207 */ /* 0x000fe40002000000 */
[----:B------:R-:W-:Y:S02]  /*ead0*/  @P3 SEL R8, R6, R7, !P0 ;  /* 0x0000000706083207 */ /* 0x000fe40004000000 */
[----:B------:R-:W-:Y:S02]  /*eae0*/  SEL R9, R32, RZ, P5 ;  /* 0x000000ff20097207 */ /* 0x000fe40002800000 */
[----:B------:R-:W-:Y:S01]  /*eaf0*/  @P3 SEL R9, R30, R29, !P0 ;  /* 0x0000001d1e093207 */ /* 0x000fe20004000000 */
[----:B------:R0:W-:Y:S01]  /*eb00*/  STL [R1+0xcc], R8 ;  /* 0x0000cc0801007387 */ /* 0x0001e20000100800 */
[----:B------:R-:W-:-:S03]  /*eb10*/  IADD3 R7, P6, R11, UR50, RZ ;  /* 0x000000320b077c10 */ /* 0x000fc6000ffde0ff */
[----:B------:R-:W-:Y:S01]  /*eb20*/  STL.64 [R1+0x840], R10 ;  /* 0x0008400a01007387 */ /* 0x000fe20000100a00 */
[----:B------:R-:W-:-:S03]  /*eb30*/  SEL R6, R22, RZ, P2 ;  /* 0x000000ff16067207 */ /* 0x000fc60001000000 */
[----:B------:R0:W-:Y:S02]  /*eb40*/  STL [R1+0xd8], R9 ;  /* 0x0000d80901007387 */ /* 0x0001e40000100800 */
[----:B0-----:R-:W-:Y:S02]  /*eb50*/  IADD3.X R8, R0, UR20, RZ, P6, !PT ;  /* 0x0000001400087c10 */ /* 0x001fe4000b7fe4ff */
[----:B------:R-:W-:Y:S02]  /*eb60*/  IADD3 R18, P6, R21, UR36, RZ ;  /* 0x0000002415127c10 */ /* 0x000fe4000ffde0ff */
[----:B------:R-:W-:Y:S02]  /*eb70*/  SEL R9, R23, RZ, P4 ;  /* 0x000000ff17097207 */ /* 0x000fe40002000000 */
[----:B------:R-:W-:Y:S02]  /*eb80*/  SEL R10, R17, RZ, P5 ;  /* 0x000000ff110a7207 */ /* 0x000fe40002800000 */
[----:B------:R-:W-:Y:S01]  /*eb90*/  @P3 SEL R10, R6, R9, !P0 ;  /* 0x00000009060a3207 */ /* 0x000fe20004000000 */
[C---:B------:R-:W-:Y:S01]  /*eba0*/  IMAD.SHL.U32 R6, R7.reuse, 0x4, RZ ;  /* 0x0000000407067824 */ /* 0x040fe200078e00ff */
[----:B------:R-:W-:Y:S01]  /*ebb0*/  IADD3.X R19, R20, UR37, RZ, P6, !PT ;  /* 0x0000002514137c10 */ /* 0x000fe2000b7fe4ff */
[----:B------:R-:W4:Y:S01]  /*ebc0*/  LDL.LU R17, [R1+0x180] ;  /* 0x0001800001117983 */ /* 0x000f220000300800 */
[----:B------:R-:W-:-:S02]  /*ebd0*/  SHF.L.U64.HI R7, R7, 0x2, R8 ;  /* 0x0000000207077819 */ /* 0x000fc40000010208 */
[----:B------:R-:W-:Y:S01]  /*ebe0*/  IADD3 R8, P6, R6, UR45, RZ ;  /* 0x0000002d06087c10 */ /* 0x000fe2000ffde0ff */
[----:B------:R-:W-:Y:S01]  /*ebf0*/  IMAD.WIDE R18, R28, 0x4, R18 ;  /* 0x000000041c127825 */ /* 0x000fe200078e0212 */
[----:B------:R-:W4:Y:S02]  /*ec00*/  LDL.LU R22, [R1+0x174] ;  /* 0x0001740001167983 */ /* 0x000f240000300800 */
[----:B------:R-:W-:Y:S02]  /*ec10*/  IADD3.X R9, R7, UR33, RZ, P6, !PT ;  /* 0x0000002107097c10 */ /* 0x000fe4000b7fe4ff */
[----:B------:R-:W4:Y:S04]  /*ec20*/  LDL.LU R23, [R1+0x170] ;  /* 0x0001700001177983 */ /* 0x000f280000300800 */
[----:B------:R0:W-:Y:S01]  /*ec30*/  STL [R1+0x128], R10 ;  /* 0x0001280a01007387 */ /* 0x0001e20000100800 */
[----:B------:R-:W-:Y:S01]  /*ec40*/  IMAD.WIDE R8, R14, 0x4, R8 ;  /* 0x000000040e087825 */ /* 0x000fe200078e0208 */
[----:B0-----:R-:W-:-:S05]  /*ec50*/  IADD3 R10, P6, R18, R4, RZ ;  /* 0x00000004120a7210 */ /* 0x001fca0007fde0ff */
[----:B------:R-:W-:Y:S01]  /*ec60*/  IMAD.X R11, R19, 0x1, R2, P6 ;  /* 0x00000001130b7824 */ /* 0x000fe200030e0602 */
[----:B------:R-:W-:Y:S01]  /*ec70*/  IADD3 R34, P6, R8, R13, RZ ;  /* 0x0000000d08227210 */ /* 0x000fe20007fde0ff */
[----:B------:R-:W-:-:S04]  /*ec80*/  IMAD.MOV.U32 R16, RZ, RZ, R35 ;  /* 0x000000ffff107224 */ /* 0x000fc800078e0023 */
[----:B------:R-:W-:Y:S01]  /*ec90*/  IMAD.X R35, R9, 0x1, R12, P6 ;  /* 0x0000000109237824 */ /* 0x000fe200030e060c */
[----:B------:R-:W-:Y:S04]  /*eca0*/  STL.64 [R1+0x90], R10 ;  /* 0x0000900a01007387 */ /* 0x000fe80000100a00 */
[----:B------:R0:W-:Y:S04]  /*ecb0*/  STL.64 [R1+0x810], R34 ;  /* 0x0008102201007387 */ /* 0x0001e80000100a00 */
[----:B0-----:R-:W4:Y:S01]  /*ecc0*/  LDL R35, [R1+0x110] ;  /* 0x0001100001237983 */ /* 0x001f220000100800 */
[----:B------:R-:W-:Y:S01]  /*ecd0*/  IMAD.MOV.U32 R34, RZ, RZ, R16 ;  /* 0x000000ffff227224 */ /* 0x000fe200078e0010 */
[----:B---3--:R-:W-:-:S02]  /*ece0*/  SEL R10, R31, RZ, P5 ;  /* 0x000000ff1f0a7207 */ /* 0x008fc40002800000 */
[----:B----4-:R-:W-:Y:S02]  /*ecf0*/  SEL R8, R36, RZ, P2 ;  /* 0x000000ff24087207 */ /* 0x010fe40001000000 */
[----:B------:R-:W-:-:S04]  /*ed00*/  SEL R9, R37, RZ, P4 ;  /* 0x000000ff25097207 */ /* 0x000fc80002000000 */
[----:B------:R-:W-:-:S05]  /*ed10*/  @P3 SEL R10, R8, R9, !P0 ;  /* 0x00000009080a3207 */ /* 0x000fca0004000000 */
[----:B------:R0:W-:Y:S04]  /*ed20*/  STL [R1+0x124], R10 ;  /* 0x0001240a01007387 */ /* 0x0001e80000100800 */
[----:B0-----:R-:W3:Y:S04]  /*ed30*/  LDL.LU R10, [R1+0x168] ;  /* 0x00016800010a7983 */ /* 0x001ee80000300800 */
[----:B------:R-:W4:Y:S04]  /*ed40*/  LDL.LU R11, [R1+0x160] ;  /* 0x00016000010b7983 */ /* 0x000f280000300800 */
[----:B------:R-:W4:Y:S04]  /*ed50*/  LDL.LU R36, [R1+0x15c] ;  /* 0x00015c0001247983 */ /* 0x000f280000300800 */
[----:B------:R-:W4:Y:S04]  /*ed60*/  LDL.LU R37, [R1+0x68] ;  /* 0x0000680001257983 */ /* 0x000f280000300800 */
[----:B------:R-:W4:Y:S01]  /*ed70*/  LDL.LU R16, [R1+0x4] ;  /* 0x0000040001107983 */ /* 0x000f220000300800 */
[----:B------:R-:W-:-:S04]  /*ed80*/  IADD3 R18, P6, R21, UR38, RZ ;  /* 0x0000002615127c10 */ /* 0x000fc8000ffde0ff */
[----:B------:R-:W-:Y:S02]  /*ed90*/  IADD3.X R19, R20, UR39, RZ, P6, !PT ;  /* 0x0000002714137c10 */ /* 0x000fe4000b7fe4ff */
[----:B------:R-:W-:-:S04]  /*eda0*/  IADD3 R8, P6, R6, UR34, RZ ;  /* 0x0000002206087c10 */ /* 0x000fc8000ffde0ff */
[----:B------:R-:W-:-:S03]  /*edb0*/  IADD3.X R9, R7, UR35, RZ, P6, !PT ;  /* 0x0000002307097c10 */ /* 0x000fc6000b7fe4ff */
[----:B------:R-:W-:Y:S01]  /*edc0*/  IMAD.WIDE R8, R15, 0x4, R8 ;  /* 0x000000040f087825 */ /* 0x000fe200078e0208 */
[----:B------:R-:W-:-:S03]  /*edd0*/  SEL R17, R17, RZ, P5 ;  /* 0x000000ff11117207 */ /* 0x000fc60002800000 */
[----:B------:R-:W-:-:S03]  /*ede0*/  IMAD.WIDE.U32 R18, R35, 0x4, R18 ;  /* 0x0000000423127825 */ /* 0x000fc600078e0012 */
[----:B------:R-:W-:-:S05]  /*edf0*/  IADD3 R20, P6, R18, R5, RZ ;  /* 0x0000000512147210 */ /* 0x000fca0007fde0ff */
[----:B------:R-:W-:Y:S01]  /*ee00*/  IMAD.X R21, R19, 0x1, R3, P6 ;  /* 0x0000000113157824 */ /* 0x000fe200030e0603 */
[----:B------:R-:W-:Y:S02]  /*ee10*/  IADD3 R30, P6, R8, R4, RZ ;  /* 0x00000004081e7210 */ /* 0x000fe40007fde0ff */
[----:B------:R-:W-:-:S03]  /*ee20*/  SEL R8, R22, RZ, P2 ;  /* 0x000000ff16087207 */ /* 0x000fc60001000000 */
[----:B------:R-:W-:Y:S01]  /*ee30*/  IMAD.X R31, R9, 0x1, R2, P6 ;  /* 0x00000001091f7824 */ /* 0x000fe200030e0602 */
[----:B------:R-:W-:-:S04]  /*ee40*/  SEL R9, R23, RZ, P4 ;  /* 0x000000ff17097207 */ /* 0x000fc80002000000 */
[----:B------:R-:W-:Y:S02]  /*ee50*/  @P3 SEL R17, R8, R9, !P0 ;  /* 0x0000000908113207 */ /* 0x000fe40004000000 */
[----:B------:R-:W-:-:S04]  /*ee60*/  IADD3 R8, P6, R6, UR36, RZ ;  /* 0x0000002406087c10 */ /* 0x000fc8000ffde0ff */
[----:B------:R-:W-:Y:S02]  /*ee70*/  IADD3.X R9, R7, UR37, RZ, P6, !PT ;  /* 0x0000002507097c10 */ /* 0x000fe4000b7fe4ff */
[----:B------:R-:W-:Y:S01]  /*ee80*/  IADD3 R6, P6, R6, UR38, RZ ;  /* 0x0000002606067c10 */ /* 0x000fe2000ffde0ff */
[----:B------:R0:W-:Y:S01]  /*ee90*/  STL.64 [R1+0x360], R20 ;  /* 0x0003601401007387 */ /* 0x0001e20000100a00 */
[----:B------:R-:W-:Y:S02]  /*eea0*/  IMAD.WIDE R8, R28, 0x4, R8 ;  /* 0x000000041c087825 */ /* 0x000fe400078e0208 */
[----:B------:R-:W-:Y:S01]  /*eeb0*/  IADD3.X R7, R7, UR39, RZ, P6, !PT ;  /* 0x0000002707077c10 */ /* 0x000fe2000b7fe4ff */
[----:B------:R-:W-:Y:S04]  /*eec0*/  STL [R1+0x81c], R30 ;  /* 0x00081c1e01007387 */ /* 0x000fe80000100800 */
[----:B------:R-:W-:Y:S01]  /*eed0*/  STL [R1+0x818], R31 ;  /* 0x0008181f01007387 */ /* 0x000fe20000100800 */
[----:B------:R-:W-:-:S03]  /*eee0*/  IADD3 R18, P6, R8, R4, RZ ;  /* 0x0000000408127210 */ /* 0x000fc60007fde0ff */
[----:B------:R-:W4:Y:S01]  /*eef0*/  LDL R32, [R1+0x358] ;  /* 0x0003580001207983 */ /* 0x000f220000100800 */
[----:B------:R-:W-:-:S03]  /*ef00*/  IMAD.WIDE.U32 R6, R35, 0x4, R6 ;  /* 0x0000000423067825 */ /* 0x000fc600078e0006 */
[----:B------:R0:W-:Y:S01]  /*ef10*/  STL [R1+0x120], R17 ;  /* 0x0001201101007387 */ /* 0x0001e20000100800 */
[----:B------:R-:W-:Y:S01]  /*ef20*/  IMAD.X R19, R9, 0x1, R2, P6 ;  /* 0x0000000109137824 */ /* 0x000fe200030e0602 */
[----:B0-----:R-:W-:Y:S02]  /*ef30*/  IADD3 R20, P6, R6, R5, RZ ;  /* 0x0000000506147210 */ /* 0x001fe40007fde0ff */
[----:B------:R-:W4:Y:S04]  /*ef40*/  LDL.LU R17, [R1+0x14c] ;  /* 0x00014c0001117983 */ /* 0x000f280000300800 */
[----:B------:R-:W4:Y:S04]  /*ef50*/  LDL.LU R22, [R1+0x138] ;  /* 0x0001380001167983 */ /* 0x000f280000300800 */
[----:B------:R-:W4:Y:S01]  /*ef60*/  LDL.LU R23, [R1+0x114] ;  /* 0x0001140001177983 */ /* 0x000f220000300800 */
[----:B------:R-:W-:-:S03]  /*ef70*/  IMAD.X R21, R7, 0x1, R3, P6 ;  /* 0x0000000107157824 */ /* 0x000fc600030e0603 */
[----:B------:R-:W-:Y:S04]  /*ef80*/  STL [R1+0x820], R19 ;  /* 0x0008201301007387 */ /* 0x000fe80000100800 */
[----:B------:R-:W-:Y:S01]  /*ef90*/  STL.64 [R1+0x350], R20 ;  /* 0x0003501401007387 */ /* 0x000fe20000100a00 */
[----:B---3--:R-:W-:Y:S02]  /*efa0*/  SEL R8, R10, RZ, P5 ;  /* 0x000000ff0a087207 */ /* 0x008fe40002800000 */
[----:B----4-:R-:W-:Y:S02]  /*efb0*/  SEL R6, R11, RZ, P2 ;  /* 0x000000ff0b067207 */ /* 0x010fe40001000000 */
[----:B------:R-:W-:-:S04]  /*efc0*/  SEL R7, R36, RZ, P4 ;  /* 0x000000ff24077207 */ /* 0x000fc80002000000 */
[----:B------:R-:W-:Y:S02]  /*efd0*/  @P3 SEL R8, R6, R7, !P0 ;  /* 0x0000000706083207 */ /* 0x000fe40004000000 */
[----:B------:R-:W-:Y:S02]  /*efe0*/  IADD3 R7, P6, R33, UR46, RZ ;  /* 0x0000002e21077c10 */ /* 0x000fe4000ffde0ff */
[----:B------:R-:W3:Y:S02]  /*eff0*/  LDL.LU R33, [R1+0x848] ;  /* 0x0008480001217983 */ /* 0x000ee40000300800 */
[----:B------:R-:W-:Y:S02]  /*f000*/  IADD3.X R6, R26, UR7, RZ, P6, !PT ;  /* 0x000000071a067c10 */ /* 0x000fe4000b7fe4ff */
[----:B------:R0:W-:Y:S04]  /*f010*/  STL [R1+0x100], R8 ;  /* 0x0001000801007387 */ /* 0x0001e80000100800 */
[----:B------:R-:W4:Y:S04]  /*f020*/  LDL.LU R10, [R1+0x13c] ;  /* 0x00013c00010a7983 */ /* 0x000f280000300800 */
[----:B------:R-:W3:Y:S04]  /*f030*/  LDL.LU R11, [R1+0x134] ;  /* 0x00013400010b7983 */ /* 0x000ee80000300800 */
[----:B------:R-:W3:Y:S01]  /*f040*/  LDL.LU R26, [R1+0x108] ;  /* 0x00010800011a7983 */ /* 0x000ee20000300800 */
[----:B------:R-:W-:-:S02]  /*f050*/  SEL R9, R37, RZ, P5 ;  /* 0x000000ff25097207 */ /* 0x000fc40002800000 */
[----:B0-----:R-:W-:Y:S01]  /*f060*/  SEL R8, R16, RZ, P2 ;  /* 0x000000ff10087207 */ /* 0x001fe20001000000 */
[----:B------:R-:W3:Y:S04]  /*f070*/  LDL.LU R36, [R1+0x158] ;  /* 0x0001580001247983 */ /* 0x000ee80000300800 */
[----:B------:R-:W3:Y:S04]  /*f080*/  LDL.LU R37, [R1+0x130] ;  /* 0x0001300001257983 */ /* 0x000ee80000300800 */
[----:B------:R-:W3:Y:S01]  /*f090*/  LDL.LU R16, [R1+0x10c] ;  /* 0x00010c0001107983 */ /* 0x000ee20000300800 */
[----:B------:R-:W-:Y:S01]  /*f0a0*/  SEL R25, R25, RZ, P4 ;  /* 0x000000ff19197207 */ /* 0x000fe20002000000 */
[----:B------:R-:W-:-:S03]  /*f0b0*/  USHF.R.U32.HI UR44, URZ, 0x1c, UR11 ;  /* 0x0000001c3f2c7899 */ /* 0x000fc6000801160b */
[----:B------:R-:W-:Y:S01]  /*f0c0*/  @P3 SEL R9, R8, R25, !P0 ;  /* 0x0000001908093207 */ /* 0x000fe20004000000 */
[----:B------:R-:W-:-:S04]  /*f0d0*/  ULOP3.LUT UR44, UR44, 0x8, URZ, 0xc0, !UPT ;  /* 0x000000082c2c7892 */ /* 0x000fc8000f8ec03f */
[----:B------:R0:W-:Y:S01]  /*f0e0*/  STL [R1+0x104], R9 ;  /* 0x0001040901007387 */ /* 0x0001e20000100800 */
[----:B------:R-:W-:-:S04]  /*f0f0*/  UIADD3 UR44, UP0, UR10, UR44, URZ ;  /* 0x0000002c0a2c7290 */ /* 0x000fc8000ff1e03f */
[----:B------:R-:W-:Y:S02]  /*f100*/  USHF.L.U32 UR53, UR44, 0x3, URZ ;  /* 0x000000032c357899 */ /* 0x000fe4000800063f */
[----:B------:R-:W-:-:S04]  /*f110*/  UIADD3.X UR10, URZ, UR11, URZ, UP0, !UPT ;  /* 0x0000000b3f0a7290 */ /* 0x000fc800087fe43f */
[----:B------:R-:W-:Y:S01]  /*f120*/  USHF.L.U64.HI UR44, UR44, 0x3, UR10 ;  /* 0x000000032c2c7899 */ /* 0x000fe2000801020a */
[----:B------:R-:W-:-:S05]  /*f130*/  IADD3 R8, P6, R34, UR53, RZ ;  /* 0x0000003522087c10 */ /* 0x000fca000ffde0ff */
[----:B------:R-:W-:Y:S01]  /*f140*/  IMAD.SHL.U32 R31, R8, 0x4, RZ ;  /* 0x00000004081f7824 */ /* 0x000fe200078e00ff */
[----:B------:R-:W-:Y:S02]  /*f150*/  SHF.L.U64.HI R25, R7, 0x2, R6 ;  /* 0x0000000207197819 */ /* 0x000fe40000010206 */
[----:B------:R-:W-:Y:S02]  /*f160*/  SEL R19, R17, RZ, P5 ;  /* 0x000000ff11137207 */ /* 0x000fe40002800000 */
[----:B------:R-:W3:Y:S01]  /*f170*/  LDL.LU R17, [R1+0x148] ;  /* 0x0001480001117983 */ /* 0x000ee20000300800 */
[----:B------:R-:W-:-:S03]  /*f180*/  SEL R20, R22, RZ, P2 ;  /* 0x000000ff16147207 */ /* 0x000fc60001000000 */
[----:B------:R-:W3:Y:S01]  /*f190*/  LDL.LU R22, [R1+0x118] ;  /* 0x0001180001167983 */ /* 0x000ee20000300800 */
[----:B------:R-:W-:-:S03]  /*f1a0*/  SEL R21, R23, RZ, P4 ;  /* 0x000000ff17157207 */ /* 0x000fc60002000000 */
[----:B------:R-:W3:Y:S01]  /*f1b0*/  LDL.LU R23, [R1+0x6c] ;  /* 0x00006c0001177983 */ /* 0x000ee20000300800 */
[----:B0-----:R-:W-:-:S04]  /*f1c0*/  IADD3.X R9, R32, UR44, RZ, P6, !PT ;  /* 0x0000002c20097c10 */ /* 0x001fc8000b7fe4ff */
[----:B------:R-:W-:Y:S02]  /*f1d0*/  SHF.L.U64.HI R30, R8, 0x2, R9 ;  /* 0x00000002081e7819 */ /* 0x000fe40000010209 */
[----:B------:R-:W-:Y:S02]  /*f1e0*/  IADD3 R8, P6, R31, UR34, RZ ;  /* 0x000000221f087c10 */ /* 0x000fe4000ffde0ff */
[----:B------:R-:W-:Y:S02]  /*f1f0*/  @P3 SEL R19, R20, R21, !P0 ;  /* 0x0000001514133207 */ /* 0x000fe40004000000 */
[----:B------:R-:W-:Y:S01]  /*f200*/  IADD3.X R9, R30, UR35, RZ, P6, !PT ;  /* 0x000000231e097c10 */ /* 0x000fe2000b7fe4ff */
[----:B------:R-:W-:Y:S02]  /*f210*/  STL [R1+0xac], R31 ;  /* 0x0000ac1f01007387 */ /* 0x000fe40000100800 */
[----:B------:R-:W-:Y:S02]  /*f220*/  IMAD.WIDE R8, R15, 0x4, R8 ;  /* 0x000000040f087825 */ /* 0x000fe400078e0208 */
[----:B------:R-:W-:Y:S04]  /*f230*/  STL [R1+0x4f8], R19 ;  /* 0x0004f81301007387 */ /* 0x000fe80000100800 */
[----:B------:R-:W-:Y:S01]  /*f240*/  STL [R1+0xa8], R30 ;  /* 0x0000a81e01007387 */ /* 0x000fe20000100800 */
[----:B----4-:R-:W-:-:S02]  /*f250*/  SEL R10, R10, RZ, P5 ;  /* 0x000000ff0a0a7207 */ /* 0x010fc40002800000 */
[----:B---3--:R-:W-:Y:S02]  /*f260*/  SEL R20, R11, RZ, P2 ;  /* 0x000000ff0b147207 */ /* 0x008fe40001000000 */
[----:B------:R-:W-:Y:S01]  /*f270*/  SEL R21, R26, RZ, P4 ;  /* 0x000000ff1a157207 */ /* 0x000fe20002000000 */
[----:B------:R-:W-:-:S03]  /*f280*/  IMAD.SHL.U32 R26, R7, 0x4, RZ ;  /* 0x00000004071a7824 */ /* 0x000fc600078e00ff */
[----:B------:R-:W-:Y:S02]  /*f290*/  @P3 SEL R10, R20, R21, !P0 ;  /* 0x00000015140a3207 */ /* 0x000fe40004000000 */
[----:B------:R-:W-:-:S03]  /*f2a0*/  IADD3 R6, P6, R26, UR45, RZ ;  /* 0x0000002d1a067c10 */ /* 0x000fc6000ffde0ff */
[----:B------:R0:W-:Y:S01]  /*f2b0*/  STL [R1+0x4ec], R10 ;  /* 0x0004ec0a01007387 */ /* 0x0001e20000100800 */
[----:B------:R-:W-:Y:S02]  /*f2c0*/  IADD3.X R7, R25, UR33, RZ, P6, !PT ;  /* 0x0000002119077c10 */ /* 0x000fe4000b7fe4ff */
[----:B0-----:R-:W-:Y:S02]  /*f2d0*/  IADD3 R10, P6, R8, R4, RZ ;  /* 0x00000004080a7210 */ /* 0x001fe40007fde0ff */
[----:B------:R-:W-:-:S03]  /*f2e0*/  SEL R8, R37, RZ, P2 ;  /* 0x000000ff25087207 */ /* 0x000fc60001000000 */
[----:B------:R-:W-:Y:S01]  /*f2f0*/  IMAD.X R11, R9, 0x1, R2, P6 ;  /* 0x00000001090b7824 */ /* 0x000fe200030e0602 */
[----:B------:R-:W-:-:S04]  /*f300*/  SEL R9, R16, RZ, P4 ;  /* 0x000000ff10097207 */ /* 0x000fc80002000000 */
[----:B------:R0:W-:Y:S02]  /*f310*/  STL.64 [R1+0x78], R10 ;  /* 0x0000780a01007387 */ /* 0x0001e40000100a00 */
[----:B0-----:R-:W-:Y:S02]  /*f320*/  SEL R10, R36, RZ, P5 ;  /* 0x000000ff240a7207 */ /* 0x001fe40002800000 */
[----:B------:R-:W-:-:S05]  /*f330*/  @P3 SEL R10, R8, R9, !P0 ;  /* 0x00000009080a3207 */ /* 0x000fca0004000000 */
[----:B------:R0:W-:Y:S04]  /*f340*/  STL [R1+0x4e4], R10 ;  /* 0x0004e40a01007387 */ /* 0x0001e80000100800 */
[----:B------:R-:W3:Y:S01]  /*f350*/  LDL.LU R19, [R1+0x468] ;  /* 0x0004680001137983 */ /* 0x000ee20000300800 */
[----:B------:R-:W-:-:S03]  /*f360*/  IMAD.WIDE R6, R14, 0x4, R6 ;  /* 0x000000040e067825 */ /* 0x000fc600078e0206 */
[----:B------:R-:W-:-:S05]  /*f370*/  IADD3 R6, P6, R6, R13, RZ ;  /* 0x0000000d06067210 */ /* 0x000fca0007fde0ff */
[----:B------:R-:W-:Y:S01]  /*f380*/  IMAD.X R7, R7, 0x1, R12, P6 ;  /* 0x0000000107077824 */ /* 0x000fe200030e060c */
[----:B------:R-:W-:-:S04]  /*f390*/  IADD3 R20, P6, R31, UR36, RZ ;  /* 0x000000241f147c10 */ /* 0x000fc8000ffde0ff */
[----:B------:R-:W-:-:S03]  /*f3a0*/  IADD3.X R21, R30, UR37, RZ, P6, !PT ;  /* 0x000000251e157c10 */ /* 0x000fc6000b7fe4ff */
[----:B------:R-:W-:Y:S01]  /*f3b0*/  IMAD.WIDE R20, R28, 0x4, R20 ;  /* 0x000000041c147825 */ /* 0x000fe200078e0214 */
[----:B0-----:R-:W-:Y:S02]  /*f3c0*/  SEL R10, R17, RZ, P5 ;  /* 0x000000ff110a7207 */ /* 0x001fe40002800000 */
[----:B------:R-:W-:Y:S02]  /*f3d0*/  SEL R8, R22, RZ, P2 ;  /* 0x000000ff16087207 */ /* 0x000fe40001000000 */
[----:B------:R-:W-:-:S04]  /*f3e0*/  SEL R9, R23, RZ, P4 ;  /* 0x000000ff17097207 */ /* 0x000fc80002000000 */
[----:B------:R-:W-:Y:S02]  /*f3f0*/  @P3 SEL R10, R8, R9, !P0 ;  /* 0x00000009080a3207 */ /* 0x000fe40004000000 */
[----:B------:R-:W-:-:S03]  /*f400*/  IADD3 R8, P6, R26, UR34, RZ ;  /* 0x000000221a087c10 */ /* 0x000fc6000ffde0ff */
[----:B------:R0:W-:Y:S01]  /*f410*/  STL [R1+0x464], R10 ;  /* 0x0004640a01007387 */ /* 0x0001e20000100800 */
[----:B------:R-:W-:-:S03]  /*f420*/  IADD3.X R9, R25, UR35, RZ, P6, !PT ;  /* 0x0000002319097c10 */ /* 0x000fc6000b7fe4ff */
[----:B------:R-:W4:Y:S04]  /*f430*/  LDL.LU.64 R36, [R1+0xd0] ;  /* 0x0000d00001247983 */ /* 0x000f280000300a00 */
[----:B------:R-:W4:Y:S01]  /*f440*/  LDL.LU.64 R16, [R1+0x98] ;  /* 0x0000980001107983 */ /* 0x000f220000300a00 */
[----:B0-----:R-:W-:-:S05]  /*f450*/  IADD3 R10, P6, R20, R4, RZ ;  /* 0x00000004140a7210 */ /* 0x001fca0007fde0ff */
[----:B------:R-:W-:Y:S02]  /*f460*/  IMAD.X R11, R21, 0x1, R2, P6 ;  /* 0x00000001150b7824 */ /* 0x000fe400030e0602 */
[----:B------:R-:W-:-:S03]  /*f470*/  IMAD.WIDE R8, R15, 0x4, R8 ;  /* 0x000000040f087825 */ /* 0x000fc600078e0208 */
[----:B------:R0:W-:Y:S01]  /*f480*/  STL.64 [R1+0x68], R10 ;  /* 0x0000680a01007387 */ /* 0x0001e20000100a00 */
[----:B------:R-:W-:Y:S02]  /*f490*/  IADD3 R20, P6, R8, R4, RZ ;  /* 0x0000000408147210 */ /* 0x000fe40007fde0ff */
[----:B0-----:R-:W-:Y:S02]  /*f4a0*/  SEL R10, R33, RZ, P5 ;  /* 0x000000ff210a7207 */ /* 0x001fe40002800000 */
[----:B------:R-:W4:Y:S01]  /*f4b0*/  LDL.LU.64 R32, [R1+0xf8] ;  /* 0x0000f80001207983 */ /* 0x000f220000300a00 */
[----:B------:R-:W-:Y:S01]  /*f4c0*/  IMAD.X R21, R9, 0x1, R2, P6 ;  /* 0x0000000109157824 */ /* 0x000fe200030e0602 */
[----:B------:R-:W-:Y:S02]  /*f4d0*/  IADD3 R8, P6, R26, UR36, RZ ;  /* 0x000000241a087c10 */ /* 0x000fe4000ffde0ff */
[----:B------:R-:W-:Y:S01]  /*f4e0*/  SEL R27, R27, RZ, P2 ;  /* 0x000000ff1b1b7207 */ /* 0x000fe20001000000 */
[----:B------:R-:W4:Y:S01]  /*f4f0*/  LDL.LU.64 R22, [R1+0x70] ;  /* 0x0000700001167983 */ /* 0x000f220000300a00 */
[----:B------:R-:W-:-:S02]  /*f500*/  SEL R24, R24, RZ, P4 ;  /* 0x000000ff18187207 */ /* 0x000fc40002000000 */
[----:B------:R-:W-:Y:S02]  /*f510*/  IADD3.X R9, R25, UR37, RZ, P6, !PT ;  /* 0x0000002519097c10 */ /* 0x000fe4000b7fe4ff */
[----:B------:R-:W-:Y:S02]  /*f520*/  @P3 SEL R10, R27, R24, !P0 ;  /* 0x000000181b0a3207 */ /* 0x000fe40004000000 */
[----:B------:R-:W-:Y:S01]  /*f530*/  IADD3 R24, P6, R26, UR38, RZ ;  /* 0x000000261a187c10 */ /* 0x000fe2000ffde0ff */
[----:B------:R-:W-:-:S03]  /*f540*/  IMAD.WIDE R8, R28, 0x4, R8 ;  /* 0x000000041c087825 */ /* 0x000fc600078e0208 */
[----:B------:R-:W-:Y:S02]  /*f550*/  IADD3.X R25, R25, UR39, RZ, P6, !PT ;  /* 0x0000002719197c10 */ /* 0x000fe4000b7fe4ff */
[----:B------:R-:W-:Y:S01]  /*f560*/  IADD3 R8, P6, R8, R4, RZ ;  /* 0x0000000408087210 */ /* 0x000fe20007fde0ff */
[----:B------:R-:W-:Y:S01]  /*f570*/  IMAD.WIDE.U32 R24, R35, 0x4, R24 ;  /* 0x0000000423187825 */ /* 0x000fe200078e0018 */
[----:B------:R0:W-:Y:S03]  /*f580*/  STL [R1+0x4fc], R10 ;  /* 0x0004fc0a01007387 */ /* 0x0001e60000100800 */
[----:B------:R-:W-:Y:S01]  /*f590*/  IMAD.X R9, R9, 0x1, R2, P6 ;  /* 0x0000000109097824 */ /* 0x000fe200030e0602 */
[----:B------:R-:W4:Y:S01]  /*f5a0*/  LDL.LU.64 R26, [R1+0x8] ;  /* 0x00000800011a7983 */ /* 0x000f220000300a00 */
[----:B0-----:R-:W-:-:S05]  /*f5b0*/  IADD3 R10, P6, R24, R5, RZ ;  /* 0x00000005180a7210 */ /* 0x001fca0007fde0ff */
[----:B------:R-:W-:Y:S01]  /*f5c0*/  IMAD.X R11, R25, 0x1, R3, P6 ;  /* 0x00000001190b7824 */ /* 0x000fe200030e0603 */
[----:B---3--:R-:W-:-:S04]  /*f5d0*/  LOP3.LUT R19, R19, 0xfffffeff, RZ, 0xc0, !PT ;  /* 0xfffffeff13137812 */ /* 0x008fc800078ec0ff */
[----:B------:R-:W-:-:S05]  /*f5e0*/  @P3 LOP3.LUT R19, R19, 0x100, RZ, 0xfc, !PT ;  /* 0x0000010013133812 */ /* 0x000fca00078efcff */
[----:B------:R-:W-:Y:S04]  /*f5f0*/  STL [R1+0x468], R19 ;  /* 0x0004681301007387 */ /* 0x000fe80000100800 */
[----:B------:R0:W-:Y:S04]  /*f600*/  STL.64 [R1+0x808], R8 ;  /* 0x0008080801007387 */ /* 0x0001e80000100a00 */
[----:B0-----:R-:W3:Y:S04]  /*f610*/  LDL.LU.64 R8, [R1+0xe0] ;  /* 0x0000e00001087983 */ /* 0x001ee80000300a00 */
[----:B------:R0:W-:Y:S04]  /*f620*/  STL.64 [R1+0x340], R10 ;  /* 0x0003400a01007387 */ /* 0x0001e80000100a00 */
[----:B0-----:R-:W3:Y:S01]  /*f630*/  LDL.LU.64 R10, [R1+0x840] ;  /* 0x00084000010a7983 */ /* 0x001ee20000300a00 */
[----:B------:R-:W-:-:S06]  /*f640*/  IMAD.MOV.U32 R29, RZ, RZ, RZ ;  /* 0x000000ffff1d7224 */ /* 0x000fcc00078e00ff */
[----:B----4-:R0:W4:Y:S01]  /*f650*/  @!P1 LDG.E.EL R29, desc[UR22][R32.64] ;  /* 0x00000016201d9981 */ /* 0x010122000c2e1900 */
[----:B---3--:R-:W-:-:S03]  /*f660*/  IADD3 R24, P6, R11, UR52, RZ ;  /* 0x000000340b187c10 */ /* 0x008fc6000ffde0ff */
[----:B------:R-:W3:Y:S01]  /*f670*/  LDL.LU R11, [R1+0x83c] ;  /* 0x00083c00010b7983 */ /* 0x000ee20000300800 */
[----:B0-----:R-:W-:Y:S02]  /*f680*/  CS2R R32, SRZ ;  /* 0x0000000000207805 */ /* 0x001fe4000001ff00 */
[----:B------:R-:W-:Y:S02]  /*f690*/  IADD3.X R25, R0, UR21, RZ, P6, !PT ;  /* 0x0000001500197c10 */ /* 0x000fe4000b7fe4ff */
[----:B------:R-:W3:Y:S04]  /*f6a0*/  LDL.LU R0, [R1+0x838] ;  /* 0x0008380001007983 */ /* 0x000ee80000300800 */
[----:B------:R-:W3:Y:S04]  /*f6b0*/  @P2 LDG.E.EL R32, desc[UR22][R36.64] ;  /* 0x0000001624202981 */ /* 0x000ee8000c2e1900 */
[----:B------:R0:W3:Y:S04]  /*f6c0*/  @P5 LDG.E.EL R33, desc[UR22][R8.64] ;  /* 0x0000001608215981 */ /* 0x0000e8000c2e1900 */
[----:B------:R-:W3:Y:S01]  /*f6d0*/  LDL.LU.64 R36, [R1+0x50] ;  /* 0x0000500001247983 */ /* 0x000ee20000300a00 */
[----:B0-----:R-:W-:-:S03]  /*f6e0*/  SHF.L.U64.HI R9, R24, 0x2, R25 ;  /* 0x0000000218097819 */ /* 0x001fc60000010219 */
[----:B----4-:R0:W-:Y:S02]  /*f6f0*/  STL [R1+0x460], R29 ;  /* 0x0004601d01007387 */ /* 0x0101e40000100800 */
[----:B0-----:R-:W-:-:S06]  /*f700*/  IMAD.MOV.U32 R29, RZ, RZ, RZ ;  /* 0x000000ffff1d7224 */ /* 0x001fcc00078e00ff */
[----:B------:R0:W4:Y:S02]  /*f710*/  @P4 LDG.E.EL R29, desc[UR22][R26.64] ;  /* 0x000000161a1d4981 */ /* 0x000124000c2e1900 */
[----:B0-----:R-:W-:-:S04]  /*f720*/  IADD3 R26, P6, R31, UR45, RZ ;  /* 0x0000002d1f1a7c10 */ /* 0x001fc8000ffde0ff */
[----:B------:R-:W-:Y:S02]  /*f730*/  IADD3.X R27, R30, UR33, RZ, P6, !PT ;  /* 0x000000211e1b7c10 */ /* 0x000fe4000b7fe4ff */
[----:B------:R-:W-:-:S06]  /*f740*/  CS2R R30, SRZ ;  /* 0x00000000001e7805 */ /* 0x000fcc000001ff00 */
[----:B------:R0:W4:Y:S01]  /*f750*/  @P2 LDG.E.EL R31, desc[UR22][R22.64] ;  /* 0x00000016161f2981 */ /* 0x000122000c2e1900 */
[----:B------:R-:W-:-:S03]  /*f760*/  IMAD.WIDE R26, R14, 0x4, R26 ;  /* 0x000000040e1a7825 */ /* 0x000fc600078e021a */
[----:B------:R0:W4:Y:S02]  /*f770*/  @P5 LDG.E.EL R30, desc[UR22][R16.64] ;  /* 0x00000016101e5981 */ /* 0x000124000c2e1900 */
[----:B0-----:R-:W-:-:S05]  /*f780*/  IMAD.SHL.U32 R22, R24, 0x4, RZ ;  /* 0x0000000418167824 */ /* 0x001fca00078e00ff */
[----:B------:R-:W-:-:S04]  /*f790*/  IADD3 R24, P6, R22, UR45, RZ ;  /* 0x0000002d16187c10 */ /* 0x000fc8000ffde0ff */
[----:B------:R-:W-:Y:S02]  /*f7a0*/  IADD3.X R25, R9, UR33, RZ, P6, !PT ;  /* 0x0000002109197c10 */ /* 0x000fe4000b7fe4ff */
[----:B------:R-:W-:Y:S01]  /*f7b0*/  IADD3 R16, P6, R26, R13, RZ ;  /* 0x0000000d1a107210 */ /* 0x000fe20007fde0ff */
[----:B------:R-:W-:-:S04]  /*f7c0*/  IMAD.WIDE R24, R14, 0x4, R24 ;  /* 0x000000040e187825 */ /* 0x000fc800078e0218 */
[----:B------:R-:W-:Y:S02]  /*f7d0*/  IMAD.MOV.U32 R8, RZ, RZ, RZ ;  /* 0x000000ffff087224 */ /* 0x000fe400078e00ff */
[--C-:B------:R-:W-:Y:S01]  /*f7e0*/  IMAD.X R17, R27, 0x1, R12.reuse, P6 ;  /* 0x000000011b117824 */ /* 0x100fe200030e060c */
[----:B------:R-:W-:Y:S01]  /*f7f0*/  IADD3 R26, P6, R24, R13, RZ ;  /* 0x0000000d181a7210 */ /* 0x000fe20007fde0ff */
[----:B------:R-:W-:Y:S04]  /*f800*/  STL [R1+0x9c], R22 ;  /* 0x00009c1601007387 */ /* 0x000fe80000100800 */
[----:B------:R-:W-:Y:S01]  /*f810*/  IMAD.X R27, R25, 0x1, R12, P6 ;  /* 0x00000001191b7824 */ /* 0x000fe200030e060c */
[----:B------:R-:W-:Y:S04]  /*f820*/  STL [R1+0x70], R9 ;  /* 0x0000700901007387 */ /* 0x000fe80000100800 */
[----:B------:R0:W-:Y:S04]  /*f830*/  STL.64 [R1+0x58], R16 ;  /* 0x0000581001007387 */ /* 0x0001e80000100a00 */
[----:B0-----:R-:W4:Y:S04]  /*f840*/  LDL.LU.64 R16, [R1+0x80] ;  /* 0x0000800001107983 */ /* 0x001f280000300a00 */
[----:B------:R-:W4:Y:S04]  /*f850*/  LDL.LU.64 R24, [R1+0xb0] ;  /* 0x0000b00001187983 */ /* 0x000f280000300a00 */
[----:B------:R-:W-:Y:S04]  /*f860*/  STL.64 [R1], R26 ;  /* 0x0000001a01007387 */ /* 0x000fe80000100a00 */
[----:B---3--:R-:W3:Y:S04]  /*f870*/  @P5 LDG.E.EL R8, desc[UR22][R10.64] ;  /* 0x000000160a085981 */ /* 0x008ee8000c2e1900 */
[----:B------:R-:W4:Y:S04]  /*f880*/  LDL.LU.64 R10, [R1+0x88] ;  /* 0x00008800010a7983 */ /* 0x000f280000300a00 */
[----:B---3--:R0:W-:Y:S02]  /*f890*/  STL [R1+0x98], R8 ;  /* 0x0000980801007387 */ /* 0x0081e40000100800 */
[----:B0-----:R-:W-:-:S06]  /*f8a0*/  IMAD.MOV.U32 R8, RZ, RZ, RZ ;  /* 0x000000ffff087224 */ /* 0x001fcc00078e00ff */
[----:B----4-:R0:W3:Y:S02]  /*f8b0*/  @P5 LDG.E.EL R8, desc[UR22][R10.64] ;  /* 0x000000160a085981 */ /* 0x0100e4000c2e1900 */
[----:B0-----:R-:W-:-:S06]  /*f8c0*/  IMAD.MOV.U32 R10, RZ, RZ, RZ ;  /* 0x000000ffff0a7224 */ /* 0x001fcc00078e00ff */
[----:B------:R-:W4:Y:S01]  /*f8d0*/  @P2 LDG.E.EL R10, desc[UR22][R36.64] ;  /* 0x00000016240a2981 */ /* 0x000f22000c2e1900 */
[----:B------:R-:W-:-:S06]  /*f8e0*/  IMAD.MOV.U32 R26, RZ, RZ, RZ ;  /* 0x000000ffff1a7224 */ /* 0x000fcc00078e00ff */
[----:B------:R0:W3:Y:S02]  /*f8f0*/  @P4 LDG.E.EL R26, desc[UR22][R24.64] ;  /* 0x00000016181a4981 */ /* 0x0000e4000c2e1900 */
[----:B0-----:R-:W-:-:S04]  /*f900*/  IADD3 R24, P6, R22, UR34, RZ ;  /* 0x0000002216187c10 */ /* 0x001fc8000ffde0ff */
[----:B------:R-:W-:-:S03]  /*f910*/  IADD3.X R25, R9, UR35, RZ, P6, !PT ;  /* 0x0000002309197c10 */ /* 0x000fc6000b7fe4ff */
[----:B------:R-:W-:Y:S01]  /*f920*/  IMAD.WIDE R24, R15, 0x4, R24 ;  /* 0x000000040f187825 */ /* 0x000fe200078e0218 */
[----:B----4-:R0:W-:Y:S02]  /*f930*/  STL [R1+0x3c], R10 ;  /* 0x00003c0a01007387 */ /* 0x0101e40000100800 */
[----:B0-----:R-:W-:-:S04]  /*f940*/  IADD3 R10, P6, R22, UR36, RZ ;  /* 0x00000024160a7c10 */ /* 0x001fc8000ffde0ff */
[----:B------:R-:W-:Y:S02]  /*f950*/  IADD3.X R11, R9, UR37, RZ, P6, !PT ;  /* 0x00000025090b7c10 */ /* 0x000fe4000b7fe4ff */
[----:B------:R-:W-:Y:S01]  /*f960*/  IADD3 R36, P6, R24, R4, RZ ;  /* 0x0000000418247210 */ /* 0x000fe20007fde0ff */
[----:B------:R-:W-:-:S04]  /*f970*/  IMAD.WIDE R10, R28, 0x4, R10 ;  /* 0x000000041c0a7825 */ /* 0x000fc800078e020a */
[--C-:B------:R-:W-:Y:S01]  /*f980*/  IMAD.X R37, R25, 0x1, R2.reuse, P6 ;  /* 0x0000000119257824 */ /* 0x100fe200030e0602 */
[----:B------:R-:W-:Y:S01]  /*f990*/  IADD3 R22, P6, R10, R4, RZ ;  /* 0x000000040a167210 */ /* 0x000fe20007fde0ff */
[----:B------:R-:W4:Y:S04]  /*f9a0*/  LDL.LU.64 R24, [R1+0x30] ;  /* 0x0000300001187983 */ /* 0x000f280000300a00 */
[----:B------:R-:W-:Y:S01]  /*f9b0*/  IMAD.X R23, R11, 0x1, R2, P6 ;  /* 0x000000010b177824 */ /* 0x000fe200030e0602 */
[----:B------:R0:W-:Y:S04]  /*f9c0*/  STL [R1+0x7fc], R36 ;  /* 0x0007fc2401007387 */ /* 0x0001e80000100800 */
[----:B0-----:R-:W3:Y:S04]  /*f9d0*/  LDL R36, [R1+0x31c] ;  /* 0x00031c0001247983 */ /* 0x001ee80000100800 */
[----:B------:R0:W-:Y:S04]  /*f9e0*/  STL [R1+0x7f8], R37 ;  /* 0x0007f82501007387 */ /* 0x0001e80000100800 */
[----:B0-----:R-:W3:Y:S04]  /*f9f0*/  LDL R37, [R1+0x314] ;  /* 0x0003140001257983 */ /* 0x001ee80000100800 */
[----:B------:R0:W-:Y:S04]  /*fa00*/  STL.64 [R1+0x10], R22 ;  /* 0x0000101601007387 */ /* 0x0001e80000100a00 */
[----:B0-----:R-:W3:Y:S01]  /*fa10*/  LDL.LU.64 R22, [R1+0x830] ;  /* 0x0008300001167983 */ /* 0x001ee20000300a00 */
[----:B------:R-:W-:-:S06]  /*fa20*/  IMAD.MOV.U32 R9, RZ, RZ, RZ ;  /* 0x000000ffff097224 */ /* 0x000fcc00078e00ff */
[----:B---3--:R-:W3:Y:S04]  /*fa30*/  @P2 LDG.E.EL R9, desc[UR22][R22.64] ;  /* 0x0000001616092981 */ /* 0x008ee8000c2e1900 */
[----:B------:R-:W4:Y:S04]  /*fa40*/  LDL.LU.64 R22, [R1+0x60] ;  /* 0x0000600001167983 */ /* 0x000f280000300a00 */
[----:B---3--:R0:W-:Y:S02]  /*fa50*/  STL [R1+0x74], R9 ;  /* 0x0000740901007387 */ /* 0x0081e40000100800 */
[----:B0-----:R-:W-:-:S06]  /*fa60*/  IMAD.MOV.U32 R9, RZ, RZ, RZ ;  /* 0x000000ffff097224 */ /* 0x001fcc00078e00ff */
[----:B------:R0:W3:Y:S02]  /*fa70*/  @P4 LDG.E.EL R9, desc[UR22][R16.64] ;  /* 0x0000001610094981 */ /* 0x0000e4000c2e1900 */
[----:B0-----:R-:W-:-:S06]  /*fa80*/  IMAD.MOV.U32 R16, RZ, RZ, RZ ;  /* 0x000000ffff107224 */ /* 0x001fcc00078e00ff */
[----:B----4-:R-:W4:Y:S01]  /*fa90*/  @P5 LDG.E.EL R16, desc[UR22][R22.64] ;  /* 0x0000001616105981 */ /* 0x010f22000c2e1900 */
[----:B------:R-:W-:-:S03]  /*faa0*/  UIMAD.WIDE.U32 UR10, UR8, 0x8, UR28 ;  /* 0x00000008080a78a5 */ /* 0x000fc6000f8e001c */
[----:B----4-:R0:W-:Y:S02]  /*fab0*/  STL [R1+0x50], R16 ;  /* 0x0000501001007387 */ /* 0x0101e40000100800 */
[----:B0-----:R-:W-:-:S06]  /*fac0*/  IMAD.MOV.U32 R16, RZ, RZ, RZ ;  /* 0x000000ffff107224 */ /* 0x001fcc00078e00ff */
[----:B------:R0:W4:Y:S02]  /*fad0*/  @P2 LDG.E.EL R16, desc[UR22][R24.64] ;  /* 0x0000001618102981 */ /* 0x000124000c2e1900 */
[----:B0-----:R-:W-:Y:S02]  /*fae0*/  IMAD.U32 R24, RZ, RZ, UR10 ;  /* 0x0000000aff187e24 */ /* 0x001fe4000f8e00ff */
[----:B------:R-:W-:-:S05]  /*faf0*/  IMAD.U32 R25, RZ, RZ, UR11 ;  /* 0x0000000bff197e24 */ /* 0x000fca000f8e00ff */
[----:B------:R0:W3:Y:S01]  /*fb00*/  LDG.E.EL.64 R22, desc[UR22][R24.64] ;  /* 0x0000001618167981 */ /* 0x0000e2000c2e1b00 */
[----:B------:R-:W-:-:S04]  /*fb10*/  IADD3 R10, P6, R36, UR53, RZ ;  /* 0x00000035240a7c10 */ /* 0x000fc8000ffde0ff */
[----:B------:R-:W-:Y:S01]  /*fb20*/  IADD3.X R11, R37, UR44, RZ, P6, !PT ;  /* 0x0000002c250b7c10 */ /* 0x000fe2000b7fe4ff */
[----:B------:R-:W-:Y:S01]  /*fb30*/  IMAD.SHL.U32 R17, R10, 0x4, RZ ;  /* 0x000000040a117824 */ /* 0x000fe200078e00ff */
[----:B0-----:R-:W0:Y:S02]  /*fb40*/  S2R R25, SR_TID.X ;  /* 0x0000000000197919 */ /* 0x001e240000002100 */
[----:B0-----:R-:W-:-:S04]  /*fb50*/  SHF.R.U32.HI R25, RZ, 0x6, R25 ;  /* 0x00000006ff197819 */ /* 0x001fc80000011619 */
[----:B------:R-:W-:Y:S01]  /*fb60*/  SGXT.U32 R25, R25, 0x3 ;  /* 0x000000031919781a */ /* 0x000fe20000000000 */
[----:B----4-:R0:W-:Y:S04]  /*fb70*/  STL [R1+0x4c], R16 ;  /* 0x00004c1001007387 */ /* 0x0101e80000100800 */
[----:B------:R-:W-:Y:S01]  /*fb80*/  STL [R1+0x8c], R17 ;  /* 0x00008c1101007387 */ /* 0x000fe20000100800 */
[----:B0-----:R-:W-:Y:S02]  /*fb90*/  SHF.L.U64.HI R16, R10, 0x2, R11 ;  /* 0x000000020a107819 */ /* 0x001fe4000001020b */
[----:B------:R-:W-:-:S03]  /*fba0*/  IADD3 R10, P6, R17, UR34, RZ ;  /* 0x00000022110a7c10 */ /* 0x000fc6000ffde0ff */
[----:B------:R-:W-:Y:S04]  /*fbb0*/  STL [R1+0x54], R16 ;  /* 0x0000541001007387 */ /* 0x000fe80000100800 */
[----:B------:R-:W4:Y:S04]  /*fbc0*/  LDL.LU R24, [R1+0x11c] ;  /* 0x00011c0001187983 */ /* 0x000f280000300800 */
[----:B------:R-:W4:Y:S01]  /*fbd0*/  LDL.LU R27, [R1+0x328] ;  /* 0x00032800011b7983 */ /* 0x000f220000300800 */
[----:B------:R-:W-:-:S03]  /*fbe0*/  IADD3.X R11, R16, UR35, RZ, P6, !PT ;  /* 0x00000023100b7c10 */ /* 0x000fc6000b7fe4ff */
[----:B------:R0:W-:Y:S01]  /*fbf0*/  STL.64 [R1+0x800], R36 ;  /* 0x0008002401007387 */ /* 0x0001e20000100a00 */
[----:B---3--:R-:W-:Y:S01]  /*fc00*/  R2UR UR10, R22 ;  /* 0x00000000160a72ca */ /* 0x008fe200000e0000 */
[----:B------:R-:W-:Y:S01]  /*fc10*/  IMAD.WIDE R10, R15, 0x4, R10 ;  /* 0x000000040f0a7825 */ /* 0x000fe200078e020a */
[----:B------:R-:W-:Y:S01]  /*fc20*/  IADD3 R22, P6, R17, UR36, RZ ;  /* 0x0000002411167c10 */ /* 0x000fe2000ffde0ff */
[----:B0-----:R-:W3:Y:S01]  /*fc30*/  LDL.LU R37, [R1+0x1bc] ;  /* 0x0001bc0001257983 */ /* 0x001ee20000300800 */
[----:B------:R-:W-:Y:S02]  /*fc40*/  R2UR UR11, R23 ;  /* 0x00000000170b72ca */ /* 0x000fe400000e0000 */
[----:B------:R-:W-:Y:S02]  /*fc50*/  IADD3.X R23, R16, UR37, RZ, P6, !PT ;  /* 0x0000002510177c10 */ /* 0x000fe4000b7fe4ff */
[----:B------:R-:W-:-:S05]  /*fc60*/  IADD3 R16, P6, R10, R4, RZ ;  /* 0x000000040a107210 */ /* 0x000fca0007fde0ff */
[----:B------:R-:W-:-:S05]  /*fc70*/  IMAD.X R17, R11, 0x1, R2, P6 ;  /* 0x000000010b117824 */ /* 0x000fca00030e0602 */
[----:B------:R0:W-:Y:S04]  /*fc80*/  STL.64 [R1+0x40], R16 ;  /* 0x0000401001007387 */ /* 0x0001e80000100a00 */
[----:B0-----:R-:W4:Y:S01]  /*fc90*/  LDL.LU.64 R16, [R1+0x828] ;  /* 0x0008280001107983 */ /* 0x001f220000300a00 */
[----:B------:R-:W-:-:S03]  /*fca0*/  IMAD.WIDE R22, R28, 0x4, R22 ;  /* 0x000000041c167825 */ /* 0x000fc600078e0216 */
[----:B------:R-:W-:-:S05]  /*fcb0*/  IADD3 R10, P6, R22, R4, RZ ;  /* 0x00000004160a7210 */ /* 0x000fca0007fde0ff */
[----:B------:R-:W-:-:S05]  /*fcc0*/  IMAD.X R11, R23, 0x1, R2, P6 ;  /* 0x00000001170b7824 */ /* 0x000fca00030e0602 */
[----:B------:R0:W-:Y:S02]  /*fcd0*/  STL.64 [R1+0x30], R10 ;  /* 0x0000300a01007387 */ /* 0x0001e40000100a00 */
[----:B0-----:R-:W-:-:S05]  /*fce0*/  I2FP.F32.U32 R10, R25 ;  /* 0x00000019000a7245 */ /* 0x001fca0000201000 */
[----:B------:R-:W-:-:S04]  /*fcf0*/  FMUL R10, R10, 0.46666666865348815918 ;  /* 0x3eeeeeef0a0a7820 */ /* 0x000fc80000400000 */
[----:B------:R-:W0:Y:S02]  /*fd00*/  FRND.FTZ.FLOOR R11, R10 ;  /* 0x0000000a000b7307 */ /* 0x000e240000215000 */
[----:B0-----:R-:W-:Y:S01]  /*fd10*/  FADD R11, R10, -R11 ;  /* 0x8000000b0a0b7221 */ /* 0x001fe20000000000 */
[----:B------:R-:W-:-:S04]  /*fd20*/  LOP3.LUT R10, R25, 0x8, RZ, 0xfc, !PT ;  /* 0x00000008190a7812 */ /* 0x000fc800078efcff */
[----:B------:R-:W-:Y:S02]  /*fd30*/  I2FP.F32.U32 R10, R10 ;  /* 0x0000000a000a7245 */ /* 0x000fe40000201000 */
[----:B------:R-:W-:-:S03]  /*fd40*/  FSETP.GTU.AND P6, PT, R11, RZ, PT ;  /* 0x000000ff0b00720b */ /* 0x000fc60003fcc000 */
[----:B------:R-:W-:Y:S01]  /*fd50*/  FMUL R10, R10, 0.46666666865348815918 ;  /* 0x3eeeeeef0a0a7820 */ /* 0x000fe20000400000 */
[----:B------:R-:W-:-:S03]  /*fd60*/  FSEL R36, R11, RZ, P6 ;  /* 0x000000ff0b247208 */ /* 0x000fc60003000000 */
[----:B------:R-:W0:Y:S01]  /*fd70*/  FRND.FTZ.FLOOR R11, R10 ;  /* 0x0000000a000b7307 */ /* 0x000e220000215000 */
[C---:B------:R-:W-:Y:S02]  /*fd80*/  FSETP.GEU.AND P6, PT, R36.reuse, 1, PT ;  /* 0x3f8000002400780b */ /* 0x040fe40003fce000 */
[----:B------:R-:W-:Y:S01]  /*fd90*/  FSETP.NAN.AND P3, PT, R36, R36, PT ;  /* 0x000000242400720b */ /* 0x000fe20003f68000 */
[----:B0-----:R-:W-:-:S10]  /*fda0*/  FADD R11, R10, -R11 ;  /* 0x8000000b0a0b7221 */ /* 0x001fd40000000000 */
[----:B------:R-:W-:Y:S02]  /*fdb0*/  @P6 FSEL R36, R36, 1, P3 ;  /* 0x3f80000024246808 */ /* 0x000fe40001800000 */
[----:B------:R-:W-:-:S04]  /*fdc0*/  FSETP.GTU.AND P6, PT, R11, RZ, PT ;  /* 0x000000ff0b00720b */ /* 0x000fc80003fcc000 */
[----:B------:R-:W-:-:S04]  /*fdd0*/  FSEL R22, R11, RZ, P6 ;  /* 0x000000ff0b167208 */ /* 0x000fc80003000000 */
[C---:B------:R-:W-:Y:S02]  /*fde0*/  FSETP.GEU.AND P6, PT, R22.reuse, 1, PT ;  /* 0x3f8000001600780b */ /* 0x040fe40003fce000 */
[----:B------:R-:W-:-:S11]  /*fdf0*/  FSETP.NAN.AND P3, PT, R22, R22, PT ;  /* 0x000000161600720b */ /* 0x000fd60003f68000 */
[----:B------:R-:W-:Y:S01]  /*fe00*/  @P6 FSEL R22, R22, 1, P3 ;  /* 0x3f80000016166808 */ /* 0x000fe20001800000 */
[----:B------:R0:W-:Y:S01]  /*fe10*/  STL [R1+0x80], R36 ;  /* 0x0000802401007387 */ /* 0x0001e20000100800 */
[----:B------:R-:W-:-:S03]  /*fe20*/  LOP3.LUT P3, RZ, R19, 0x100, RZ, 0xc0, !PT ;  /* 0x0000010013ff7812 */ /* 0x000fc6000786c0ff */
[----:B------:R-:W4:Y:S04]  /*fe30*/  LDL R25, [R1+0x2c0] ;  /* 0x0002c00001197983 */ /* 0x000f280000100800 */
[----:B0-----:R-:W4:Y:S04]  /*fe40*/  LDL R36, [R1+0x2c4] ;  /* 0x0002c40001247983 */ /* 0x001f280000100800 */
[----:B------:R-:W4:Y:S04]  /*fe50*/  LDL.LU R19, [R1+0x820] ;  /* 0x0008200001137983 */ /* 0x000f280000300800 */
[----:B------:R-:W-:Y:S04]  /*fe60*/  STL [R1+0x84], R22 ;  /* 0x0000841601007387 */ /* 0x000fe80000100800 */
[----:B------:R0:W-:Y:S02]  /*fe70*/  STL [R1+0x7c8], R0 ;  /* 0x0007c80001007387 */ /* 0x0001e40000100800 */
[----:B0-----:R-:W-:Y:S01]  /*fe80*/  IMAD.MOV.U32 R0, RZ, RZ, RZ ;  /* 0x000000ffff007224 */ /* 0x001fe200078e00ff */
[----:B---3--:R-:W-:-:S04]  /*fe90*/  IADD3 R10, P6, R37, UR38, RZ ;  /* 0x00000026250a7c10 */ /* 0x008fc8000ffde0ff */
[----:B----4-:R-:W-:-:S03]  /*fea0*/  IADD3.X R11, R24, UR39, RZ, P6, !PT ;  /* 0x00000027180b7c10 */ /* 0x010fc6000b7fe4ff */
[----:B------:R-:W-:-:S03]  /*feb0*/  IMAD.WIDE.U32 R10, R27, 0x4, R10 ;  /* 0x000000041b0a7825 */ /* 0x000fc600078e000a */
[----:B------:R-:W-:-:S05]  /*fec0*/  IADD3 R22, P6, R10, R5, RZ ;  /* 0x000000050a167210 */ /* 0x000fca0007fde0ff */
[----:B------:R-:W-:Y:S02]  /*fed0*/  IMAD.X R23, R11, 0x1, R3, P6 ;  /* 0x000000010b177824 */ /* 0x000fe400030e0603 */
[----:B------:R-:W3:Y:S04]  /*fee0*/  LDL.LU.64 R10, [R1+0xa0] ;  /* 0x0000a000010a7983 */ /* 0x000ee80000300a00 */
[----:B------:R-:W4:Y:S04]  /*fef0*/  @P4 LDG.E.EL R0, desc[UR22][R16.64] ;  /* 0x0000001610004981 */ /* 0x000f28000c2e1900 */
[----:B------:R0:W-:Y:S01]  /*ff00*/  STL.64 [R1+0x330], R22 ;  /* 0x0003301601007387 */ /* 0x0001e20000100a00 */
[----:B------:R-:W-:-:S03]  /*ff10*/  IMAD.MOV.U32 R37, RZ, RZ, R34 ;  /* 0x000000ffff257224 */ /* 0x000fc600078e0022 */
[----:B0-----:R-:W4:Y:S04]  /*ff20*/  LDL.LU.64 R22, [R1+0x20] ;  /* 0x0000200001167983 */ /* 0x001f280000300a00 */
[----:B------:R-:W4:Y:S04]  /*ff30*/  LDL.LU R24, [R1+0x57c] ;  /* 0x00057c0001187983 */ /* 0x000f280000300800 */
[----:B------:R-:W4:Y:S01]  /*ff40*/  LDL.LU R34, [R1+0x3bc] ;  /* 0x0003bc0001227983 */ /* 0x000f220000300800 */
[----:B------:R-:W-:-:S04]  /*ff50*/  USHF.R.U32.HI UR16, URZ, 0x1c, UR11 ;  /* 0x0000001c3f107899 */ /* 0x000fc8000801160b */
[----:B------:R-:W-:Y:S01]  /*ff60*/  ULOP3.LUT UR16, UR16, 0x8, URZ, 0xc0, !UPT ;  /* 0x0000000810107892 */ /* 0x000fe2000f8ec03f */
[----:B------:R-:W-:-:S03]  /*ff70*/  IMAD.MOV.U32 R27, RZ, RZ, RZ ;  /* 0x000000ffff1b7224 */ /* 0x000fc600078e00ff */
[----:B------:R-:W-:-:S04]  /*ff80*/  UIADD3 UR16, UP0, UR10, UR16, URZ ;  /* 0x000000100a107290 */ /* 0x000fc8000ff1e03f */
[----:B------:R-:W-:Y:S02]  /*ff90*/  USHF.L.U32 UR47, UR16, 0x3, URZ ;  /* 0x00000003102f7899 */ /* 0x000fe4000800063f */
[----:B------:R-:W-:Y:S01]  /*ffa0*/  UIADD3.X UR9, URZ, UR11, URZ, UP0, !UPT ;  /* 0x0000000b3f097290 */ /* 0x000fe200087fe43f */
[----:B------:R-:W-:Y:S02]  /*ffb0*/  SEL R32, R32, RZ, P2 ;  /* 0x000000ff20207207 */ /* 0x000fe40001000000 */
[----:B------:R-:W-:Y:S01]  /*ffc0*/  SEL R29, R29, RZ, P4 ;  /* 0x000000ff1d1d7207 */ /* 0x000fe20002000000 */
[----:B------:R-:W-:Y:S01]  /*ffd0*/  USHF.L.U64.HI UR16, UR16, 0x3, UR9 ;  /* 0x0000000310107899 */ /* 0x000fe20008010209 */
[----:B------:R-:W-:Y:S01]  /*ffe0*/  SEL R26, R26, RZ, P4 ;  /* 0x000000ff1a1a7207 */ /* 0x000fe20002000000 */
[----:B---3--:R0:W3:Y:S04]  /*fff0*/  @P4 LDG.E.EL R27, desc[UR22][R10.64] ;  /* 0x000000160a1b4981 */ /* 0x0080e8000c2e1900 */
[----:B----4-:R4:W-:Y:S01]  /*10000*/  STL [R1+0x64], R0 ;  /* 0x0000640001007387 */ /* 0x0109e20000100800 */
[----:B0-----:R-:W-:-:S04]  /*10010*/  IADD3 R10, P6, R36, UR47, RZ ;  /* 0x0000002f240a7c10 */ /* 0x001fc8000ffde0ff */
[----:B------:R-:W-:Y:S02]  /*10020*/  IADD3.X R25, R25, UR16, RZ, P6, !PT ;  /* 0x0000001019197c10 */ /* 0x000fe4000b7fe4ff */
[----:B----4-:R-:W-:Y:S02]  /*10030*/  SEL R0, R33, RZ, P5 ;  /* 0x000000ff21007207 */ /* 0x010fe40002800000 */
[----:B------:R-:W-:Y:S01]  /*10040*/  @P3 SEL R0, R32, R29, !P0 ;  /* 0x0000001d20003207 */ /* 0x000fe20004000000 */
[C---:B------:R-:W-:Y:S01]  /*10050*/  IMAD.SHL.U32 R29, R10.reuse, 0x4, RZ ;  /* 0x000000040a1d7824 */ /* 0x040fe200078e00ff */
[----:B------:R-:W-:-:S04]  /*10060*/  SHF.L.U64.HI R25, R10, 0x2, R25 ;  /* 0x000000020a197819 */ /* 0x000fc80000010219 */
[----:B------:R-:W-:-:S04]  /*10070*/  IADD3 R10, P6, R29, UR45, RZ ;  /* 0x0000002d1d0a7c10 */ /* 0x000fc8000ffde0ff */
[----:B------:R-:W-:-:S03]  /*10080*/  IADD3.X R11, R25, UR33, RZ, P6, !PT ;  /* 0x00000021190b7c10 */ /* 0x000fc6000b7fe4ff */
[----:B------:R-:W-:Y:S01]  /*10090*/  IMAD.WIDE R10, R14, 0x4, R10 ;  /* 0x000000040e0a7825 */ /* 0x000fe200078e020a */
[----:B------:R0:W-:Y:S02]  /*100a0*/  STL [R1+0x45c], R0 ;  /* 0x00045c0001007387 */ /* 0x0001e40000100800 */
[----:B------:R-:W-:Y:S02]  /*100b0*/  IADD3 R16, P6, R10, R13, RZ ;  /* 0x0000000d0a107210 */ /* 0x000fe40007fde0ff */
[----:B------:R-:W-:Y:S02]  /*100c0*/  SEL R10, R31, RZ, P2 ;  /* 0x000000ff1f0a7207 */ /* 0x000fe40001000000 */
[----:B0-----:R-:W-:Y:S02]  /*100d0*/  SEL R0, R30, RZ, P5 ;  /* 0x000000ff1e007207 */ /* 0x001fe40002800000 */
[----:B------:R-:W-:Y:S01]  /*100e0*/  @P3 SEL R0, R10, R26, !P0 ;  /* 0x0000001a0a003207 */ /* 0x000fe20004000000 */
[----:B------:R-:W4:Y:S04]  /*100f0*/  LDL.LU R30, [R1+0x81c] ;  /* 0x00081c00011e7983 */ /* 0x000f280000300800 */
[----:B------:R-:W4:Y:S04]  /*10100*/  LDL.LU R31, [R1+0x818] ;  /* 0x00081800011f7983 */ /* 0x000f280000300800 */
[----:B------:R0:W-:Y:S01]  /*10110*/  STL [R1+0x458], R0 ;  /* 0x0004580001007387 */ /* 0x0001e20000100800 */
[----:B------:R-:W-:-:S02]  /*10120*/  IMAD.X R17, R11, 0x1, R12, P6 ;  /* 0x000000010b117824 */ /* 0x000fc400030e060c */
[----:B0-----:R-:W-:Y:S01]  /*10130*/  IMAD.MOV.U32 R0, RZ, RZ, RZ ;  /* 0x000000ffff007224 */ /* 0x001fe200078e00ff */
[----:B------:R-:W-:Y:S01]  /*10140*/  IADD3 R10, P6, R29, UR34, RZ ;  /* 0x000000221d0a7c10 */ /* 0x000fe2000ffde0ff */
[----:B------:R-:W3:Y:S04]  /*10150*/  LDL R33, [R1+0x358] ;  /* 0x0003580001217983 */ /* 0x000ee80000100800 */
[----:B------:R0:W3:Y:S01]  /*10160*/  @P5 LDG.E.EL R0, desc[UR22][R22.64] ;  /* 0x0000001616005981 */ /* 0x0000e2000c2e1900 */
[----:B------:R-:W-:Y:S02]  /*10170*/  IADD3.X R11, R25, UR35, RZ, P6, !PT ;  /* 0x00000023190b7c10 */ /* 0x000fe4000b7fe4ff */
[----:B0-----:R-:W-:-:S05]  /*10180*/  LOP3.LUT R22, R24, 0xffffff80, RZ, 0xfc, !PT ;  /* 0xffffff8018167812 */ /* 0x001fca00078efcff */
[----:B------:R-:W-:-:S04]  /*10190*/  IMAD.IADD R22, R34, 0x1, R22 ;  /* 0x0000000122167824 */ /* 0x000fc800078e0216 */
[----:B------:R-:W-:-:S04]  /*101a0*/  IMAD.SHL.U32 R36, R22, 0x40, RZ ;  /* 0x0000004016247824 */ /* 0x000fc800078e00ff */
[----:B------:R-:W-:-:S03]  /*101b0*/  IMAD.WIDE R10, R36, 0x4, R10 ;  /* 0x00000004240a7825 */ /* 0x000fc600078e020a */
[----:B------:R-:W-:Y:S01]  /*101c0*/  IADD3 R22, P6, R10, R4, RZ ;  /* 0x000000040a167210 */ /* 0x000fe20007fde0ff */
[----:B------:R-:W-:Y:S04]  /*101d0*/  STL [R1+0x24], R36 ;  /* 0x0000242401007387 */ /* 0x000fe80000100800 */
[----:B------:R-:W-:Y:S02]  /*101e0*/  IMAD.X R23, R11, 0x1, R2, P6 ;  /* 0x000000010b177824 */ /* 0x000fe400030e0602 */
[----:B------:R-:W4:Y:S04]  /*101f0*/  LDL.LU.64 R10, [R1+0x18] ;  /* 0x00001800010a7983 */ /* 0x000f280000300a00 */
[----:B---3--:R0:W-:Y:S02]  /*10200*/  STL [R1+0x60], R0 ;  /* 0x0000600001007387 */ /* 0x0081e40000100800 */
[----:B0-----:R-:W-:-:S06]  /*10210*/  IMAD.MOV.U32 R0, RZ, RZ, RZ ;  /* 0x000000ffff007224 */ /* 0x001fcc00078e00ff */
[----:B----4-:R0:W3:Y:S01]  /*10220*/  @P2 LDG.E.EL R0, desc[UR22][R10.64] ;  /* 0x000000160a002981 */ /* 0x0100e2000c2e1900 */
[----:B------:R-:W-:-:S05]  /*10230*/  LOP3.LUT R24, R24, 0xffffff40, RZ, 0xfc, !PT ;  /* 0xffffff4018187812 */ /* 0x000fca00078efcff */
[----:B------:R-:W-:Y:S01]  /*10240*/  IMAD.IADD R24, R34, 0x1, R24 ;  /* 0x0000000122187824 */ /* 0x000fe200078e0218 */
[----:B0-----:R-:W-:-:S04]  /*10250*/  IADD3 R10, P6, R29, UR36, RZ ;  /* 0x000000241d0a7c10 */ /* 0x001fc8000ffde0ff */
[----:B------:R-:W-:Y:S01]  /*10260*/  IADD3.X R11, R25, UR37, RZ, P6, !PT ;  /* 0x00000025190b7c10 */ /* 0x000fe2000b7fe4ff */
[----:B---3--:R0:W-:Y:S02]  /*10270*/  STL [R1+0x20], R0 ;  /* 0x0000200001007387 */ /* 0x0081e40000100800 */
[----:B0-----:R-:W-:-:S04]  /*10280*/  IMAD.SHL.U32 R0, R24, 0x40, RZ ;  /* 0x0000004018007824 */ /* 0x001fc800078e00ff */
[----:B------:R-:W-:-:S03]  /*10290*/  IMAD.WIDE R10, R0, 0x4, R10 ;  /* 0x00000004000a7825 */ /* 0x000fc600078e020a */
[----:B------:R-:W-:-:S05]  /*102a0*/  IADD3 R10, P6, R10, R4, RZ ;  /* 0x000000040a0a7210 */ /* 0x000fca0007fde0ff */
[----:B------:R-:W-:Y:S01]  /*102b0*/  IMAD.X R11, R11, 0x1, R2, P6 ;  /* 0x000000010b0b7824 */ /* 0x000fe200030e0602 */
[----:B------:R-:W-:-:S04]  /*102c0*/  IADD3 R24, P6, R29, UR38, RZ ;  /* 0x000000261d187c10 */ /* 0x000fc8000ffde0ff */
[----:B------:R-:W-:-:S03]  /*102d0*/  IADD3.X R25, R25, UR39, RZ, P6, !PT ;  /* 0x0000002719197c10 */ /* 0x000fc6000b7fe4ff */
[----:B------:R-:W-:-:S03]  /*102e0*/  IMAD.WIDE.U32 R24, R35, 0x4, R24 ;  /* 0x0000000423187825 */ /* 0x000fc600078e0018 */
[----:B------:R-:W-:Y:S01]  /*102f0*/  IADD3 R34, P6, R24, R5, RZ ;  /* 0x0000000518227210 */ /* 0x000fe20007fde0ff */
[----:B------:R-:W-:Y:S04]  /*10300*/  STL [R1+0x88], R0 ;  /* 0x0000880001007387 */ /* 0x000fe80000100800 */
[----:B------:R-:W-:-:S05]  /*10310*/  IMAD.X R35, R25, 0x1, R3, P6 ;  /* 0x0000000119237824 */ /* 0x000fca00030e0603 */
[----:B------:R0:W-:Y:S04]  /*10320*/  STL.64 [R1+0x320], R34 ;  /* 0x0003202201007387 */ /* 0x0001e80000100a00 */
[----:B0-----:R-:W3:Y:S04]  /*10330*/  LDL.LU.64 R34, [R1+0x810] ;  /* 0x0008100001227983 */ /* 0x001ee80000300a00 */
[----:B------:R-:W4:Y:S01]  /*10340*/  LDL.LU.64 R24, [R1+0x28] ;  /* 0x0000280001187983 */ /* 0x000f220000300a00 */
[----:B------:R-:W-:-:S06]  /*10350*/  IMAD.MOV.U32 R26, RZ, RZ, RZ ;  /* 0x000000ffff1a7224 */ /* 0x000fcc00078e00ff */
[----:B----4-:R0:W4:Y:S02]  /*10360*/  @P4 LDG.E.EL R26, desc[UR22][R24.64] ;  /* 0x00000016181a4981 */ /* 0x010124000c2e1900 */
[----:B0-----:R-:W-:-:S06]  /*10370*/  IMAD.MOV.U32 R24, RZ, RZ, RZ ;  /* 0x000000ffff187224 */ /* 0x001fcc00078e00ff */
[----:B---3--:R0:W3:Y:S02]  /*10380*/  @P5 LDG.E.EL R24, desc[UR22][R34.64] ;  /* 0x0000001622185981 */ /* 0x0080e4000c2e1900 */
[----:B0-----:R-:W-:Y:S02]  /*10390*/  IMAD.MOV.U32 R35, RZ, RZ, RZ ;  /* 0x000000ffff237224 */ /* 0x001fe400078e00ff */
[----:B------:R-:W-:-:S04]  /*103a0*/  IMAD.MOV.U32 R34, RZ, RZ, RZ ;  /* 0x000000ffff227224 */ /* 0x000fc800078e00ff */
[----:B------:R-:W3:Y:S04]  /*103b0*/  @P4 LDG.E.EL R35, desc[UR22][R18.64] ;  /* 0x0000001612234981 */ /* 0x000ee8000c2e1900 */
[----:B------:R-:W3:Y:S04]  /*103c0*/  @P5 LDG.E.EL R34, desc[UR22][R6.64] ;  /* 0x0000001606225981 */ /* 0x000ee8000c2e1900 */
[----:B----4-:R-:W-:Y:S04]  /*103d0*/  STL [R1+0x1c], R26 ;  /* 0x00001c1a01007387 */ /* 0x010fe80000100800 */
[----:B---3--:R0:W-:Y:S01]  /*103e0*/  STL [R1+0x18], R24 ;  /* 0x0000181801007387 */ /* 0x0081e20000100800 */
[----:B------:R-:W-:-:S03]  /*103f0*/  USHF.R.U32.HI UR17, URZ, 0x1c, UR11 ;  /* 0x0000001c3f117899 */ /* 0x000fc6000801160b */
[----:B------:R-:W3:Y:S01]  /*10400*/  LDL.LU R29, [R1+0x4c] ;  /* 0x00004c00011d7983 */ /* 0x000ee20000300800 */
[----:B0-----:R-:W-:Y:S01]  /*10410*/  IMAD.MOV.U32 R24, RZ, RZ, RZ ;  /* 0x000000ffff187224 */ /* 0x001fe200078e00ff */
[----:B------:R-:W-:Y:S02]  /*10420*/  ULOP3.LUT UR17, UR17, 0x8, URZ, 0xc0, !UPT ;  /* 0x0000000811117892 */ /* 0x000fe4000f8ec03f */
[----:B------:R-:W4:Y:S04]  /*10430*/  LDL R32, [R1+0x318] ;  /* 0x0003180001207983 */ /* 0x000f280000100800 */
[----:B------:R-:W3:Y:S01]  /*10440*/  @P2 LDG.E.EL R24, desc[UR22][R30.64] ;  /* 0x000000161e182981 */ /* 0x000ee2000c2e1900 */
[----:B------:R-:W-:-:S04]  /*10450*/  UIADD3 UR17, UP0, UR10, UR17, URZ ;  /* 0x000000110a117290 */ /* 0x000fc8000ff1e03f */
[----:B------:R-:W-:Y:S02]  /*10460*/  UIADD3.X UR10, URZ, UR11, URZ, UP0, !UPT ;  /* 0x0000000b3f0a7290 */ /* 0x000fe400087fe43f */
[----:B------:R-:W-:Y:S02]  /*10470*/  USHF.L.U32 UR48, UR17, 0x3, URZ ;  /* 0x0000000311307899 */ /* 0x000fe4000800063f */
[----:B------:R-:W-:-:S04]  /*10480*/  USHF.L.U64.HI UR17, UR17, 0x3, UR10 ;  /* 0x0000000311117899 */ /* 0x000fc8000801020a */
[----:B------:R-:W-:-:S04]  /*10490*/  IADD3 R25, P6, R37, UR48, RZ ;  /* 0x0000003025197c10 */ /* 0x000fc8000ffde0ff */
[----:B------:R-:W-:Y:S02]  /*104a0*/  IADD3.X R26, R33, UR17, RZ, P6, !PT ;  /* 0x00000011211a7c10 */ /* 0x000fe4000b7fe4ff */
[----:B------:R-:W4:Y:S04]  /*104b0*/  LDL R33, [R1+0x310] ;  /* 0x0003100001217983 */ /* 0x000f280000100800 */
[----:B------:R0:W-:Y:S04]  /*104c0*/  STL [R1+0x7e0], R35 ;  /* 0x0007e02301007387 */ /* 0x0001e80000100800 */
[----:B0-----:R-:W4:Y:S04]  /*104d0*/  LDL.LU R35, [R1+0x50] ;  /* 0x0000500001237983 */ /* 0x001f280000300800 */
[----:B---3--:R0:W-:Y:S02]  /*104e0*/  STL [R1+0xc], R24 ;  /* 0x00000c1801007387 */ /* 0x0081e40000100800 */
[C---:B0-----:R-:W-:Y:S01]  /*104f0*/  IMAD.SHL.U32 R24, R25.reuse, 0x4, RZ ;  /* 0x0000000419187824 */ /* 0x041fe200078e00ff */
[----:B------:R-:W-:-:S02]  /*10500*/  SHF.L.U64.HI R25, R25, 0x2, R26 ;  /* 0x0000000219197819 */ /* 0x000fc4000001021a */
[----:B------:R-:W3:Y:S04]  /*10510*/  LDL.LU R26, [R1+0x3c] ;  /* 0x00003c00011a7983 */ /* 0x000ee80000300800 */
[----:B------:R-:W3:Y:S04]  /*10520*/  LDL.LU.64 R30, [R1+0xc0] ;  /* 0x0000c000011e7983 */ /* 0x000ee80000300a00 */
[----:B------:R0:W-:Y:S02]  /*10530*/  STL [R1+0x8], R34 ;  /* 0x0000082201007387 */ /* 0x0001e40000100800 */
[----:B0-----:R-:W-:-:S06]  /*10540*/  IMAD.MOV.U32 R34, RZ, RZ, RZ ;  /* 0x000000ffff227224 */ /* 0x001fcc00078e00ff */
[----:B------:R0:W3:Y:S01]  /*10550*/  @P2 LDG.E.EL R34, desc[UR22][R20.64] ;  /* 0x0000001614222981 */ /* 0x0000e2000c2e1900 */
[----:B------:R-:W-:-:S04]  /*10560*/  IADD3 R18, P6, R24, UR45, RZ ;  /* 0x0000002d18127c10 */ /* 0x000fc8000ffde0ff */
[----:B------:R-:W-:-:S03]  /*10570*/  IADD3.X R19, R25, UR33, RZ, P6, !PT ;  /* 0x0000002119137c10 */ /* 0x000fc6000b7fe4ff */
[----:B------:R-:W-:-:S03]  /*10580*/  IMAD.WIDE R18, R14, 0x4, R18 ;  /* 0x000000040e127825 */ /* 0x000fc600078e0212 */
[----:B------:R-:W-:-:S05]  /*10590*/  IADD3 R18, P6, R18, R13, RZ ;  /* 0x0000000d12127210 */ /* 0x000fca0007fde0ff */
[----:B------:R-:W-:Y:S01]  /*105a0*/  IMAD.X R19, R19, 0x1, R12, P6 ;  /* 0x0000000113137824 */ /* 0x000fe200030e060c */
[----:B------:R-:W-:-:S04]  /*105b0*/  IADD3 R6, P6, R24, UR34, RZ ;  /* 0x0000002218067c10 */ /* 0x000fc8000ffde0ff */
[----:B------:R-:W-:-:S03]  /*105c0*/  IADD3.X R7, R25, UR35, RZ, P6, !PT ;  /* 0x0000002319077c10 */ /* 0x000fc6000b7fe4ff */
[----:B------:R-:W-:-:S03]  /*105d0*/  IMAD.WIDE R6, R15, 0x4, R6 ;  /* 0x000000040f067825 */ /* 0x000fc600078e0206 */
[----:B0-----:R-:W-:Y:S01]  /*105e0*/  IADD3 R20, P6, R6, R4, RZ ;  /* 0x0000000406147210 */ /* 0x001fe20007fde0ff */
[----:B---3--:R0:W-:Y:S04]  /*105f0*/  STL [R1+0x7dc], R34 ;  /* 0x0007dc2201007387 */ /* 0x0081e80000100800 */
[----:B0-----:R-:W3:Y:S01]  /*10600*/  LDL R34, [R1+0x110] ;  /* 0x0001100001227983 */ /* 0x001ee20000100800 */
[----:B------:R-:W-:Y:S01]  /*10610*/  IMAD.X R21, R7, 0x1, R2, P6 ;  /* 0x0000000107157824 */ /* 0x000fe200030e0602 */
[----:B------:R-:W-:Y:S02]  /*10620*/  SEL R6, R26, RZ, P2 ;  /* 0x000000ff1a067207 */ /* 0x000fe40001000000 */
[----:B------:R-:W-:Y:S02]  /*10630*/  SEL R7, R9, RZ, P4 ;  /* 0x000000ff09077207 */ /* 0x000fe40002000000 */
[----:B------:R-:W-:-:S02]  /*10640*/  SEL R8, R8, RZ, P5 ;  /* 0x000000ff08087207 */ /* 0x000fc40002800000 */
[----:B------:R-:W-:Y:S02]  /*10650*/  @P3 SEL R8, R6, R7, !P0 ;  /* 0x0000000706083207 */ /* 0x000fe40004000000 */
[----:B------:R-:W-:-:S04]  /*10660*/  IADD3 R6, P6, R24, UR36, RZ ;  /* 0x0000002418067c10 */ /* 0x000fc8000ffde0ff */
[----:B------:R-:W-:-:S03]  /*10670*/  IADD3.X R7, R25, UR37, RZ, P6, !PT ;  /* 0x0000002519077c10 */ /* 0x000fc6000b7fe4ff */
[----:B------:R-:W-:-:S03]  /*10680*/  IMAD.WIDE R6, R28, 0x4, R6 ;  /* 0x000000041c067825 */ /* 0x000fc600078e0206 */
[----:B------:R-:W-:-:S05]  /*10690*/  IADD3 R6, P6, R6, R4, RZ ;  /* 0x0000000406067210 */ /* 0x000fca0007fde0ff */
[----:B------:R-:W-:Y:S01]  /*106a0*/  IMAD.X R7, R7, 0x1, R2, P6 ;  /* 0x0000000107077824 */ /* 0x000fe200030e0602 */
[----:B------:R-:W-:-:S04]  /*106b0*/  IADD3 R24, P6, R24, UR38, RZ ;  /* 0x0000002618187c10 */ /* 0x000fc8000ffde0ff */
[----:B------:R-:W-:Y:S01]  /*106c0*/  IADD3.X R25, R25, UR39, RZ, P6, !PT ;  /* 0x0000002719197c10 */ /* 0x000fe2000b7fe4ff */
[----:B------:R0:W-:Y:S02]  /*106d0*/  STL [R1+0x454], R8 ;  /* 0x0004540801007387 */ /* 0x0001e40000100800 */
[----:B---3--:R-:W-:-:S03]  /*106e0*/  IMAD.WIDE.U32 R24, R34, 0x4, R24 ;  /* 0x0000000422187825 */ /* 0x008fc600078e0018 */
[----:B0-----:R-:W-:-:S05]  /*106f0*/  IADD3 R8, P6, R24, R5, RZ ;  /* 0x0000000518087210 */ /* 0x001fca0007fde0ff */
[----:B------:R-:W-:-:S05]  /*10700*/  IMAD.X R9, R25, 0x1, R3, P6 ;  /* 0x0000000119097824 */ /* 0x000fca00030e0603 */
[----:B------:R0:W-:Y:S04]  /*10710*/  STL.64 [R1+0x308], R8 ;  /* 0x0003080801007387 */ /* 0x0001e80000100a00 */
[----:B0-----:R-:W3:Y:S01]  /*10720*/  LDL.LU.64 R8, [R1+0x808] ;  /* 0x0008080001087983 */ /* 0x001ee20000300a00 */
[----:B------:R-:W-:Y:S02]  /*10730*/  SEL R24, R29, RZ, P2 ;  /* 0x000000ff1d187207 */ /* 0x000fe40001000000 */
[----:B------:R-:W-:Y:S02]  /*10740*/  SEL R27, R27, RZ, P4 ;  /* 0x000000ff1b1b7207 */ /* 0x000fe40002000000 */
[----:B----4-:R-:W-:Y:S02]  /*10750*/  SEL R26, R35, RZ, P5 ;  /* 0x000000ff231a7207 */ /* 0x010fe40002800000 */
[----:B------:R-:W-:-:S02]  /*10760*/  @P3 SEL R26, R24, R27, !P0 ;  /* 0x0000001b181a3207 */ /* 0x000fc40004000000 */
[----:B------:R-:W-:-:S03]  /*10770*/  IADD3 R25, P6, R32, UR47, RZ ;  /* 0x0000002f20197c10 */ /* 0x000fc6000ffde0ff */
[----:B------:R0:W-:Y:S02]  /*10780*/  STL [R1+0x450], R26 ;  /* 0x0004501a01007387 */ /* 0x0001e40000100800 */
[----:B0-----:R-:W-:Y:S02]  /*10790*/  IADD3.X R26, R33, UR16, RZ, P6, !PT ;  /* 0x00000010211a7c10 */ /* 0x001fe4000b7fe4ff */
[----:B------:R-:W-:Y:S01]  /*107a0*/  CS2R R32, SRZ ;  /* 0x0000000000207805 */ /* 0x000fe2000001ff00 */
[----:B------:R-:W-:-:S05]  /*107b0*/  IMAD.SHL.U32 R24, R25, 0x4, RZ ;  /* 0x0000000419187824 */ /* 0x000fca00078e00ff */
[----:B------:R0:W4:Y:S04]  /*107c0*/  @P5 LDG.E.EL R32, desc[UR22][R30.64] ;  /* 0x000000161e205981 */ /* 0x000128000c2e1900 */
[----:B---3--:R-:W3:Y:S01]  /*107d0*/  @P4 LDG.E.EL R33, desc[UR22][R8.64] ;  /* 0x0000001608214981 */ /* 0x008ee2000c2e1900 */
[----:B------:R-:W-:Y:S01]  /*107e0*/  SHF.L.U64.HI R25, R25, 0x2, R26 ;  /* 0x0000000219197819 */ /* 0x000fe2000001021a */
[----:B0-----:R-:W-:Y:S02]  /*107f0*/  IMAD.MOV.U32 R30, RZ, RZ, RZ ;  /* 0x000000ffff1e7224 */ /* 0x001fe400078e00ff */
[----:B---3--:R-:W-:Y:S04]  /*10800*/  STL [R1+0x7e4], R33 ;  /* 0x0007e42101007387 */ /* 0x008fe80000100800 */
[----:B------:R-:W3:Y:S01]  /*10810*/  LDL.LU.64 R26, [R1+0xb8] ;  /* 0x0000b800011a7983 */ /* 0x000ee20000300a00 */
[----:B------:R-:W-:-:S04]  /*10820*/  IADD3 R8, P6, R24, UR45, RZ ;  /* 0x0000002d18087c10 */ /* 0x000fc8000ffde0ff */
[----:B------:R-:W-:Y:S01]  /*10830*/  IADD3.X R9, R25, UR33, RZ, P6, !PT ;  /* 0x0000002119097c10 */ /* 0x000fe2000b7fe4ff */
[----:B------:R-:W-:Y:S02]  /*10840*/  IMAD.MOV.U32 R29, RZ, RZ, RZ ;  /* 0x000000ffff1d7224 */ /* 0x000fe400078e00ff */
[----:B------:R-:W-:-:S04]  /*10850*/  IMAD.WIDE R8, R14, 0x4, R8 ;  /* 0x000000040e087825 */ /* 0x000fc800078e0208 */
[----:B------:R-:W4:Y:S04]  /*10860*/  @P5 LDG.E.EL R29, desc[UR22][R16.64] ;  /* 0x00000016101d5981 */ /* 0x000f28000c2e1900 */
[----:B---3--:R0:W3:Y:S02]  /*10870*/  @P2 LDG.E.EL R30, desc[UR22][R26.64] ;  /* 0x000000161a1e2981 */ /* 0x0080e4000c2e1900 */
[----:B0-----:R-:W-:-:S06]  /*10880*/  IMAD.MOV.U32 R26, RZ, RZ, RZ ;  /* 0x000000ffff1a7224 */ /* 0x001fcc00078e00ff */
[----:B------:R-:W3:Y:S04]  /*10890*/  @P2 LDG.E.EL R26, desc[UR22][R22.64] ;  /* 0x00000016161a2981 */ /* 0x000ee8000c2e1900 */
[----:B------:R-:W4:Y:S01]  /*108a0*/  LDL.LU.64 R22, [R1+0x90] ;  /* 0x0000900001167983 */ /* 0x000f220000300a00 */
[----:B------:R-:W-:-:S05]  /*108b0*/  IADD3 R8, P6, R8, R13, RZ ;  /* 0x0000000d08087210 */ /* 0x000fca0007fde0ff */
[----:B------:R-:W-:Y:S01]  /*108c0*/  IMAD.X R9, R9, 0x1, R12, P6 ;  /* 0x0000000109097824 */ /* 0x000fe200030e060c */
[----:B------:R-:W-:-:S04]  /*108d0*/  IADD3 R16, P6, R24, UR34, RZ ;  /* 0x0000002218107c10 */ /* 0x000fc8000ffde0ff */
[----:B------:R-:W-:-:S03]  /*108e0*/  IADD3.X R17, R25, UR35, RZ, P6, !PT ;  /* 0x0000002319117c10 */ /* 0x000fc6000b7fe4ff */
[----:B------:R-:W-:-:S03]  /*108f0*/  IMAD.WIDE R16, R36, 0x4, R16 ;  /* 0x0000000424107825 */ /* 0x000fc600078e0210 */
[----:B------:R-:W-:-:S05]  /*10900*/  IADD3 R16, P6, R16, R4, RZ ;  /* 0x0000000410107210 */ /* 0x000fca0007fde0ff */
[----:B------:R-:W-:Y:S01]  /*10910*/  IMAD.X R17, R17, 0x1, R2, P6 ;  /* 0x0000000111117824 */ /* 0x000fe200030e0602 */
[----:B---3--:R0:W-:Y:S02]  /*10920*/  STL [R1+0x44c], R26 ;  /* 0x00044c1a01007387 */ /* 0x0081e40000100800 */
[----:B0-----:R-:W-:-:S06]  /*10930*/  IMAD.MOV.U32 R26, RZ, RZ, RZ ;  /* 0x000000ffff1a7224 */ /* 0x001fcc00078e00ff */
[----:B----4-:R0:W3:Y:S02]  /*10940*/  @P4 LDG.E.EL R26, desc[UR22][R22.64] ;  /* 0x00000016161a4981 */ /* 0x0100e4000c2e1900 */
[----:B0-----:R-:W-:-:S04]  /*10950*/  IADD3 R22, P6, R24, UR36, RZ ;  /* 0x0000002418167c10 */ /* 0x001fc8000ffde0ff */
[----:B------:R-:W-:Y:S01]  /*10960*/  IADD3.X R23, R25, UR37, RZ, P6, !PT ;  /* 0x0000002519177c10 */ /* 0x000fe2000b7fe4ff */
[----:B------:R0:W-:Y:S02]  /*10970*/  STL [R1+0x7cc], R0 ;  /* 0x0007cc0001007387 */ /* 0x0001e40000100800 */
[----:B------:R-:W-:-:S04]  /*10980*/  IMAD.WIDE R22, R0, 0x4, R22 ;  /* 0x0000000400167825 */ /* 0x000fc800078e0216 */
[----:B0-----:R-:W-:-:S06]  /*10990*/  IMAD.MOV.U32 R0, RZ, RZ, RZ ;  /* 0x000000ffff007224 */ /* 0x001fcc00078e00ff */
[----:B------:R-:W4:Y:S01]  /*109a0*/  @P4 LDG.E.EL R0, desc[UR22][R10.64] ;  /* 0x000000160a004981 */ /* 0x000f22000c2e1900 */
[----:B------:R-:W-:-:S05]  /*109b0*/  IADD3 R22, P6, R22, R4, RZ ;  /* 0x0000000416167210 */ /* 0x000fca0007fde0ff */
[----:B------:R-:W-:Y:S01]  /*109c0*/  IMAD.X R23, R23, 0x1, R2, P6 ;  /* 0x0000000117177824 */ /* 0x000fe200030e0602 */
[----:B------:R-:W-:-:S04]  /*109d0*/  IADD3 R24, P6, R24, UR38, RZ ;  /* 0x0000002618187c10 */ /* 0x000fc8000ffde0ff */
[----:B------:R-:W-:-:S03]  /*109e0*/  IADD3.X R25, R25, UR39, RZ, P6, !PT ;  /* 0x0000002719197c10 */ /* 0x000fc6000b7fe4ff */
[----:B------:R-:W-:-:S03]  /*109f0*/  IMAD.WIDE.U32 R24, R34, 0x4, R24 ;  /* 0x0000000422187825 */ /* 0x000fc600078e0018 */
[----:B------:R-:W-:Y:S01]  /*10a00*/  IADD3 R36, P6, R24, R5, RZ ;  /* 0x0000000518247210 */ /* 0x000fe20007fde0ff */
[----:B------:R-:W-:-:S04]  /*10a10*/  IMAD.MOV.U32 R31, RZ, RZ, R37 ;  /* 0x000000ffff1f7224 */ /* 0x000fc800078e0025 */
[----:B------:R-:W-:-:S05]  /*10a20*/  IMAD.X R37, R25, 0x1, R3, P6 ;  /* 0x0000000119257824 */ /* 0x000fca00030e0603 */
[----:B------:R0:W-:Y:S04]  /*10a30*/  STL.64 [R1+0x300], R36 ;  /* 0x0003002401007387 */ /* 0x0001e80000100a00 */
[----:B0-----:R-:W3:Y:S04]  /*10a40*/  LDL.LU.64 R36, [R1+0x800] ;  /* 0x0008000001247983 */ /* 0x001ee80000300a00 */
[----:B------:R-:W3:Y:S04]  /*10a50*/  LDL.LU.64 R24, [R1] ;  /* 0x0000000001187983 */ /* 0x000ee80000300a00 */
[----:B----4-:R0:W-:Y:S02]  /*10a60*/  STL [R1+0x444], R0 ;  /* 0x0004440001007387 */ /* 0x0101e40000100800 */
[----:B0-----:R-:W-:-:S06]  /*10a70*/  IMAD.MOV.U32 R0, RZ, RZ, RZ ;  /* 0x000000ffff007224 */ /* 0x001fcc00078e00ff */
[----:B------:R3:W4:Y:S04]  /*10a80*/  @P5 LDG.E.EL R0, desc[UR22][R18.64] ;  /* 0x0000001612005981 */ /* 0x000728000c2e1900 */
[----:B------:R0:W-:Y:S02]  /*10a90*/  STL [R1+0x170], R29 ;  /* 0x0001701d01007387 */ /* 0x0001e40000100800 */
[----:B0-----:R-:W-:Y:S01]  /*10aa0*/  IMAD.MOV.U32 R29, RZ, RZ, RZ ;  /* 0x000000ffff1d7224 */ /* 0x001fe200078e00ff */
[----:B---3--:R-:W-:Y:S02]  /*10ab0*/  IADD3 R19, P6, R36, UR48, RZ ;  /* 0x0000003024137c10 */ /* 0x008fe4000ffde0ff */
[----:B------:R-:W3:Y:S02]  /*10ac0*/  LDL.LU R36, [R1+0x7fc] ;  /* 0x0007fc0001247983 */ /* 0x000ee40000300800 */
[----:B------:R-:W-:-:S02]  /*10ad0*/  IADD3.X R10, R37, UR17, RZ, P6, !PT ;  /* 0x00000011250a7c10 */ /* 0x000fc4000b7fe4ff */
[----:B------:R-:W3:Y:S04]  /*10ae0*/  LDL.LU R37, [R1+0x7f8] ;  /* 0x0007f80001257983 */ /* 0x000ee80000300800 */
[----:B------:R0:W3:Y:S02]  /*10af0*/  @P5 LDG.E.EL R29, desc[UR22][R24.64] ;  /* 0x00000016181d5981 */ /* 0x0000e4000c2e1900 */
[----:B0-----:R-:W-:-:S06]  /*10b00*/  CS2R R24, SRZ ;  /* 0x0000000000187805 */ /* 0x001fcc000001ff00 */
[----:B------:R-:W3:Y:S04]  /*10b10*/  @P4 LDG.E.EL R24, desc[UR22][R6.64] ;  /* 0x0000001606184981 */ /* 0x000ee8000c2e1900 */
[----:B----4-:R0:W-:Y:S02]  /*10b20*/  STL [R1+0xd4], R0 ;  /* 0x0000d40001007387 */ /* 0x0101e40000100800 */
[----:B0-----:R-:W-:-:S06]  /*10b30*/  IMAD.MOV.U32 R0, RZ, RZ, RZ ;  /* 0x000000ffff007224 */ /* 0x001fcc00078e00ff */
[----:B------:R-:W4:Y:S01]  /*10b40*/  @P2 LDG.E.EL R0, desc[UR22][R20.64] ;  /* 0x0000001614002981 */ /* 0x000f22000c2e1900 */
[----:B------:R-:W-:-:S03]  /*10b50*/  IMAD.MOV.U32 R35, RZ, RZ, R31 ;  /* 0x000000ffff237224 */ /* 0x000fc600078e001f */
[----:B------:R-:W4:Y:S04]  /*10b60*/  LDL.LU.64 R20, [R1+0x10] ;  /* 0x0000100001147983 */ /* 0x000f280000300a00 */
[----:B---3--:R-:W3:Y:S04]  /*10b70*/  @P2 LDG.E.EL R25, desc[UR22][R36.64] ;  /* 0x0000001624192981 */ /* 0x008ee8000c2e1900 */
[----:B----4-:R0:W-:Y:S04]  /*10b80*/  STL [R1+0x448], R0 ;  /* 0x0004480001007387 */ /* 0x0101e80000100800 */
[----:B------:R-:W4:Y:S04]  /*10b90*/  LDL R31, [R1+0x348] ;  /* 0x00034800011f7983 */ /* 0x000f280000100800 */
[----:B0-----:R-:W3:Y:S04]  /*10ba0*/  LDL R0, [R1+0x32c] ;  /* 0x00032c0001007983 */ /* 0x001ee80000100800 */
[----:B------:R-:W3:Y:S04]  /*10bb0*/  LDL.LU R33, [R1+0x54] ;  /* 0x0000540001217983 */ /* 0x000ee80000300800 */
[----:B------:R-:W-:Y:S04]  /*10bc0*/  STL [R1+0x7d4], R15 ;  /* 0x0007d40f01007387 */ /* 0x000fe80000100800 */
[----:B------:R0:W-:Y:S02]  /*10bd0*/  STL [R1+0x43c], R24 ;  /* 0x00043c1801007387 */ /* 0x0001e40000100800 */
[----:B0-----:R-:W-:-:S06]  /*10be0*/  IMAD.MOV.U32 R24, RZ, RZ, RZ ;  /* 0x000000ffff187224 */ /* 0x001fcc00078e00ff */
[----:B------:R-:W3:Y:S01]  /*10bf0*/  @P5 LDG.E.EL R24, desc[UR22][R8.64] ;  /* 0x0000001608185981 */ /* 0x000ee2000c2e1900 */
[C---:B------:R-:W-:Y:S01]  /*10c00*/  IMAD.SHL.U32 R18, R19.reuse, 0x4, RZ ;  /* 0x0000000413127824 */ /* 0x040fe200078e00ff */
[----:B------:R-:W-:-:S04]  /*10c10*/  SHF.L.U64.HI R19, R19, 0x2, R10 ;  /* 0x0000000213137819 */ /* 0x000fc8000001020a */
[----:B------:R-:W-:-:S04]  /*10c20*/  IADD3 R10, P6, R18, UR45, RZ ;  /* 0x0000002d120a7c10 */ /* 0x000fc8000ffde0ff */
[----:B------:R-:W-:-:S03]  /*10c30*/  IADD3.X R11, R19, UR33, RZ, P6, !PT ;  /* 0x00000021130b7c10 */ /* 0x000fc6000b7fe4ff */
        /* <DEDUP_REMOVED lines=8> */
[----:B------:R-:W-:-:S03]  /*10cc0*/  IMAD.WIDE R6, R15, 0x4, R6 ;  /* 0x000000040f067825 */ /* 0x000fc600078e0206 */
[----:B------:R-:W-:Y:S01]  /*10cd0*/  IADD3 R6, P6, R6, R4, RZ ;  /* 0x0000000406067210 */ /* 0x000fe20007fde0ff */
[----:B------:R-:W4:Y:S04]  /*10ce0*/  LDL.LU.64 R20, [R1+0x58] ;  /* 0x0000580001147983 */ /* 0x000f280000300a00 */
[----:B------:R-:W-:Y:S01]  /*10cf0*/  IMAD.X R7, R7, 0x1, R2, P6 ;  /* 0x0000000107077824 */ /* 0x000fe200030e0602 */
[----:B------:R-:W-:-:S04]  /*10d00*/  IADD3 R8, P6, R18, UR36, RZ ;  /* 0x0000002412087c10 */ /* 0x000fc8000ffde0ff */
[----:B------:R-:W-:-:S03]  /*10d10*/  IADD3.X R9, R19, UR37, RZ, P6, !PT ;  /* 0x0000002513097c10 */ /* 0x000fc6000b7fe4ff */
[----:B------:R-:W-:-:S03]  /*10d20*/  IMAD.WIDE R8, R28, 0x4, R8 ;  /* 0x000000041c087825 */ /* 0x000fc600078e0208 */
[----:B------:R-:W-:-:S05]  /*10d30*/  IADD3 R8, P6, R8, R4, RZ ;  /* 0x0000000408087210 */ /* 0x000fca0007fde0ff */
[----:B------:R-:W-:Y:S01]  /*10d40*/  IMAD.X R9, R9, 0x1, R2, P6 ;  /* 0x0000000109097824 */ /* 0x000fe200030e0602 */
[----:B---3--:R0:W-:Y:S04]  /*10d50*/  STL.64 [R1+0x7e8], R24 ;  /* 0x0007e81801007387 */ /* 0x0081e80000100a00 */
[----:B0-----:R-:W3:Y:S04]  /*10d60*/  LDL.LU.64 R24, [R1+0x68] ;  /* 0x0000680001187983 */ /* 0x001ee80000300a00 */
[----:B------:R-:W-:Y:S04]  /*10d70*/  STL [R1+0x7d8], R28 ;  /* 0x0007d81c01007387 */ /* 0x000fe80000100800 */
[----:B------:R0:W-:Y:S02]  /*10d80*/  STL.64 [R1+0x7f0], R8 ;  /* 0x0007f00801007387 */ /* 0x0001e40000100a00 */
[----:B0-----:R-:W-:-:S06]  /*10d90*/  IMAD.MOV.U32 R8, RZ, RZ, RZ ;  /* 0x000000ffff087224 */ /* 0x001fcc00078e00ff */
[----:B------:R-:W3:Y:S01]  /*10da0*/  @P2 LDG.E.EL R8, desc[UR22][R16.64] ;  /* 0x0000001610082981 */ /* 0x000ee2000c2e1900 */
[----:B------:R-:W-:-:S04]  /*10db0*/  IADD3 R18, P6, R18, UR38, RZ ;  /* 0x0000002612127c10 */ /* 0x000fc8000ffde0ff */
[----:B------:R-:W-:-:S03]  /*10dc0*/  IADD3.X R19, R19, UR39, RZ, P6, !PT ;  /* 0x0000002713137c10 */ /* 0x000fc6000b7fe4ff */
[----:B------:R-:W-:Y:S01]  /*10dd0*/  IMAD.WIDE.U32 R18, R34, 0x4, R18 ;  /* 0x0000000422127825 */ /* 0x000fe200078e0012 */
[----:B------:R-:W4:Y:S02]  /*10de0*/  LDL.LU.64 R16, [R1+0x78] ;  /* 0x0000780001107983 */ /* 0x000f240000300a00 */
[----:B------:R-:W-:-:S05]  /*10df0*/  IADD3 R36, P6, R18, R5, RZ ;  /* 0x0000000512247210 */ /* 0x000fca0007fde0ff */
[----:B------:R-:W-:-:S05]  /*10e00*/  IMAD.X R37, R19, 0x1, R3, P6 ;  /* 0x0000000113257824 */ /* 0x000fca00030e0603 */
[----:B------:R0:W-:Y:S04]  /*10e10*/  STL.64 [R1+0x2f8], R36 ;  /* 0x0002f82401007387 */ /* 0x0001e80000100a00 */
[----:B---3--:R3:W-:Y:S04]  /*10e20*/  STL [R1+0x434], R8 ;  /* 0x0004340801007387 */ /* 0x0087e80000100800 */
[----:B0-----:R-:W4:Y:S04]  /*10e30*/  LDL.LU R36, [R1+0xac] ;  /* 0x0000ac0001247983 */ /* 0x001f280000300800 */
[----:B------:R-:W4:Y:S01]  /*10e40*/  LDL.LU R27, [R1+0xa8] ;  /* 0x0000a800011b7983 */ /* 0x000f220000300800 */
[----:B---3--:R-:W-:-:S06]  /*10e50*/  IMAD.MOV.U32 R8, RZ, RZ, RZ ;  /* 0x000000ffff087224 */ /* 0x008fcc00078e00ff */
[----:B------:R-:W3:Y:S04]  /*10e60*/  @P4 LDG.E.EL R8, desc[UR22][R22.64] ;  /* 0x0000001616084981 */ /* 0x000ee8000c2e1900 */
[----:B------:R-:W4:Y:S04]  /*10e70*/  LDL.LU R23, [R1+0x8c] ;  /* 0x00008c0001177983 */ /* 0x000f280000300800 */
[----:B------:R-:W4:Y:S04]  /*10e80*/  LDL R28, [R1+0x3ac] ;  /* 0x0003ac00011c7983 */ /* 0x000f280000100800 */
[----:B------:R-:W4:Y:S04]  /*10e90*/  LDL R15, [R1+0x3a8] ;  /* 0x0003a800010f7983 */ /* 0x000f280000100800 */
[----:B---3--:R0:W-:Y:S02]  /*10ea0*/  STL [R1+0x424], R8 ;  /* 0x0004240801007387 */ /* 0x0081e40000100800 */
[----:B0-----:R-:W-:-:S06]  /*10eb0*/  IMAD.MOV.U32 R8, RZ, RZ, RZ ;  /* 0x000000ffff087224 */ /* 0x001fcc00078e00ff */
[----:B------:R0:W3:Y:S02]  /*10ec0*/  @P5 LDG.E.EL R8, desc[UR22][R10.64] ;  /* 0x000000160a085981 */ /* 0x0000e4000c2e1900 */
[----:B0-----:R-:W-:-:S06]  /*10ed0*/  IMAD.MOV.U32 R10, RZ, RZ, RZ ;  /* 0x000000ffff0a7224 */ /* 0x001fcc00078e00ff */
[----:B------:R-:W4:Y:S04]  /*10ee0*/  @P4 LDG.E.EL R10, desc[UR22][R24.64] ;  /* 0x00000016180a4981 */ /* 0x000f28000c2e1900 */
[----:B---3--:R0:W-:Y:S02]  /*10ef0*/  STL [R1+0xd0], R8 ;  /* 0x0000d00801007387 */ /* 0x0081e40000100800 */
[----:B0-----:R-:W-:-:S06]  /*10f00*/  IMAD.MOV.U32 R8, RZ, RZ, RZ ;  /* 0x000000ffff087224 */ /* 0x001fcc00078e00ff */
[----:B----4-:R-:W3:Y:S01]  /*10f10*/  @P2 LDG.E.EL R8, desc[UR22][R16.64] ;  /* 0x0000001610082981 */ /* 0x010ee2000c2e1900 */
[----:B------:R-:W-:-:S03]  /*10f20*/  IADD3 R31, P6, R31, UR47, RZ ;  /* 0x0000002f1f1f7c10 */ /* 0x000fc6000ffde0ff */
[----:B---3--:R0:W-:Y:S04]  /*10f30*/  STL [R1+0x28], R8 ;  /* 0x0000280801007387 */ /* 0x0081e80000100800 */
[----:B0-----:R-:W3:Y:S04]  /*10f40*/  LDL.LU.64 R8, [R1+0x30] ;  /* 0x0000300001087983 */ /* 0x001ee80000300a00 */
[----:B------:R0:W-:Y:S02]  /*10f50*/  STL [R1+0x14], R10 ;  /* 0x0000140a01007387 */ /* 0x0001e40000100800 */
[----:B0-----:R-:W-:-:S06]  /*10f60*/  IMAD.MOV.U32 R10, RZ, RZ, RZ ;  /* 0x000000ffff0a7224 */ /* 0x001fcc00078e00ff */
[----:B------:R-:W4:Y:S01]  /*10f70*/  @P5 LDG.E.EL R10, desc[UR22][R20.64] ;  /* 0x00000016140a5981 */ /* 0x000f22000c2e1900 */
[----:B------:R-:W-:Y:S01]  /*10f80*/  IADD3.X R18, R0, UR16, RZ, P6, !PT ;  /* 0x0000001000127c10 */ /* 0x000fe2000b7fe4ff */
[C---:B------:R-:W-:Y:S01]  /*10f90*/  IMAD.SHL.U32 R37, R31.reuse, 0x4, RZ ;  /* 0x000000041f257824 */ /* 0x040fe200078e00ff */
[----:B------:R-:W-:Y:S01]  /*10fa0*/  IADD3 R16, P6, R23, UR45, RZ ;  /* 0x0000002d17107c10 */ /* 0x000fe2000ffde0ff */
[----:B------:R-:W-:Y:S01]  /*10fb0*/  IMAD.MOV.U32 R19, RZ, RZ, RZ ;  /* 0x000000ffff137224 */ /* 0x000fe200078e00ff */
[----:B------:R-:W-:Y:S02]  /*10fc0*/  SHF.L.U64.HI R31, R31, 0x2, R18 ;  /* 0x000000021f1f7819 */ /* 0x000fe40000010212 */
[----:B------:R-:W3:Y:S01]  /*10fd0*/  LDL.LU R18, [R1+0x70] ;  /* 0x0000700001127983 */ /* 0x000ee20000300800 */
[----:B------:R-:W-:-:S03]  /*10fe0*/  IADD3.X R17, R33, UR33, RZ, P6, !PT ;  /* 0x0000002121117c10 */ /* 0x000fc6000b7fe4ff */
[----:B------:R-:W3:Y:S01]  /*10ff0*/  @P2 LDG.E.EL R19, desc[UR22][R6.64] ;  /* 0x0000001606132981 */ /* 0x000ee2000c2e1900 */
[----:B------:R-:W-:-:S03]  /*11000*/  IMAD.WIDE R16, R14, 0x4, R16 ;  /* 0x000000040e107825 */ /* 0x000fc600078e0210 */
[----:B----4-:R0:W-:Y:S04]  /*11010*/  STL [R1+0x38], R10 ;  /* 0x0000380a01007387 */ /* 0x0101e80000100800 */
[----:B------:R4:W-:Y:S01]  /*11020*/  STL [R1+0x7d0], R37 ;  /* 0x0007d02501007387 */ /* 0x0009e20000100800 */
[----:B0-----:R-:W-:-:S03]  /*11030*/  IADD3 R10, P6, R37, UR45, RZ ;  /* 0x0000002d250a7c10 */ /* 0x001fc6000ffde0ff */
[----:B----4-:R-:W4:Y:S04]  /*11040*/  LDL R37, [R1+0x348] ;  /* 0x0003480001257983 */ /* 0x010f280000100800 */
[----:B------:R-:W3:Y:S01]  /*11050*/  LDL.LU.64 R6, [R1+0x40] ;  /* 0x0000400001067983 */ /* 0x000ee20000300a00 */
[----:B------:R-:W-:Y:S02]  /*11060*/  IADD3.X R11, R31, UR33, RZ, P6, !PT ;  /* 0x000000211f0b7c10 */ /* 0x000fe4000b7fe4ff */
[----:B------:R-:W-:Y:S01]  /*11070*/  IADD3 R16, P6, R16, R13, RZ ;  /* 0x0000000d10107210 */ /* 0x000fe20007fde0ff */
[----:B------:R-:W-:-:S04]  /*11080*/  IMAD.WIDE R10, R14, 0x4, R10 ;  /* 0x000000040e0a7825 */ /* 0x000fc800078e020a */
[----:B------:R-:W-:Y:S01]  /*11090*/  IMAD.X R17, R17, 0x1, R12, P6 ;  /* 0x0000000111117824 */ /* 0x000fe200030e060c */
[----:B------:R-:W-:-:S05]  /*110a0*/  IADD3 R20, P6, R10, R13, RZ ;  /* 0x0000000d0a147210 */ /* 0x000fca0007fde0ff */
[----:B------:R-:W-:Y:S01]  /*110b0*/  IMAD.X R21, R11, 0x1, R12, P6 ;  /* 0x000000010b157824 */ /* 0x000fe200030e060c */
[----:B------:R-:W-:-:S04]  /*110c0*/  IADD3 R10, P6, R36, UR38, RZ ;  /* 0x00000026240a7c10 */ /* 0x000fc8000ffde0ff */
[----:B------:R-:W-:Y:S01]  /*110d0*/  IADD3.X R11, R27, UR39, RZ, P6, !PT ;  /* 0x000000271b0b7c10 */ /* 0x000fe2000b7fe4ff */
[----:B------:R-:W-:-:S06]  /*110e0*/  IMAD.MOV.U32 R27, RZ, RZ, RZ ;  /* 0x000000ffff1b7224 */ /* 0x000fcc00078e00ff */
[----:B---3--:R0:W3:Y:S02]  /*110f0*/  @P2 LDG.E.EL R27, desc[UR22][R6.64] ;  /* 0x00000016061b2981 */ /* 0x0080e4000c2e1900 */
[----:B0-----:R-:W-:-:S06]  /*11100*/  IMAD.MOV.U32 R7, RZ, RZ, RZ ;  /* 0x000000ffff077224 */ /* 0x001fcc00078e00ff */
[----:B------:R-:W4:Y:S04]  /*11110*/  @P4 LDG.E.EL R7, desc[UR22][R8.64] ;  /* 0x0000001608074981 */ /* 0x000f28000c2e1900 */
[----:B------:R0:W-:Y:S04]  /*11120*/  STL [R1+0x428], R19 ;  /* 0x0004281301007387 */ /* 0x0001e80000100800 */
[----:B0-----:R-:W4:Y:S04]  /*11130*/  LDL.LU R19, [R1+0x98] ;  /* 0x0000980001137983 */ /* 0x001f280000300800 */
[----:B------:R-:W4:Y:S04]  /*11140*/  LDL.LU R24, [R1+0x74] ;  /* 0x0000740001187983 */ /* 0x000f280000300800 */
[----:B------:R-:W4:Y:S04]  /*11150*/  LDL.LU R25, [R1+0x64] ;  /* 0x0000640001197983 */ /* 0x000f280000300800 */
[----:B---3--:R-:W-:Y:S04]  /*11160*/  STL [R1+0x10], R27 ;  /* 0x0000101b01007387 */ /* 0x008fe80000100800 */
[----:B------:R-:W3:Y:S04]  /*11170*/  LDL.LU.64 R8, [R1+0x7f0] ;  /* 0x0007f00001087983 */ /* 0x000ee80000300a00 */
[----:B----4-:R0:W-:Y:S02]  /*11180*/  STL [R1+0x4], R7 ;  /* 0x0000040701007387 */ /* 0x0101e40000100800 */
[----:B0-----:R-:W-:-:S06]  /*11190*/  IMAD.MOV.U32 R7, RZ, RZ, RZ ;  /* 0x000000ffff077224 */ /* 0x001fcc00078e00ff */
[----:B------:R-:W4:Y:S01]  /*111a0*/  @P5 LDG.E.EL R7, desc[UR22][R16.64] ;  /* 0x0000001610075981 */ /* 0x000f22000c2e1900 */
[----:B------:R-:W-:-:S04]  /*111b0*/  IADD3 R27, P6, R28, UR48, RZ ;  /* 0x000000301c1b7c10 */ /* 0x000fc8000ffde0ff */
[----:B------:R-:W-:Y:S01]  /*111c0*/  IADD3.X R6, R15, UR17, RZ, P6, !PT ;  /* 0x000000110f067c10 */ /* 0x000fe2000b7fe4ff */
[C---:B------:R-:W-:Y:S02]  /*111d0*/  IMAD.SHL.U32 R36, R27.reuse, 0x4, RZ ;  /* 0x000000041b247824 */ /* 0x040fe400078e00ff */
[----:B------:R-:W-:Y:S01]  /*111e0*/  IMAD.WIDE.U32 R10, R34, 0x4, R10 ;  /* 0x00000004220a7825 */ /* 0x000fe200078e000a */
[----:B------:R-:W-:Y:S02]  /*111f0*/  SHF.L.U64.HI R27, R27, 0x2, R6 ;  /* 0x000000021b1b7819 */ /* 0x000fe40000010206 */
[----:B------:R-:W-:Y:S01]  /*11200*/  IADD3 R6, P6, R36, UR45, RZ ;  /* 0x0000002d24067c10 */ /* 0x000fe2000ffde0ff */
[----:B----4-:R0:W-:Y:S03]  /*11210*/  STL [R1+0x2c], R7 ;  /* 0x00002c0701007387 */ /* 0x0101e60000100800 */
[----:B0-----:R-:W-:-:S02]  /*11220*/  IADD3.X R7, R27, UR33, RZ, P6, !PT ;  /* 0x000000211b077c10 */ /* 0x001fc4000b7fe4ff */
[----:B------:R-:W-:-:S05]  /*11230*/  IADD3 R16, P6, R10, R5, RZ ;  /* 0x000000050a107210 */ /* 0x000fca0007fde0ff */
[----:B------:R-:W-:Y:S02]  /*11240*/  IMAD.X R17, R11, 0x1, R3, P6 ;  /* 0x000000010b117824 */ /* 0x000fe400030e0603 */
[----:B------:R-:W4:Y:S01]  /*11250*/  LDL.LU R11, [R1+0x9c] ;  /* 0x00009c00010b7983 */ /* 0x000f220000300800 */
[----:B------:R-:W-:-:S04]  /*11260*/  IMAD.WIDE R6, R14, 0x4, R6 ;  /* 0x000000040e067825 */ /* 0x000fc800078e0206 */
[----:B------:R-:W-:Y:S02]  /*11270*/  IMAD.MOV.U32 R22, RZ, RZ, R35 ;  /* 0x000000ffff167224 */ /* 0x000fe400078e0023 */
[----:B------:R-:W3:Y:S01]  /*11280*/  LDL.LU R35, [R1+0x60] ;  /* 0x0000600001237983 */ /* 0x000ee20000300800 */
[----:B------:R-:W-:-:S03]  /*11290*/  SEL R30, R30, RZ, P2 ;  /* 0x000000ff1e1e7207 */ /* 0x000fc60001000000 */
[----:B------:R0:W-:Y:S01]  /*112a0*/  STL.64 [R1+0x2e8], R16 ;  /* 0x0002e81001007387 */ /* 0x0001e20000100a00 */
[----:B------:R-:W-:Y:S02]  /*112b0*/  SEL R26, R26, RZ, P4 ;  /* 0x000000ff1a1a7207 */ /* 0x000fe40002000000 */
[----:B0-----:R-:W-:Y:S02]  /*112c0*/  IADD3 R16, P6, R6, R13, RZ ;  /* 0x0000000d06107210 */ /* 0x001fe40007fde0ff */
[----:B------:R-:W-:Y:S02]  /*112d0*/  SEL R6, R32, RZ, P5 ;  /* 0x000000ff20067207 */ /* 0x000fe40002800000 */
[----:B------:R-:W-:Y:S01]  /*112e0*/  @P3 SEL R6, R30, R26, !P0 ;  /* 0x0000001a1e063207 */ /* 0x000fe20004000000 */
[----:B------:R-:W-:Y:S01]  /*112f0*/  IMAD.X R17, R7, 0x1, R12, P6 ;  /* 0x0000000107117824 */ /* 0x000fe200030e060c */
[----:B------:R-:W3:Y:S04]  /*11300*/  LDL.LU R30, [R1+0x18] ;  /* 0x00001800011e7983 */ /* 0x000ee80000300800 */
[----:B------:R0:W-:Y:S01]  /*11310*/  STL [R1+0x438], R6 ;  /* 0x0004380601007387 */ /* 0x0001e20000100800 */
[----:B------:R-:W-:Y:S01]  /*11320*/  IMAD.MOV.U32 R26, RZ, RZ, R22 ;  /* 0x000000ffff1a7224 */ /* 0x000fe200078e0016 */
[----:B------:R-:W-:-:S02]  /*11330*/  SEL R22, R19, RZ, P5 ;  /* 0x000000ff13167207 */ /* 0x000fc40002800000 */
[----:B------:R-:W-:Y:S02]  /*11340*/  SEL R19, R25, RZ, P4 ;  /* 0x000000ff19137207 */ /* 0x000fe40002000000 */
[----:B----4-:R-:W-:-:S04]  /*11350*/  IADD3 R10, P6, R11, UR38, RZ ;  /* 0x000000260b0a7c10 */ /* 0x010fc8000ffde0ff */
[----:B------:R-:W-:Y:S02]  /*11360*/  IADD3.X R11, R18, UR39, RZ, P6, !PT ;  /* 0x00000027120b7c10 */ /* 0x000fe4000b7fe4ff */
[----:B0-----:R-:W-:Y:S02]  /*11370*/  IADD3 R6, P6, R37, UR49, RZ ;  /* 0x0000003125067c10 */ /* 0x001fe4000ffde0ff */
[----:B------:R-:W-:Y:S02]  /*11380*/  SEL R18, R24, RZ, P2 ;  /* 0x000000ff18127207 */ /* 0x000fe40001000000 */
[----:B------:R-:W-:Y:S01]  /*11390*/  IADD3.X R7, R0, UR18, RZ, P6, !PT ;  /* 0x0000001200077c10 */ /* 0x000fe2000b7fe4ff */
[----:B------:R-:W-:Y:S01]  /*113a0*/  IMAD.SHL.U32 R32, R6, 0x4, RZ ;  /* 0x0000000406207824 */ /* 0x000fe200078e00ff */
[----:B------:R-:W-:Y:S01]  /*113b0*/  @P3 SEL R22, R18, R19, !P0 ;  /* 0x0000001312163207 */ /* 0x000fe20004000000 */
[----:B------:R-:W-:Y:S01]  /*113c0*/  IMAD.WIDE.U32 R10, R34, 0x4, R10 ;  /* 0x00000004220a7825 */ /* 0x000fe200078e000a */
[----:B------:R-:W-:-:S02]  /*113d0*/  SHF.L.U64.HI R6, R6, 0x2, R7 ;  /* 0x0000000206067819 */ /* 0x000fc40000010207 */
[----:B------:R-:W-:Y:S01]  /*113e0*/  IADD3 R18, P6, R32, UR45, RZ ;  /* 0x0000002d20127c10 */ /* 0x000fe2000ffde0ff */
[----:B------:R-:W4:Y:S03]  /*113f0*/  LDL.LU R7, [R1+0x20] ;  /* 0x0000200001077983 */ /* 0x000f260000300800 */
[----:B------:R-:W-:Y:S02]  /*11400*/  IADD3.X R19, R6, UR33, RZ, P6, !PT ;  /* 0x0000002106137c10 */ /* 0x000fe4000b7fe4ff */
[----:B------:R-:W-:Y:S01]  /*11410*/  IADD3 R24, P6, R10, R5, RZ ;  /* 0x000000050a187210 */ /* 0x000fe20007fde0ff */
[----:B------:R-:W-:-:S04]  /*11420*/  IMAD.WIDE R18, R14, 0x4, R18 ;  /* 0x000000040e127825 */ /* 0x000fc800078e0212 */
[----:B------:R-:W-:Y:S01]  /*11430*/  IMAD.X R25, R11, 0x1, R3, P6 ;  /* 0x000000010b197824 */ /* 0x000fe200030e0603 */
[----:B------:R-:W-:Y:S01]  /*11440*/  STL [R1+0x440], R22 ;  /* 0x0004401601007387 */ /* 0x000fe20000100800 */
[----:B------:R-:W-:-:S03]  /*11450*/  IADD3 R10, P6, R18, R13, RZ ;  /* 0x0000000d120a7210 */ /* 0x000fc60007fde0ff */
[----:B------:R0:W-:Y:S04]  /*11460*/  STL.64 [R1+0x2e0], R24 ;  /* 0x0002e01801007387 */ /* 0x0001e80000100a00 */
[----:B0-----:R-:W4:Y:S04]  /*11470*/  LDL.LU.64 R24, [R1+0x7e8] ;  /* 0x0007e80001187983 */ /* 0x001f280000300a00 */
[----:B------:R-:W4:Y:S01]  /*11480*/  LDL.LU R18, [R1+0x1c] ;  /* 0x00001c0001127983 */ /* 0x000f220000300800 */
[----:B------:R-:W-:Y:S01]  /*11490*/  IMAD.X R11, R19, 0x1, R12, P6 ;  /* 0x00000001130b7824 */ /* 0x000fe200030e060c */
[----:B------:R-:W-:-:S02]  /*114a0*/  IADD3 R22, P6, R23, UR38, RZ ;  /* 0x0000002617167c10 */ /* 0x000fc4000ffde0ff */
[----:B---3--:R-:W-:Y:S01]  /*114b0*/  SEL R35, R35, RZ, P5 ;  /* 0x000000ff23237207 */ /* 0x008fe20002800000 */
[----:B------:R-:W3:Y:S01]  /*114c0*/  LDL.LU R19, [R1+0xc] ;  /* 0x00000c0001137983 */ /* 0x000ee20000300800 */
[----:B------:R-:W-:-:S03]  /*114d0*/  IADD3.X R23, R33, UR39, RZ, P6, !PT ;  /* 0x0000002721177c10 */ /* 0x000fc6000b7fe4ff */
[----:B------:R-:W3:Y:S01]  /*114e0*/  LDL.LU R33, [R1+0x7e4] ;  /* 0x0007e40001217983 */ /* 0x000ee20000300800 */
[----:B----4-:R-:W-:Y:S02]  /*114f0*/  SEL R7, R7, RZ, P2 ;  /* 0x000000ff07077207 */ /* 0x010fe40001000000 */
[----:B------:R-:W-:-:S04]  /*11500*/  SEL R18, R18, RZ, P4 ;  /* 0x000000ff12127207 */ /* 0x000fc80002000000 */
[----:B------:R-:W-:-:S05]  /*11510*/  @P3 SEL R35, R7, R18, !P0 ;  /* 0x0000001207233207 */ /* 0x000fca0004000000 */
[----:B------:R0:W-:Y:S04]  /*11520*/  STL [R1+0x430], R35 ;  /* 0x0004302301007387 */ /* 0x0001e80000100800 */
[----:B0-----:R-:W4:Y:S01]  /*11530*/  LDL.LU R35, [R1+0x7e0] ;  /* 0x0007e00001237983 */ /* 0x001f220000300800 */
[----:B---3--:R-:W-:Y:S02]  /*11540*/  SEL R19, R19, RZ, P2 ;  /* 0x000000ff13137207 */ /* 0x008fe40001000000 */
[----:B------:R-:W-:Y:S02]  /*11550*/  SEL R30, R30, RZ, P5 ;  /* 0x000000ff1e1e7207 */ /* 0x000fe40002800000 */
[----:B------:R-:W-:-:S04]  /*11560*/  IADD3 R7, P6, R28, UR51, RZ ;  /* 0x000000331c077c10 */ /* 0x000fc8000ffde0ff */
[----:B------:R-:W-:Y:S01]  /*11570*/  IADD3.X R18, R15, UR19, RZ, P6, !PT ;  /* 0x000000130f127c10 */ /* 0x000fe2000b7fe4ff */
[----:B------:R-:W-:Y:S01]  /*11580*/  IMAD.WIDE.U32 R22, R34, 0x4, R22 ;  /* 0x0000000422167825 */ /* 0x000fe200078e0016 */
[----:B----4-:R-:W-:-:S04]  /*11590*/  SEL R35, R35, RZ, P4 ;  /* 0x000000ff23237207 */ /* 0x010fc80002000000 */
[----:B------:R-:W-:-:S05]  /*115a0*/  @P3 SEL R30, R19, R35, !P0 ;  /* 0x00000023131e3207 */ /* 0x000fca0004000000 */
[----:B------:R0:W-:Y:S02]  /*115b0*/  STL [R1+0x42c], R30 ;  /* 0x00042c1e01007387 */ /* 0x0001e40000100800 */
[C---:B0-----:R-:W-:Y:S01]  /*115c0*/  IMAD.SHL.U32 R30, R7.reuse, 0x4, RZ ;  /* 0x00000004071e7824 */ /* 0x041fe200078e00ff */
[----:B------:R-:W-:-:S04]  /*115d0*/  SHF.L.U64.HI R7, R7, 0x2, R18 ;  /* 0x0000000207077819 */ /* 0x000fc80000010212 */
[----:B------:R-:W-:-:S04]  /*115e0*/  IADD3 R18, P6, R30, UR45, RZ ;  /* 0x0000002d1e127c10 */ /* 0x000fc8000ffde0ff */
[----:B------:R-:W-:Y:S02]  /*115f0*/  IADD3.X R19, R7, UR33, RZ, P6, !PT ;  /* 0x0000002107137c10 */ /* 0x000fe4000b7fe4ff */
[----:B------:R-:W-:Y:S02]  /*11600*/  IADD3 R34, P6, R22, R5, RZ ;  /* 0x0000000516227210 */ /* 0x000fe40007fde0ff */
[----:B------:R-:W3:Y:S03]  /*11610*/  LDL.LU R22, [R1+0x8] ;  /* 0x0000080001167983 */ /* 0x000ee60000300800 */
[----:B------:R-:W-:Y:S02]  /*11620*/  IMAD.X R35, R23, 0x1, R3, P6 ;  /* 0x0000000117237824 */ /* 0x000fe400030e0603 */
[----:B------:R-:W4:Y:S04]  /*11630*/  LDL R23, [R1+0x46c] ;  /* 0x00046c0001177983 */ /* 0x000f280000100800 */
[----:B------:R0:W-:Y:S02]  /*11640*/  STL.64 [R1+0x188], R34 ;  /* 0x0001882201007387 */ /* 0x0001e40000100a00 */
[----:B0-----:R-:W-:-:S02]  /*11650*/  IMAD.MOV.U32 R34, RZ, RZ, RZ ;  /* 0x000000ffff227224 */ /* 0x001fc400078e00ff */
[----:B------:R-:W3:Y:S04]  /*11660*/  LDL R35, [R1+0x5e0] ;  /* 0x0005e00001237983 */ /* 0x000ee80000100800 */
[----:B------:R-:W3:Y:S04]  /*11670*/  @P4 LDG.E.EL R34, desc[UR22][R8.64] ;  /* 0x0000001608224981 */ /* 0x000ee8000c2e1900 */
[----:B---3--:R0:W-:Y:S04]  /*11680*/  STL [R1+0x3e8], R34 ;  /* 0x0003e82201007387 */ /* 0x0081e80000100800 */
[----:B0-----:R-:W3:Y:S01]  /*11690*/  LDL.LU R34, [R1+0x7dc] ;  /* 0x0007dc0001227983 */ /* 0x001ee20000300800 */
[----:B------:R-:W-:-:S02]  /*116a0*/  SEL R33, R33, RZ, P4 ;  /* 0x000000ff21217207 */ /* 0x000fc40002000000 */
[----:B------:R-:W-:Y:S02]  /*116b0*/  SEL R22, R22, RZ, P5 ;  /* 0x000000ff16167207 */ /* 0x000fe40002800000 */
[----:B------:R-:W-:Y:S02]  /*116c0*/  SEL R25, R25, RZ, P2 ;  /* 0x000000ff19197207 */ /* 0x000fe40001000000 */
[----:B------:R-:W-:Y:S02]  /*116d0*/  SEL R24, R24, RZ, P4 ;  /* 0x000000ff18187207 */ /* 0x000fe40002000000 */
[----:B------:R-:W-:Y:S02]  /*116e0*/  SEL R8, R29, RZ, P5 ;  /* 0x000000ff1d087207 */ /* 0x000fe40002800000 */
[----:B------:R-:W-:Y:S01]  /*116f0*/  @P3 SEL R8, R25, R24, !P0 ;  /* 0x0000001819083207 */ /* 0x000fe20004000000 */
[----:B------:R-:W-:Y:S01]  /*11700*/  UIMAD.WIDE.U32 UR8, UR8, 0x8, UR30 ;  /* 0x00000008080878a5 */ /* 0x000fe2000f8e001e */
[----:B---3--:R-:W-:-:S04]  /*11710*/  SEL R34, R34, RZ, P2 ;  /* 0x000000ff22227207 */ /* 0x008fc80001000000 */
[----:B------:R-:W-:-:S05]  /*11720*/  @P3 SEL R22, R34, R33, !P0 ;  /* 0x0000002122163207 */ /* 0x000fca0004000000 */
[----:B------:R0:W-:Y:S02]  /*11730*/  STL [R1+0x420], R22 ;  /* 0x0004201601007387 */ /* 0x0001e40000100800 */
[----:B0-----:R-:W0:Y:S02]  /*11740*/  S2R R22, SR_TID.X ;  /* 0x0000000000167919 */ /* 0x001e240000002100 */
[----:B------:R4:W-:Y:S02]  /*11750*/  STL [R1+0x41c], R8 ;  /* 0x00041c0801007387 */ /* 0x0009e40000100800 */
[----:B----4-:R-:W-:-:S04]  /*11760*/  IMAD.SHL.U32 R8, R23, 0x800, RZ ;  /* 0x0000080017087824 */ /* 0x010fc800078e00ff */
[----:B------:R-:W-:Y:S01]  /*11770*/  IMAD.WIDE R8, R8, 0x4, RZ ;  /* 0x0000000408087825 */ /* 0x000fe200078e02ff */
[----:B0-----:R-:W-:-:S05]  /*11780*/  LOP3.LUT R22, R22, 0xf, RZ, 0xc0, !PT ;  /* 0x0000000f16167812 */ /* 0x001fca00078ec0ff */
[----:B------:R-:W-:-:S03]  /*11790*/  IMAD.WIDE.U32 R22, R22, 0x10, RZ ;  /* 0x0000001016167825 */ /* 0x000fc600078e00ff */
[----:B------:R-:W-:Y:S01]  /*117a0*/  LOP3.LUT R25, R22, R8, RZ, 0xfc, !PT ;  /* 0x0000000816197212 */ /* 0x000fe200078efcff */
[----:B------:R-:W-:Y:S01]  /*117b0*/  IMAD.SHL.U32 R8, R35, 0x800, RZ ;  /* 0x0000080023087824 */ /* 0x000fe200078e00ff */
[----:B------:R-:W-:-:S03]  /*117c0*/  LOP3.LUT R24, R23, R9, RZ, 0xfc, !PT ;  /* 0x0000000917187212 */ /* 0x000fc600078efcff */
[----:B------:R-:W-:Y:S01]  /*117d0*/  IMAD.WIDE R8, R8, 0x4, RZ ;  /* 0x0000000408087825 */ /* 0x000fe200078e02ff */
[----:B------:R-:W-:Y:S04]  /*117e0*/  STL [R1+0x588], R25 ;  /* 0x0005881901007387 */ /* 0x000fe80000100800 */
[----:B------:R0:W-:Y:S02]  /*117f0*/  STL [R1+0x580], R24 ;  /* 0x0005801801007387 */ /* 0x0001e40000100800 */
[----:B0-----:R-:W-:Y:S01]  /*11800*/  LOP3.LUT R24, R22, R8, RZ, 0xfc, !PT ;  /* 0x0000000816187212 */ /* 0x001fe200078efcff */
[----:B------:R-:W-:Y:S01]  /*11810*/  IMAD.U32 R22, RZ, RZ, UR8 ;  /* 0x00000008ff167e24 */ /* 0x000fe2000f8e00ff */
[----:B------:R-:W-:Y:S01]  /*11820*/  LOP3.LUT R8, R23, R9, RZ, 0xfc, !PT ;  /* 0x0000000917087212 */ /* 0x000fe200078efcff */
[----:B------:R-:W-:-:S02]  /*11830*/  IMAD.U32 R23, RZ, RZ, UR9 ;  /* 0x00000009ff177e24 */ /* 0x000fc4000f8e00ff */
[----:B------:R0:W-:Y:S01]  /*11840*/  STL [R1+0x584], R24 ;  /* 0x0005841801007387 */ /* 0x0001e20000100800 */
[----:B------:R-:W-:-:S03]  /*11850*/  IMAD.WIDE R18, R14, 0x4, R18 ;  /* 0x000000040e127825 */ /* 0x000fc600078e0212 */
[----:B------:R-:W3:Y:S04]  /*11860*/  LDL.LU R34, [R1+0x4e0] ;  /* 0x0004e00001227983 */ /* 0x000ee80000300800 */
[----:B0-----:R-:W4:Y:S02]  /*11870*/  LDG.E.EL.64 R24, desc[UR22][R22.64] ;  /* 0x0000001616187981 */ /* 0x001f24000c2e1b00 */
[----:B----4-:R-:W-:Y:S02]  /*11880*/  R2UR UR8, R24 ;  /* 0x00000000180872ca */ /* 0x010fe400000e0000 */
[----:B------:R-:W-:Y:S02]  /*11890*/  R2UR UR9, R25 ;  /* 0x00000000190972ca */ /* 0x000fe400000e0000 */
[----:B------:R-:W4:Y:S01]  /*118a0*/  LDG.E.EL.64 R24, desc[UR22][R22.64+0x8] ;  /* 0x0000081616187981 */ /* 0x000f22000c2e1b00 */
[----:B------:R-:W-:Y:S01]  /*118b0*/  IADD3 R18, P6, R18, R13, RZ ;  /* 0x0000000d12127210 */ /* 0x000fe20007fde0ff */
[----:B------:R-:W-:-:S04]  /*118c0*/  IMAD.MOV.U32 R35, RZ, RZ, R26 ;  /* 0x000000ffff237224 */ /* 0x000fc800078e001a */
[----:B------:R-:W-:Y:S01]  /*118d0*/  IMAD.X R19, R19, 0x1, R12, P6 ;  /* 0x0000000113137824 */ /* 0x000fe200030e060c */
[----:B------:R-:W-:Y:S01]  /*118e0*/  IADD3 R26, P6, R37, UR50, RZ ;  /* 0x00000032251a7c10 */ /* 0x000fe2000ffde0ff */
[----:B------:R0:W-:Y:S04]  /*118f0*/  STL [R1+0x57c], R8 ;  /* 0x00057c0801007387 */ /* 0x0001e80000100800 */
[----:B------:R-:W-:Y:S01]  /*11900*/  IMAD.SHL.U32 R29, R26, 0x4, RZ ;  /* 0x000000041a1d7824 */ /* 0x000fe200078e00ff */
[----:B------:R-:W3:Y:S01]  /*11910*/  LDL.LU R33, [R1+0x4b8] ;  /* 0x0004b80001217983 */ /* 0x000ee20000300800 */
[----:B0-----:R-:W-:Y:S02]  /*11920*/  IADD3.X R8, R0, UR20, RZ, P6, !PT ;  /* 0x0000001400087c10 */ /* 0x001fe4000b7fe4ff */
[----:B----4-:R-:W-:-:S02]  /*11930*/  R2UR UR14, R24 ;  /* 0x00000000180e72ca */ /* 0x010fc400000e0000 */
[----:B------:R-:W-:Y:S02]  /*11940*/  R2UR UR15, R25 ;  /* 0x00000000190f72ca */ /* 0x000fe400000e0000 */
[----:B------:R0:W4:Y:S04]  /*11950*/  LDG.E.EL.64 R24, desc[UR22][R22.64+0x10] ;  /* 0x0000101616187981 */ /* 0x000128000c2e1b00 */
[----:B------:R-:W3:Y:S01]  /*11960*/  LDG.E.EL.64 R22, desc[UR22][R22.64+0x18] ;  /* 0x0000181616167981 */ /* 0x000ee2000c2e1b00 */
[----:B------:R-:W-:Y:S02]  /*11970*/  SHF.L.U64.HI R26, R26, 0x2, R8 ;  /* 0x000000021a1a7819 */ /* 0x000fe40000010208 */
[----:B------:R-:W-:-:S04]  /*11980*/  IADD3 R8, P6, R29, UR45, RZ ;  /* 0x0000002d1d087c10 */ /* 0x000fc8000ffde0ff */
[----:B------:R-:W-:-:S03]  /*11990*/  IADD3.X R9, R26, UR33, RZ, P6, !PT ;  /* 0x000000211a097c10 */ /* 0x000fc6000b7fe4ff */
[----:B------:R-:W-:-:S03]  /*119a0*/  IMAD.WIDE R8, R14, 0x4, R8 ;  /* 0x000000040e087825 */ /* 0x000fc600078e0208 */
[----:B------:R-:W-:-:S05]  /*119b0*/  IADD3 R8, P6, R8, R13, RZ ;  /* 0x0000000d08087210 */ /* 0x000fca0007fde0ff */
[----:B------:R-:W-:Y:S01]  /*119c0*/  IMAD.X R9, R9, 0x1, R12, P6 ;  /* 0x0000000109097824 */ /* 0x000fe200030e060c */
[----:B---3--:R-:W-:Y:S02]  /*119d0*/  R2UR UR12, R22 ;  /* 0x00000000160c72ca */ /* 0x008fe400000e0000 */
[----:B0-----:R-:W-:Y:S02]  /*119e0*/  IADD3 R22, P6, R28, UR53, RZ ;  /* 0x000000351c167c10 */ /* 0x001fe4000ffde0ff */
[----:B------:R-:W-:Y:S02]  /*119f0*/  R2UR UR13, R23 ;  /* 0x00000000170d72ca */ /* 0x000fe400000e0000 */
[----:B------:R-:W-:Y:S01]  /*11a00*/  IADD3.X R23, R15, UR44, RZ, P6, !PT ;  /* 0x0000002c0f177c10 */ /* 0x000fe2000b7fe4ff */
[----:B------:R-:W-:-:S06]  /*11a10*/  IMAD.MOV.U32 R15, RZ, RZ, RZ ;  /* 0x000000ffff0f7224 */ /* 0x000fcc00078e00ff */
[----:B------:R0:W3:Y:S01]  /*11a20*/  @P5 LDG.E.EL R15, desc[UR22][R20.64] ;  /* 0x00000016140f5981 */ /* 0x0000e2000c2e1900 */
[----:B----4-:R-:W-:Y:S02]  /*11a30*/  R2UR UR10, R24 ;  /* 0x00000000180a72ca */ /* 0x010fe400000e0000 */
[----:B------:R-:W-:Y:S01]  /*11a40*/  R2UR UR11, R25 ;  /* 0x00000000190b72ca */ /* 0x000fe200000e0000 */
[----:B------:R-:W4:Y:S04]  /*11a50*/  LDL.LU R24, [R1+0x4f0] ;  /* 0x0004f00001187983 */ /* 0x000f280000300800 */
[----:B------:R-:W4:Y:S04]  /*11a60*/  LDL.LU R25, [R1+0x4d4] ;  /* 0x0004d40001197983 */ /* 0x000f280000300800 */
[----:B------:R-:W4:Y:S01]  /*11a70*/  LDL.LU R28, [R1+0x7d8] ;  /* 0x0007d800011c7983 */ /* 0x000f220000300800 */
[----:B0-----:R-:W-:-:S06]  /*11a80*/  IMAD.MOV.U32 R21, RZ, RZ, RZ ;  /* 0x000000ffff157224 */ /* 0x001fcc00078e00ff */
[----:B------:R0:W4:Y:S04]  /*11a90*/  @P5 LDG.E.EL R21, desc[UR22][R16.64] ;  /* 0x0000001610155981 */ /* 0x000128000c2e1900 */
[----:B---3--:R3:W-:Y:S04]  /*11aa0*/  STL [R1+0xe0], R15 ;  /* 0x0000e00f01007387 */ /* 0x0087e80000100800 */
[----:B---3--:R-:W3:Y:S01]  /*11ab0*/  LDL.LU R15, [R1+0x7d4] ;  /* 0x0007d400010f7983 */ /* 0x008ee20000300800 */
[----:B0-----:R-:W-:Y:S01]  /*11ac0*/  CS2R R16, SRZ ;  /* 0x0000000000107805 */ /* 0x001fe2000001ff00 */
[----:B------:R-:W-:-:S05]  /*11ad0*/  IMAD.SHL.U32 R20, R22, 0x4, RZ ;  /* 0x0000000416147824 */ /* 0x000fca00078e00ff */
[----:B------:R0:W3:Y:S02]  /*11ae0*/  @P5 LDG.E.EL R16, desc[UR22][R10.64] ;  /* 0x000000160a105981 */ /* 0x0000e4000c2e1900 */
[----:B0-----:R-:W-:-:S06]  /*11af0*/  CS2R R10, SRZ ;  /* 0x00000000000a7805 */ /* 0x001fcc000001ff00 */
[----:B------:R0:W3:Y:S04]  /*11b00*/  @P5 LDG.E.EL R10, desc[UR22][R18.64] ;  /* 0x00000016120a5981 */ /* 0x0000e8000c2e1900 */
[----:B------:R4:W3:Y:S01]  /*11b10*/  @P5 LDG.E.EL R11, desc[UR22][R8.64] ;  /* 0x00000016080b5981 */ /* 0x0008e2000c2e1900 */
[----:B0-----:R-:W-:Y:S02]  /*11b20*/  IADD3 R18, P6, R20, UR34, RZ ;  /* 0x0000002214127c10 */ /* 0x001fe4000ffde0ff */
[----:B----4-:R-:W-:-:S04]  /*11b30*/  SHF.L.U64.HI R8, R22, 0x2, R23 ;  /* 0x0000000216087819 */ /* 0x010fc80000010217 */
[----:B------:R-:W-:Y:S02]  /*11b40*/  IADD3.X R19, R8, UR35, RZ, P6, !PT ;  /* 0x0000002308137c10 */ /* 0x000fe4000b7fe4ff */
[----:B------:R-:W-:Y:S01]  /*11b50*/  SEL R9, R24, RZ, !P1 ;  /* 0x000000ff18097207 */ /* 0x000fe20004800000 */
[----:B---3--:R-:W-:-:S03]  /*11b60*/  IMAD.WIDE R18, R15, 0x4, R18 ;  /* 0x000000040f127825 */ /* 0x008fc600078e0212 */
[----:B------:R-:W-:-:S05]  /*11b70*/  IADD3 R18, P6, R18, R4, RZ ;  /* 0x0000000412127210 */ /* 0x000fca0007fde0ff */
[----:B------:R-:W-:-:S05]  /*11b80*/  IMAD.X R19, R19, 0x1, R2, P6 ;  /* 0x0000000113137824 */ /* 0x000fca00030e0602 */
[----:B------:R0:W3:Y:S01]  /*11b90*/  @P2 LDG.E.EL R17, desc[UR22][R18.64] ;  /* 0x0000001612112981 */ /* 0x0000e2000c2e1900 */
[----:B------:R-:W-:Y:S01]  /*11ba0*/  FADD R9, R25, R9 ;  /* 0x0000000919097221 */ /* 0x000fe20000000000 */
[----:B0-----:R-:W-:-:S04]  /*11bb0*/  IADD3 R18, P6, R20, UR36, RZ ;  /* 0x0000002414127c10 */ /* 0x001fc8000ffde0ff */
[----:B------:R-:W-:Y:S01]  /*11bc0*/  IADD3.X R19, R8, UR37, RZ, P6, !PT ;  /* 0x0000002508137c10 */ /* 0x000fe2000b7fe4ff */
[----:B------:R0:W-:Y:S02]  /*11bd0*/  STL [R1+0x4f0], R9 ;  /* 0x0004f00901007387 */ /* 0x0001e40000100800 */
[----:B------:R-:W-:Y:S01]  /*11be0*/  IMAD.WIDE R18, R28, 0x4, R18 ;  /* 0x000000041c127825 */ /* 0x000fe200078e0212 */
[----:B0-----:R-:W-:Y:S02]  /*11bf0*/  SEL R9, R34, RZ, !P1 ;  /* 0x000000ff22097207 */ /* 0x001fe40004800000 */
[----:B------:R-:W-:-:S03]  /*11c00*/  IADD3 R18, P6, R18, R4, RZ ;  /* 0x0000000412127210 */ /* 0x000fc60007fde0ff */
[----:B------:R-:W-:Y:S01]  /*11c10*/  FADD R9, R33, R9 ;  /* 0x0000000921097221 */ /* 0x000fe20000000000 */
[----:B------:R-:W-:Y:S02]  /*11c20*/  IMAD.MOV.U32 R33, RZ, RZ, R35 ;  /* 0x000000ffff217224 */ /* 0x000fe400078e0023 */
[----:B------:R-:W-:Y:S02]  /*11c30*/  IMAD.MOV.U32 R35, RZ, RZ, RZ ;  /* 0x000000ffff237224 */ /* 0x000fe400078e00ff */
[----:B------:R-:W-:-:S05]  /*11c40*/  IMAD.X R19, R19, 0x1, R2, P6 ;  /* 0x0000000113137824 */ /* 0x000fca00030e0602 */
[----:B------:R0:W4:Y:S02]  /*11c50*/  @P4 LDG.E.EL R35, desc[UR22][R18.64] ;  /* 0x0000001612234981 */ /* 0x000124000c2e1900 */
[----:B0-----:R-:W-:-:S04]  /*11c60*/  IADD3 R18, P6, R32, UR34, RZ ;  /* 0x0000002220127c10 */ /* 0x001fc8000ffde0ff */
[----:B------:R-:W-:-:S03]  /*11c70*/  IADD3.X R19, R6, UR35, RZ, P6, !PT ;  /* 0x0000002306137c10 */ /* 0x000fc6000b7fe4ff */
[----:B------:R-:W-:Y:S01]  /*11c80*/  IMAD.WIDE R18, R15, 0x4, R18 ;  /* 0x000000040f127825 */ /* 0x000fe200078e0212 */
[----:B------:R0:W-:Y:S02]  /*11c90*/  STL [R1+0x4e0], R9 ;  /* 0x0004e00901007387 */ /* 0x0001e40000100800 */
[----:B------:R-:W-:-:S05]  /*11ca0*/  IADD3 R18, P6, R18, R4, RZ ;  /* 0x0000000412127210 */ /* 0x000fca0007fde0ff */
[----:B------:R-:W-:Y:S02]  /*11cb0*/  IMAD.X R19, R19, 0x1, R2, P6 ;  /* 0x0000000113137824 */ /* 0x000fe400030e0602 */
[----:B0-----:R-:W-:-:S06]  /*11cc0*/  IMAD.MOV.U32 R9, RZ, RZ, RZ ;  /* 0x000000ffff097224 */ /* 0x001fcc00078e00ff */
[----:B------:R0:W4:Y:S02]  /*11cd0*/  @P2 LDG.E.EL R9, desc[UR22][R18.64] ;  /* 0x0000001612092981 */ /* 0x000124000c2e1900 */
[----:B0-----:R-:W-:-:S04]  /*11ce0*/  IADD3 R18, P6, R32, UR36, RZ ;  /* 0x0000002420127c10 */ /* 0x001fc8000ffde0ff */
[----:B------:R-:W-:-:S03]  /*11cf0*/  IADD3.X R19, R6, UR37, RZ, P6, !PT ;  /* 0x0000002506137c10 */ /* 0x000fc6000b7fe4ff */
[----:B------:R-:W-:Y:S01]  /*11d00*/  IMAD.WIDE R18, R28, 0x4, R18 ;  /* 0x000000041c127825 */ /* 0x000fe200078e0212 */
[----:B------:R-:W-:Y:S02]  /*11d10*/  STL [R1+0xe4], R21 ;  /* 0x0000e41501007387 */ /* 0x000fe40000100800 */
[----:B------:R-:W-:-:S05]  /*11d20*/  IADD3 R18, P6, R18, R4, RZ ;  /* 0x0000000412127210 */ /* 0x000fca0007fde0ff */
[----:B------:R-:W-:Y:S01]  /*11d30*/  IMAD.X R19, R19, 0x1, R2, P6 ;  /* 0x0000000113137824 */ /* 0x000fe200030e0602 */
[----:B---3--:R0:W-:Y:S01]  /*11d40*/  STL [R1], R17 ;  /* 0x0000001101007387 */ /* 0x0081e20000100800 */
[----:B------:R-:W-:-:S03]  /*11d50*/  SEL R16, R16, RZ, P5 ;  /* 0x000000ff10107207 */ /* 0x000fc60002800000 */
[----:B------:R-:W3:Y:S04]  /*11d60*/  LDL.LU R22, [R1+0x4b4] ;  /* 0x0004b40001167983 */ /* 0x000ee80000300800 */
[----:B------:R-:W3:Y:S01]  /*11d70*/  LDL.LU R23, [R1+0x4ac] ;  /* 0x0004ac0001177983 */ /* 0x000ee20000300800 */
[----:B0-----:R-:W-:-:S03]  /*11d80*/  IMAD.MOV.U32 R17, RZ, RZ, RZ ;  /* 0x000000ffff117224 */ /* 0x001fc600078e00ff */
[----:B------:R-:W3:Y:S04]  /*11d90*/  LDL.LU R21, [R1+0x4bc] ;  /* 0x0004bc0001157983 */ /* 0x000ee80000300800 */
[----:B------:R0:W3:Y:S01]  /*11da0*/  @P4 LDG.E.EL R17, desc[UR22][R18.64] ;  /* 0x0000001612114981 */ /* 0x0000e2000c2e1900 */
[----:B----4-:R-:W-:Y:S01]  /*11db0*/  SEL R9, R9, RZ, P2 ;  /* 0x000000ff09097207 */ /* 0x010fe20001000000 */
[----:B0-----:R-:W-:Y:S01]  /*11dc0*/  IMAD.MOV.U32 R18, RZ, RZ, RZ ;  /* 0x000000ffff127224 */ /* 0x001fe200078e00ff */
[----:B---3--:R-:W-:-:S04]  /*11dd0*/  SEL R17, R17, RZ, P4 ;  /* 0x000000ff11117207 */ /* 0x008fc80002000000 */
[----:B------:R-:W-:-:S05]  /*11de0*/  @P3 SEL R16, R9, R17, !P0 ;  /* 0x0000001109103207 */ /* 0x000fca0004000000 */
[----:B------:R0:W-:Y:S01]  /*11df0*/  STL [R1+0x3fc], R16 ;  /* 0x0003fc1001007387 */ /* 0x0001e20000100800 */
[----:B------:R-:W-:Y:S01]  /*11e00*/  IMAD.MOV.U32 R9, RZ, RZ, RZ ;  /* 0x000000ffff097224 */ /* 0x000fe200078e00ff */
[----:B------:R-:W-:Y:S02]  /*11e10*/  SEL R10, R10, RZ, P5 ;  /* 0x000000ff0a0a7207 */ /* 0x000fe40002800000 */
[----:B------:R-:W3:Y:S01]  /*11e20*/  LDL.LU R24, [R1+0x4a8] ;  /* 0x0004a80001187983 */ /* 0x000ee20000300800 */
[----:B0-----:R-:W-:-:S04]  /*11e30*/  IADD3 R16, P6, R30, UR34, RZ ;  /* 0x000000221e107c10 */ /* 0x001fc8000ffde0ff */
[----:B------:R-:W-:-:S03]  /*11e40*/  IADD3.X R17, R7, UR35, RZ, P6, !PT ;  /* 0x0000002307117c10 */ /* 0x000fc6000b7fe4ff */
[----:B------:R-:W-:-:S03]  /*11e50*/  IMAD.WIDE R16, R15, 0x4, R16 ;  /* 0x000000040f107825 */ /* 0x000fc600078e0210 */
[----:B------:R-:W-:-:S05]  /*11e60*/  IADD3 R16, P6, R16, R4, RZ ;  /* 0x0000000410107210 */ /* 0x000fca0007fde0ff */
[----:B------:R-:W-:-:S05]  /*11e70*/  IMAD.X R17, R17, 0x1, R2, P6 ;  /* 0x0000000111117824 */ /* 0x000fca00030e0602 */
[----:B------:R0:W4:Y:S02]  /*11e80*/  @P2 LDG.E.EL R9, desc[UR22][R16.64] ;  /* 0x0000001610092981 */ /* 0x000124000c2e1900 */
[----:B0-----:R-:W-:-:S04]  /*11e90*/  IADD3 R16, P6, R30, UR36, RZ ;  /* 0x000000241e107c10 */ /* 0x001fc8000ffde0ff */
[----:B------:R-:W-:-:S03]  /*11ea0*/  IADD3.X R17, R7, UR37, RZ, P6, !PT ;  /* 0x0000002507117c10 */ /* 0x000fc6000b7fe4ff */
[----:B------:R-:W-:-:S03]  /*11eb0*/  IMAD.WIDE R16, R28, 0x4, R16 ;  /* 0x000000041c107825 */ /* 0x000fc600078e0210 */
[----:B------:R-:W-:-:S05]  /*11ec0*/  IADD3 R16, P6, R16, R4, RZ ;  /* 0x0000000410107210 */ /* 0x000fca0007fde0ff */
[----:B------:R-:W-:-:S05]  /*11ed0*/  IMAD.X R17, R17, 0x1, R2, P6 ;  /* 0x0000000111117824 */ /* 0x000fca00030e0602 */
[----:B------:R0:W3:Y:S02]  /*11ee0*/  @P4 LDG.E.EL R18, desc[UR22][R16.64] ;  /* 0x0000001610124981 */ /* 0x0000e4000c2e1900 */
[----:B0-----:R-:W-:-:S04]  /*11ef0*/  IADD3 R16, P6, R29, UR34, RZ ;  /* 0x000000221d107c10 */ /* 0x001fc8000ffde0ff */
[----:B------:R-:W-:-:S03]  /*11f00*/  IADD3.X R17, R26, UR35, RZ, P6, !PT ;  /* 0x000000231a117c10 */ /* 0x000fc6000b7fe4ff */
[----:B------:R-:W-:Y:S01]  /*11f10*/  IMAD.WIDE R16, R15, 0x4, R16 ;  /* 0x000000040f107825 */ /* 0x000fe200078e0210 */
[----:B------:R0:W-:Y:S02]  /*11f20*/  STL.64 [R1+0x7c0], R6 ;  /* 0x0007c00601007387 */ /* 0x0001e40000100a00 */
[----:B------:R-:W-:Y:S01]  /*11f30*/  IADD3 R16, P6, R16, R4, RZ ;  /* 0x0000000410107210 */ /* 0x000fe20007fde0ff */
[----:B------:R-:W-:Y:S01]  /*11f40*/  IMAD.MOV.U32 R19, RZ, RZ, RZ ;  /* 0x000000ffff137224 */ /* 0x000fe200078e00ff */
[----:B------:R-:W3:Y:S03]  /*11f50*/  LDL.LU R25, [R1+0x4a4] ;  /* 0x0004a40001197983 */ /* 0x000ee60000300800 */
[----:B------:R-:W-:Y:S01]  /*11f60*/  IMAD.X R17, R17, 0x1, R2, P6 ;  /* 0x0000000111117824 */ /* 0x000fe200030e0602 */
[----:B------:R-:W3:Y:S01]  /*11f70*/  LDL.LU R34, [R1+0x4a0] ;  /* 0x0004a00001227983 */ /* 0x000ee20000300800 */
[----:B----4-:R-:W-:-:S02]  /*11f80*/  SEL R9, R9, RZ, P2 ;  /* 0x000000ff09097207 */ /* 0x010fc40001000000 */
[----:B---3--:R-:W-:-:S04]  /*11f90*/  SEL R18, R18, RZ, P4 ;  /* 0x000000ff12127207 */ /* 0x008fc80002000000 */
[----:B------:R-:W-:Y:S02]  /*11fa0*/  @P3 SEL R10, R9, R18, !P0 ;  /* 0x00000012090a3207 */ /* 0x000fe40004000000 */
[----:B------:R-:W-:-:S05]  /*11fb0*/  SEL R9, R22, RZ, !P1 ;  /* 0x000000ff16097207 */ /* 0x000fca0004800000 */
[----:B0-----:R-:W-:Y:S01]  /*11fc0*/  FADD R6, R23, R9 ;  /* 0x0000000917067221 */ /* 0x001fe20000000000 */
[----:B------:R-:W-:-:S06]  /*11fd0*/  IMAD.MOV.U32 R9, RZ, RZ, RZ ;  /* 0x000000ffff097224 */ /* 0x000fcc00078e00ff */
[----:B------:R0:W3:Y:S02]  /*11fe0*/  @P2 LDG.E.EL R9, desc[UR22][R16.64] ;  /* 0x0000001610092981 */ /* 0x0000e4000c2e1900 */
[----:B0-----:R-:W-:-:S04]  /*11ff0*/  IADD3 R16, P6, R29, UR36, RZ ;  /* 0x000000241d107c10 */ /* 0x001fc8000ffde0ff */
[----:B------:R-:W-:-:S03]  /*12000*/  IADD3.X R17, R26, UR37, RZ, P6, !PT ;  /* 0x000000251a117c10 */ /* 0x000fc6000b7fe4ff */
[----:B------:R-:W-:-:S03]  /*12010*/  IMAD.WIDE R16, R28, 0x4, R16 ;  /* 0x000000041c107825 */ /* 0x000fc600078e0210 */
[----:B------:R-:W-:-:S05]  /*12020*/  IADD3 R16, P6, R16, R4, RZ ;  /* 0x0000000410107210 */ /* 0x000fca0007fde0ff */
[----:B------:R-:W-:-:S05]  /*12030*/  IMAD.X R17, R17, 0x1, R2, P6 ;  /* 0x0000000111117824 */ /* 0x000fca00030e0602 */
[----:B------:R-:W4:Y:S04]  /*12040*/  @P4 LDG.E.EL R19, desc[UR22][R16.64] ;  /* 0x0000001610134981 */ /* 0x000f28000c2e1900 */
[----:B------:R0:W-:Y:S01]  /*12050*/  STL [R1+0x3f8], R10 ;  /* 0x0003f80a01007387 */ /* 0x0001e20000100800 */
[----:B------:R-:W-:-:S03]  /*12060*/  IADD3 R18, P6, R37, UR52, RZ ;  /* 0x0000003425127c10 */ /* 0x000fc6000ffde0ff */
[----:B------:R0:W-:Y:S04]  /*12070*/  STL [R1+0x4d4], R6 ;  /* 0x0004d40601007387 */ /* 0x0001e80000100800 */
[----:B------:R-:W4:Y:S01]  /*12080*/  LDL.LU R37, [R1+0x7d0] ;  /* 0x0007d00001257983 */ /* 0x000f220000300800 */
[----:B0-----:R-:W-:-:S05]  /*12090*/  SEL R10, R21, RZ, !P1 ;  /* 0x000000ff150a7207 */ /* 0x001fca0004800000 */
[----:B------:R-:W-:Y:S01]  /*120a0*/  FADD R6, R24, R10 ;  /* 0x0000000a18067221 */ /* 0x000fe20000000000 */
[----:B------:R-:W-:-:S04]  /*120b0*/  IADD3.X R10, R0, UR21, RZ, P6, !PT ;  /* 0x00000015000a7c10 */ /* 0x000fc8000b7fe4ff */
[----:B------:R0:W-:Y:S01]  /*120c0*/  STL [R1+0x4bc], R6 ;  /* 0x0004bc0601007387 */ /* 0x0001e20000100800 */
[----:B------:R-:W-:-:S03]  /*120d0*/  IMAD.MOV.U32 R21, RZ, RZ, RZ ;  /* 0x000000ffff157224 */ /* 0x000fc600078e00ff */
[----:B------:R-:W4:Y:S01]  /*120e0*/  LDL.LU R0, [R1+0x7cc] ;  /* 0x0007cc0001007983 */ /* 0x000f220000300800 */
[----:B0-----:R-:W-:Y:S02]  /*120f0*/  SEL R6, R11, RZ, P5 ;  /* 0x000000ff0b067207 */ /* 0x001fe40002800000 */
[----:B---3--:R-:W-:Y:S02]  /*12100*/  SEL R9, R9, RZ, P2 ;  /* 0x000000ff09097207 */ /* 0x008fe40001000000 */
[----:B----4-:R-:W-:-:S04]  /*12110*/  SEL R19, R19, RZ, P4 ;  /* 0x000000ff13137207 */ /* 0x010fc80002000000 */
[----:B------:R-:W-:Y:S02]  /*12120*/  @P3 SEL R6, R9, R19, !P0 ;  /* 0x0000001309063207 */ /* 0x000fe40004000000 */
[C---:B------:R-:W-:Y:S01]  /*12130*/  SHF.L.U64.HI R9, R18.reuse, 0x2, R10 ;  /* 0x0000000212097819 */ /* 0x040fe2000001020a */
[----:B------:R-:W-:-:S05]  /*12140*/  IMAD.SHL.U32 R18, R18, 0x4, RZ ;  /* 0x0000000412127824 */ /* 0x000fca00078e00ff */
[----:B------:R-:W-:-:S04]  /*12150*/  IADD3 R10, P6, R18, UR45, RZ ;  /* 0x0000002d120a7c10 */ /* 0x000fc8000ffde0ff */
[----:B------:R-:W-:-:S03]  /*12160*/  IADD3.X R11, R9, UR33, RZ, P6, !PT ;  /* 0x00000021090b7c10 */ /* 0x000fc6000b7fe4ff */
[----:B------:R-:W-:-:S03]  /*12170*/  IMAD.WIDE R10, R14, 0x4, R10 ;  /* 0x000000040e0a7825 */ /* 0x000fc600078e020a */
[----:B------:R-:W-:-:S05]  /*12180*/  IADD3 R16, P6, R10, R13, RZ ;  /* 0x0000000d0a107210 */ /* 0x000fca0007fde0ff */
[----:B------:R-:W-:Y:S02]  /*12190*/  IMAD.X R17, R11, 0x1, R12, P6 ;  /* 0x000000010b117824 */ /* 0x000fe400030e060c */
[----:B------:R-:W-:-:S06]  /*121a0*/  IMAD.MOV.U32 R11, RZ, RZ, RZ ;  /* 0x000000ffff0b7224 */ /* 0x000fcc00078e00ff */
[----:B------:R0:W3:Y:S02]  /*121b0*/  @P5 LDG.E.EL R11, desc[UR22][R16.64] ;  /* 0x00000016100b5981 */ /* 0x0000e4000c2e1900 */
[----:B0-----:R-:W-:-:S04]  /*121c0*/  IADD3 R16, P6, R18, UR34, RZ ;  /* 0x0000002212107c10 */ /* 0x001fc8000ffde0ff */
[----:B------:R-:W-:-:S03]  /*121d0*/  IADD3.X R17, R9, UR35, RZ, P6, !PT ;  /* 0x0000002309117c10 */ /* 0x000fc6000b7fe4ff */
[----:B------:R-:W-:-:S03]  /*121e0*/  IMAD.WIDE R16, R15, 0x4, R16 ;  /* 0x000000040f107825 */ /* 0x000fc600078e0210 */
[----:B------:R-:W-:Y:S01]  /*121f0*/  IADD3 R16, P6, R16, R4, RZ ;  /* 0x0000000410107210 */ /* 0x000fe20007fde0ff */
[----:B------:R-:W-:-:S04]  /*12200*/  IMAD.MOV.U32 R19, RZ, RZ, RZ ;  /* 0x000000ffff137224 */ /* 0x000fc800078e00ff */
[----:B------:R-:W-:-:S05]  /*12210*/  IMAD.X R17, R17, 0x1, R2, P6 ;  /* 0x0000000111117824 */ /* 0x000fca00030e0602 */
[----:B------:R0:W4:Y:S02]  /*12220*/  @P2 LDG.E.EL R19, desc[UR22][R16.64] ;  /* 0x0000001610132981 */ /* 0x000124000c2e1900 */
[----:B0-----:R-:W-:-:S04]  /*12230*/  IADD3 R16, P6, R18, UR36, RZ ;  /* 0x0000002412107c10 */ /* 0x001fc8000ffde0ff */
[----:B------:R-:W-:-:S03]  /*12240*/  IADD3.X R17, R9, UR37, RZ, P6, !PT ;  /* 0x0000002509117c10 */ /* 0x000fc6000b7fe4ff */
[----:B------:R-:W-:-:S03]  /*12250*/  IMAD.WIDE R16, R28, 0x4, R16 ;  /* 0x000000041c107825 */ /* 0x000fc600078e0210 */
[----:B------:R-:W-:-:S05]  /*12260*/  IADD3 R16, P6, R16, R4, RZ ;  /* 0x0000000410107210 */ /* 0x000fca0007fde0ff */
[----:B------:R-:W-:Y:S01]  /*12270*/  IMAD.X R17, R17, 0x1, R2, P6 ;  /* 0x0000000111117824 */ /* 0x000fe200030e0602 */
[----:B------:R-:W-:-:S04]  /*12280*/  SEL R10, R25, RZ, P2 ;  /* 0x000000ff190a7207 */ /* 0x000fc80001000000 */
[----:B------:R0:W4:Y:S01]  /*12290*/  @P4 LDG.E.EL R21, desc[UR22][R16.64] ;  /* 0x0000001610154981 */ /* 0x000122000c2e1900 */
[----:B------:R-:W-:-:S03]  /*122a0*/  @P0 SEL R10, R34, RZ, P4 ;  /* 0x000000ff220a0207 */ /* 0x000fc60002000000 */
[----:B------:R0:W-:Y:S04]  /*122b0*/  STL [R1+0x3ec], R6 ;  /* 0x0003ec0601007387 */ /* 0x0001e80000100800 */
[----:B------:R-:W4:Y:S01]  /*122c0*/  LDL.LU R34, [R1+0x4c8] ;  /* 0x0004c80001227983 */ /* 0x000f220000300800 */
[----:B0-----:R-:W-:-:S04]  /*122d0*/  IADD3 R16, P6, R20, UR45, RZ ;  /* 0x0000002d14107c10 */ /* 0x001fc8000ffde0ff */
[----:B------:R-:W-:Y:S01]  /*122e0*/  IADD3.X R17, R8, UR33, RZ, P6, !PT ;  /* 0x0000002108117c10 */ /* 0x000fe2000b7fe4ff */
[----:B------:R-:W4:Y:S02]  /*122f0*/  LDL R6, [R1+0x24] ;  /* 0x0000240001067983 */ /* 0x000f240000100800 */
[----:B------:R-:W-:Y:S02]  /*12300*/  IMAD.WIDE R16, R14, 0x4, R16 ;  /* 0x000000040e107825 */ /* 0x000fe400078e0210 */
[----:B------:R-:W4:Y:S01]  /*12310*/  LDL.LU R7, [R1+0x4d8] ;  /* 0x0004d80001077983 */ /* 0x000f220000300800 */
[----:B------:R-:W-:-:S03]  /*12320*/  IADD3 R16, P6, R16, R13, RZ ;  /* 0x0000000d10107210 */ /* 0x000fc60007fde0ff */
[----:B------:R-:W4:Y:S02]  /*12330*/  LDL.LU R22, [R1+0x4cc] ;  /* 0x0004cc0001167983 */ /* 0x000f240000300800 */
[----:B------:R-:W-:Y:S01]  /*12340*/  IMAD.X R17, R17, 0x1, R12, P6 ;  /* 0x0000000111117824 */ /* 0x000fe200030e060c */
[----:B---3--:R-:W-:Y:S02]  /*12350*/  SEL R23, R11, RZ, P5 ;  /* 0x000000ff0b177207 */ /* 0x008fe40002800000 */
[----:B----4-:R-:W-:Y:S02]  /*12360*/  SEL R19, R19, RZ, P2 ;  /* 0x000000ff13137207 */ /* 0x010fe40001000000 */
[----:B------:R-:W-:-:S04]  /*12370*/  SEL R21, R21, RZ, P4 ;  /* 0x000000ff15157207 */ /* 0x000fc80002000000 */
[----:B------:R-:W-:Y:S02]  /*12380*/  @P3 SEL R23, R19, R21, !P0 ;  /* 0x0000001513173207 */ /* 0x000fe40004000000 */
[----:B------:R-:W-:Y:S01]  /*12390*/  SEL R19, R34, RZ, P5 ;  /* 0x000000ff22137207 */ /* 0x000fe20002800000 */
[----:B------:R-:W-:-:S06]  /*123a0*/  IMAD.MOV.U32 R34, RZ, RZ, RZ ;  /* 0x000000ffff227224 */ /* 0x000fcc00078e00ff */
[----:B------:R-:W3:Y:S01]  /*123b0*/  @P5 LDG.E.EL R34, desc[UR22][R16.64] ;  /* 0x0000001610225981 */ /* 0x000ee2000c2e1900 */
[----:B------:R-:W-:Y:S02]  /*123c0*/  SEL R19, R19, R10, !P3 ;  /* 0x0000000a13137207 */ /* 0x000fe40005800000 */
[----:B------:R-:W-:-:S04]  /*123d0*/  IADD3 R10, P6, R37, UR34, RZ ;  /* 0x00000022250a7c10 */ /* 0x000fc8000ffde0ff */
[----:B------:R-:W-:-:S03]  /*123e0*/  IADD3.X R11, R31, UR35, RZ, P6, !PT ;  /* 0x000000231f0b7c10 */ /* 0x000fc6000b7fe4ff */
[----:B------:R-:W-:Y:S01]  /*123f0*/  IMAD.WIDE R10, R6, 0x4, R10 ;  /* 0x00000004060a7825 */ /* 0x000fe200078e020a */
[----:B------:R0:W-:Y:S02]  /*12400*/  STL [R1+0x3bc], R23 ;  /* 0x0003bc1701007387 */ /* 0x0001e40000100800 */
[----:B------:R-:W-:Y:S01]  /*12410*/  IADD3 R10, P6, R10, R4, RZ ;  /* 0x000000040a0a7210 */ /* 0x000fe20007fde0ff */
[----:B------:R-:W-:Y:S01]  /*12420*/  IMAD.MOV.U32 R6, RZ, RZ, RZ ;  /* 0x000000ffff067224 */ /* 0x000fe200078e00ff */
[----:B0-----:R-:W4:Y:S03]  /*12430*/  LDL.LU R23, [R1+0x4dc] ;  /* 0x0004dc0001177983 */ /* 0x001f260000300800 */
[----:B------:R-:W-:Y:S01]  /*12440*/  IMAD.X R11, R11, 0x1, R2, P6 ;  /* 0x000000010b0b7824 */ /* 0x000fe200030e0602 */
[----:B------:R-:W4:Y:S04]  /*12450*/  LDL.LU R24, [R1+0x474] ;  /* 0x0004740001187983 */ /* 0x000f280000300800 */
[----:B------:R-:W4:Y:S04]  /*12460*/  LDL.LU R25, [R1+0x470] ;  /* 0x0004700001197983 */ /* 0x000f280000300800 */
[----:B------:R0:W4:Y:S04]  /*12470*/  @P2 LDG.E.EL R6, desc[UR22][R10.64] ;  /* 0x000000160a062981 */ /* 0x000128000c2e1900 */
[----:B---3--:R3:W-:Y:S04]  /*12480*/  STL.64 [R1+0x7a0], R34 ;  /* 0x0007a02201007387 */ /* 0x0087e80000100a00 */
[----:B---3--:R-:W3:Y:S01]  /*12490*/  LDL R35, [R1+0x110] ;  /* 0x0001100001237983 */ /* 0x008ee20000100800 */
[----:B0-----:R-:W-:-:S04]  /*124a0*/  IADD3 R10, P6, R37, UR36, RZ ;  /* 0x00000024250a7c10 */ /* 0x001fc8000ffde0ff */
[----:B------:R-:W-:-:S03]  /*124b0*/  IADD3.X R11, R31, UR37, RZ, P6, !PT ;  /* 0x000000251f0b7c10 */ /* 0x000fc6000b7fe4ff */
[----:B------:R-:W-:Y:S01]  /*124c0*/  IMAD.WIDE R10, R0, 0x4, R10 ;  /* 0x00000004000a7825 */ /* 0x000fe200078e020a */
[----:B------:R-:W-:Y:S02]  /*124d0*/  SEL R16, R7, RZ, !P1 ;  /* 0x000000ff07107207 */ /* 0x000fe40004800000 */
[----:B------:R-:W-:-:S03]  /*124e0*/  IADD3 R10, P6, R10, R4, RZ ;  /* 0x000000040a0a7210 */ /* 0x000fc60007fde0ff */
[----:B------:R-:W-:Y:S02]  /*124f0*/  FADD R7, R22, R16 ;  /* 0x0000001016077221 */ /* 0x000fe40000000000 */
[----:B------:R-:W-:Y:S01]  /*12500*/  IMAD.X R11, R11, 0x1, R2, P6 ;  /* 0x000000010b0b7824 */ /* 0x000fe200030e0602 */
[----:B------:R-:W-:-:S04]  /*12510*/  IADD3 R16, P6, R37, UR38, RZ ;  /* 0x0000002625107c10 */ /* 0x000fc8000ffde0ff */
[----:B------:R-:W-:Y:S01]  /*12520*/  IADD3.X R17, R31, UR39, RZ, P6, !PT ;  /* 0x000000271f117c10 */ /* 0x000fe2000b7fe4ff */
[----:B------:R-:W-:Y:S04]  /*12530*/  STL [R1+0x4b8], R7 ;  /* 0x0004b80701007387 */ /* 0x000fe80000100800 */
[----:B------:R-:W3:Y:S04]  /*12540*/  LDL.LU R0, [R1+0x7c8] ;  /* 0x0007c80001007983 */ /* 0x000ee80000300800 */
[----:B----4-:R0:W-:Y:S01]  /*12550*/  STL [R1+0x1cc], R6 ;  /* 0x0001cc0601007387 */ /* 0x0101e20000100800 */
[----:B---3--:R-:W-:-:S03]  /*12560*/  IMAD.WIDE.U32 R16, R35, 0x4, R16 ;  /* 0x0000000423107825 */ /* 0x008fc600078e0010 */
[----:B0-----:R-:W-:-:S05]  /*12570*/  IADD3 R6, P6, R16, R5, RZ ;  /* 0x0000000510067210 */ /* 0x001fca0007fde0ff */
[----:B------:R-:W-:Y:S02]  /*12580*/  IMAD.X R7, R17, 0x1, R3, P6 ;  /* 0x0000000111077824 */ /* 0x000fe400030e0603 */
[----:B------:R-:W-:-:S06]  /*12590*/  IMAD.MOV.U32 R17, RZ, RZ, RZ ;  /* 0x000000ffff117224 */ /* 0x000fcc00078e00ff */
[----:B------:R0:W3:Y:S01]  /*125a0*/  @P4 LDG.E.EL R17, desc[UR22][R10.64] ;  /* 0x000000160a114981 */ /* 0x0000e2000c2e1900 */
[----:B------:R-:W-:Y:S02]  /*125b0*/  SEL R16, R23, RZ, !P1 ;  /* 0x000000ff17107207 */ /* 0x000fe40004800000 */
[----:B0-----:R-:W-:-:S04]  /*125c0*/  IADD3 R10, P6, R36, UR34, RZ ;  /* 0x00000022240a7c10 */ /* 0x001fc8000ffde0ff */
[----:B------:R-:W-:Y:S01]  /*125d0*/  IADD3.X R11, R27, UR35, RZ, P6, !PT ;  /* 0x000000231b0b7c10 */ /* 0x000fe2000b7fe4ff */
[----:B------:R-:W-:Y:S02]  /*125e0*/  FADD R16, R19, R16 ;  /* 0x0000001013107221 */ /* 0x000fe40000000000 */
[----:B------:R-:W-:Y:S01]  /*125f0*/  IMAD.WIDE R10, R15, 0x4, R10 ;  /* 0x000000040f0a7825 */ /* 0x000fe200078e020a */
[----:B------:R0:W-:Y:S02]  /*12600*/  STL.64 [R1+0x2d0], R6 ;  /* 0x0002d00601007387 */ /* 0x0001e40000100a00 */
[----:B------:R-:W-:-:S05]  /*12610*/  IADD3 R10, P6, R10, R4, RZ ;  /* 0x000000040a0a7210 */ /* 0x000fca0007fde0ff */
[----:B------:R-:W-:Y:S01]  /*12620*/  IMAD.X R11, R11, 0x1, R2, P6 ;  /* 0x000000010b0b7824 */ /* 0x000fe200030e0602 */
[----:B0-----:R-:W4:Y:S04]  /*12630*/  LDL.LU.64 R6, [R1+0x7c0] ;  /* 0x0007c00001067983 */ /* 0x001f280000300a00 */
[----:B------:R0:W-:Y:S04]  /*12640*/  STL [R1+0x4b4], R16 ;  /* 0x0004b41001007387 */ /* 0x0001e80000100800 */
[----:B------:R-:W3:Y:S01]  /*12650*/  LDL R23, [R1+0x3b8] ;  /* 0x0003b80001177983 */ /* 0x000ee20000100800 */
[----:B0-----:R-:W-:-:S06]  /*12660*/  IMAD.MOV.U32 R16, RZ, RZ, RZ ;  /* 0x000000ffff107224 */ /* 0x001fcc00078e00ff */
[----:B------:R0:W3:Y:S02]  /*12670*/  @P2 LDG.E.EL R16, desc[UR22][R10.64] ;  /* 0x000000160a102981 */ /* 0x0000e4000c2e1900 */
[----:B0-----:R-:W-:-:S04]  /*12680*/  IADD3 R10, P6, R36, UR36, RZ ;  /* 0x00000024240a7c10 */ /* 0x001fc8000ffde0ff */
[----:B------:R-:W-:-:S03]  /*12690*/  IADD3.X R11, R27, UR37, RZ, P6, !PT ;  /* 0x000000251b0b7c10 */ /* 0x000fc6000b7fe4ff */
[----:B------:R-:W-:-:S03]  /*126a0*/  IMAD.WIDE R10, R28, 0x4, R10 ;  /* 0x000000041c0a7825 */ /* 0x000fc600078e020a */
[----:B------:R-:W-:-:S05]  /*126b0*/  IADD3 R10, P6, R10, R4, RZ ;  /* 0x000000040a0a7210 */ /* 0x000fca0007fde0ff */
[----:B------:R-:W-:Y:S01]  /*126c0*/  IMAD.X R11, R11, 0x1, R2, P6 ;  /* 0x000000010b0b7824 */ /* 0x000fe200030e0602 */
[----:B------:R-:W-:Y:S02]  /*126d0*/  SEL R19, R24, RZ, P2 ;  /* 0x000000ff18137207 */ /* 0x000fe40001000000 */
[----:B------:R-:W-:Y:S01]  /*126e0*/  @P0 SEL R19, R25, RZ, P4 ;  /* 0x000000ff19130207 */ /* 0x000fe20002000000 */
[----:B---3--:R0:W-:Y:S04]  /*126f0*/  STL [R1+0x1bc], R16 ;  /* 0x0001bc1001007387 */ /* 0x0081e80000100800 */
[----:B------:R3:W-:Y:S01]  /*12700*/  STL [R1+0x194], R17 ;  /* 0x0001941101007387 */ /* 0x0007e20000100800 */
[----:B0-----:R-:W-:-:S04]  /*12710*/  IADD3 R16, P6, R36, UR38, RZ ;  /* 0x0000002624107c10 */ /* 0x001fc8000ffde0ff */
[----:B---3--:R-:W-:-:S03]  /*12720*/  IADD3.X R17, R27, UR39, RZ, P6, !PT ;  /* 0x000000271b117c10 */ /* 0x008fc6000b7fe4ff */
[----:B------:R-:W-:-:S03]  /*12730*/  IMAD.WIDE.U32 R16, R35, 0x4, R16 ;  /* 0x0000000423107825 */ /* 0x000fc600078e0010 */
[----:B------:R-:W-:-:S05]  /*12740*/  IADD3 R24, P6, R16, R5, RZ ;  /* 0x0000000510187210 */ /* 0x000fca0007fde0ff */
[----:B------:R-:W-:Y:S01]  /*12750*/  IMAD.X R25, R17, 0x1, R3, P6 ;  /* 0x0000000111197824 */ /* 0x000fe200030e0603 */
[----:B------:R-:W-:-:S04]  /*12760*/  IADD3 R16, P6, R32, UR38, RZ ;  /* 0x0000002620107c10 */ /* 0x000fc8000ffde0ff */
[----:B----4-:R-:W-:-:S03]  /*12770*/  IADD3.X R17, R6, UR39, RZ, P6, !PT ;  /* 0x0000002706117c10 */ /* 0x010fc6000b7fe4ff */
[----:B------:R-:W-:-:S03]  /*12780*/  IMAD.WIDE.U32 R16, R35, 0x4, R16 ;  /* 0x0000000423107825 */ /* 0x000fc600078e0010 */
[----:B------:R-:W-:-:S05]  /*12790*/  IADD3 R36, P6, R16, R5, RZ ;  /* 0x0000000510247210 */ /* 0x000fca0007fde0ff */
[----:B------:R-:W-:Y:S01]  /*127a0*/  IMAD.X R37, R17, 0x1, R3, P6 ;  /* 0x0000000111257824 */ /* 0x000fe200030e0603 */
[----:B------:R-:W-:-:S04]  /*127b0*/  IADD3 R6, P6, R30, UR38, RZ ;  /* 0x000000261e067c10 */ /* 0x000fc8000ffde0ff */
[----:B------:R-:W-:-:S03]  /*127c0*/  IADD3.X R7, R7, UR39, RZ, P6, !PT ;  /* 0x0000002707077c10 */ /* 0x000fc6000b7fe4ff */
[----:B------:R-:W-:-:S03]  /*127d0*/  IMAD.WIDE.U32 R6, R35, 0x4, R6 ;  /* 0x0000000423067825 */ /* 0x000fc600078e0006 */
[----:B------:R-:W-:-:S05]  /*127e0*/  IADD3 R16, P6, R6, R5, RZ ;  /* 0x0000000506107210 */ /* 0x000fca0007fde0ff */
[----:B------:R-:W-:Y:S01]  /*127f0*/  IMAD.X R17, R7, 0x1, R3, P6 ;  /* 0x0000000107117824 */ /* 0x000fe200030e0603 */
[----:B------:R-:W-:Y:S01]  /*12800*/  IADD3 R6, P6, R29, UR38, RZ ;  /* 0x000000261d067c10 */ /* 0x000fe2000ffde0ff */
[----:B------:R0:W-:Y:S03]  /*12810*/  STL.64 [R1+0x2c8], R24 ;  /* 0x0002c81801007387 */ /* 0x0001e60000100a00 */
[----:B------:R-:W-:-:S03]  /*12820*/  IADD3.X R7, R26, UR39, RZ, P6, !PT ;  /* 0x000000271a077c10 */ /* 0x000fc6000b7fe4ff */
[----:B------:R-:W-:Y:S01]  /*12830*/  IMAD.WIDE.U32 R6, R35, 0x4, R6 ;  /* 0x0000000423067825 */ /* 0x000fe200078e0006 */
[----:B0-----:R-:W3:Y:S04]  /*12840*/  LDL.LU R24, [R1+0x4e8] ;  /* 0x0004e80001187983 */ /* 0x001ee80000300800 */
[----:B------:R-:W4:Y:S04]  /*12850*/  LDL.LU R25, [R1+0x47c] ;  /* 0x00047c0001197983 */ /* 0x000f280000300800 */
[----:B------:R0:W-:Y:S04]  /*12860*/  STL.64 [R1+0x2b8], R36 ;  /* 0x0002b82401007387 */ /* 0x0001e80000100a00 */
[----:B0-----:R-:W4:Y:S04]  /*12870*/  LDL.LU R37, [R1+0x49c] ;  /* 0x00049c0001257983 */ /* 0x001f280000300800 */
[----:B------:R-:W4:Y:S04]  /*12880*/  LDL.LU R34, [R1+0x498] ;  /* 0x0004980001227983 */ /* 0x000f280000300800 */
[----:B------:R-:W4:Y:S04]  /*12890*/  LDL.LU R22, [R1+0x478] ;  /* 0x0004780001167983 */ /* 0x000f280000300800 */
[----:B------:R0:W-:Y:S02]  /*128a0*/  STL.64 [R1+0x2b0], R16 ;  /* 0x0002b01001007387 */ /* 0x0001e40000100a00 */
[----:B0-----:R-:W-:-:S05]  /*128b0*/  IADD3 R16, P6, R6, R5, RZ ;  /* 0x0000000506107210 */ /* 0x001fca0007fde0ff */
[----:B------:R-:W-:Y:S01]  /*128c0*/  IMAD.X R17, R7, 0x1, R3, P6 ;  /* 0x0000000107117824 */ /* 0x000fe200030e0603 */
[----:B------:R-:W-:-:S04]  /*128d0*/  IADD3 R6, P6, R18, UR38, RZ ;  /* 0x0000002612067c10 */ /* 0x000fc8000ffde0ff */
[----:B------:R-:W-:Y:S01]  /*128e0*/  IADD3.X R7, R9, UR39, RZ, P6, !PT ;  /* 0x0000002709077c10 */ /* 0x000fe2000b7fe4ff */
[----:B------:R0:W-:Y:S02]  /*128f0*/  STL.64 [R1+0x2a8], R16 ;  /* 0x0002a81001007387 */ /* 0x0001e40000100a00 */
[----:B------:R-:W-:Y:S02]  /*12900*/  IMAD.WIDE.U32 R6, R35, 0x4, R6 ;  /* 0x0000000423067825 */ /* 0x000fe400078e0006 */
[----:B------:R-:W4:Y:S04]  /*12910*/  LDL.LU R27, [R1+0x4c0] ;  /* 0x0004c000011b7983 */ /* 0x000f280000300800 */
[----:B------:R-:W4:Y:S01]  /*12920*/  LDL.LU R31, [R1+0x484] ;  /* 0x00048400011f7983 */ /* 0x000f220000300800 */
[----:B0-----:R-:W-:-:S05]  /*12930*/  IADD3 R16, P6, R6, R5, RZ ;  /* 0x0000000506107210 */ /* 0x001fca0007fde0ff */
[----:B------:R-:W-:Y:S01]  /*12940*/  IMAD.X R17, R7, 0x1, R3, P6 ;  /* 0x0000000107117824 */ /* 0x000fe200030e0603 */
[----:B------:R-:W-:-:S04]  /*12950*/  IADD3 R20, P6, R20, UR38, RZ ;  /* 0x0000002614147c10 */ /* 0x000fc8000ffde0ff */
[----:B------:R-:W-:-:S03]  /*12960*/  IADD3.X R21, R8, UR39, RZ, P6, !PT ;  /* 0x0000002708157c10 */ /* 0x000fc6000b7fe4ff */
[----:B------:R-:W-:-:S03]  /*12970*/  IMAD.WIDE.U32 R20, R35, 0x4, R20 ;  /* 0x0000000423147825 */ /* 0x000fc600078e0014 */
[----:B------:R-:W-:Y:S01]  /*12980*/  IADD3 R6, P6, R20, R5, RZ ;  /* 0x0000000514067210 */ /* 0x000fe20007fde0ff */
[----:B------:R-:W-:Y:S04]  /*12990*/  STL.64 [R1+0x2a0], R16 ;  /* 0x0002a01001007387 */ /* 0x000fe80000100a00 */
[----:B------:R-:W-:-:S05]  /*129a0*/  IMAD.X R7, R21, 0x1, R3, P6 ;  /* 0x0000000115077824 */ /* 0x000fca00030e0603 */
[----:B------:R0:W-:Y:S02]  /*129b0*/  STL.64 [R1+0x158], R6 ;  /* 0x0001580601007387 */ /* 0x0001e40000100a00 */
[----:B0-----:R-:W-:-:S06]  /*129c0*/  IMAD.MOV.U32 R7, RZ, RZ, RZ ;  /* 0x000000ffff077224 */ /* 0x001fcc00078e00ff */
[----:B------:R-:W4:Y:S01]  /*129d0*/  @P4 LDG.E.EL R7, desc[UR22][R10.64] ;  /* 0x000000160a074981 */ /* 0x000f22000c2e1900 */
[----:B---3--:R-:W-:-:S03]  /*129e0*/  SEL R6, R24, RZ, !P1 ;  /* 0x000000ff18067207 */ /* 0x008fc60004800000 */
[----:B------:R-:W3:Y:S02]  /*129f0*/  LDL.LU R24, [R1+0x4b0] ;  /* 0x0004b00001187983 */ /* 0x000ee40000300800 */
[----:B----4-:R-:W-:Y:S02]  /*12a00*/  FADD R6, R25, R6 ;  /* 0x0000000619067221 */ /* 0x010fe40000000000 */
[----:B------:R-:W4:Y:S04]  /*12a10*/  LDL.LU R25, [R1+0x488] ;  /* 0x0004880001197983 */ /* 0x000f280000300800 */
[----:B------:R-:W-:Y:S04]  /*12a20*/  STL [R1+0x4ac], R6 ;  /* 0x0004ac0601007387 */ /* 0x000fe80000100800 */
[----:B------:R0:W-:Y:S04]  /*12a30*/  STL [R1+0x180], R7 ;  /* 0x0001800701007387 */ /* 0x0001e80000100800 */
[----:B------:R-:W4:Y:S01]  /*12a40*/  LDL.LU R36, [R1+0x4d0] ;  /* 0x0004d00001247983 */ /* 0x000f220000300800 */
[----:B0-----:R-:W-:-:S05]  /*12a50*/  SEL R7, R37, RZ, !P1 ;  /* 0x000000ff25077207 */ /* 0x001fca0004800000 */
[----:B------:R-:W-:Y:S02]  /*12a60*/  FADD R7, R22, R7 ;  /* 0x0000000716077221 */ /* 0x000fe40000000000 */
[----:B------:R-:W4:Y:S01]  /*12a70*/  LDL.LU R22, [R1+0x480] ;  /* 0x0004800001167983 */ /* 0x000f220000300800 */
[----:B------:R-:W-:Y:S02]  /*12a80*/  IADD3 R6, P6, R23, UR49, RZ ;  /* 0x0000003117067c10 */ /* 0x000fe4000ffde0ff */
[----:B------:R-:W-:Y:S02]  /*12a90*/  SEL R8, R34, RZ, P5 ;  /* 0x000000ff22087207 */ /* 0x000fe40002800000 */
[----:B------:R-:W-:Y:S02]  /*12aa0*/  IADD3.X R9, R0, UR18, RZ, P6, !PT ;  /* 0x0000001200097c10 */ /* 0x000fe4000b7fe4ff */
[----:B------:R-:W-:Y:S01]  /*12ab0*/  SEL R19, R8, R19, !P3 ;  /* 0x0000001308137207 */ /* 0x000fe20005800000 */
[C---:B------:R-:W-:Y:S01]  /*12ac0*/  IMAD.SHL.U32 R8, R6.reuse, 0x4, RZ ;  /* 0x0000000406087824 */ /* 0x040fe200078e00ff */
[----:B------:R-:W-:Y:S01]  /*12ad0*/  SHF.L.U64.HI R9, R6, 0x2, R9 ;  /* 0x0000000206097819 */ /* 0x000fe20000010209 */
[----:B------:R0:W-:Y:S03]  /*12ae0*/  STL [R1+0x4a8], R7 ;  /* 0x0004a80701007387 */ /* 0x0001e60000100800 */
[----:B------:R-:W-:Y:S01]  /*12af0*/  IADD3 R6, P6, R8, UR45, RZ ;  /* 0x0000002d08067c10 */ /* 0x000fe2000ffde0ff */
[----:B------:R-:W4:Y:S01]  /*12b00*/  LDL R34, [R1+0x394] ;  /* 0x0003940001227983 */ /* 0x000f220000100800 */
[----:B------:R-:W-:-:S03]  /*12b10*/  SEL R10, R27, RZ, !P1 ;  /* 0x000000ff1b0a7207 */ /* 0x000fc60004800000 */
[----:B------:R-:W4:Y:S01]  /*12b20*/  LDL.LU R37, [R1+0x390] ;  /* 0x0003900001257983 */ /* 0x000f220000300800 */
[----:B0-----:R-:W-:-:S03]  /*12b30*/  IADD3.X R7, R9, UR33, RZ, P6, !PT ;  /* 0x0000002109077c10 */ /* 0x001fc6000b7fe4ff */
[----:B------:R-:W-:-:S04]  /*12b40*/  IMAD.WIDE R6, R14, 0x4, R6 ;  /* 0x000000040e067825 */ /* 0x000fc800078e0206 */
[----:B------:R-:W-:Y:S01]  /*12b50*/  FADD R11, R31, R10 ;  /* 0x0000000a1f0b7221 */ /* 0x000fe20000000000 */
[----:B------:R-:W-:Y:S01]  /*12b60*/  IADD3 R6, P6, R6, R13, RZ ;  /* 0x0000000d06067210 */ /* 0x000fe20007fde0ff */
[----:B------:R-:W-:-:S04]  /*12b70*/  IMAD.MOV.U32 R10, RZ, RZ, RZ ;  /* 0x000000ffff0a7224 */ /* 0x000fc800078e00ff */
[----:B------:R-:W-:-:S05]  /*12b80*/  IMAD.X R7, R7, 0x1, R12, P6 ;  /* 0x0000000107077824 */ /* 0x000fca00030e060c */
[----:B------:R0:W4:Y:S04]  /*12b90*/  @P5 LDG.E.EL R10, desc[UR22][R6.64] ;  /* 0x00000016060a5981 */ /* 0x000128000c2e1900 */
[----:B------:R3:W-:Y:S04]  /*12ba0*/  STL [R1+0x4a4], R11 ;  /* 0x0004a40b01007387 */ /* 0x0007e80000100800 */
[----:B------:R-:W4:Y:S01]  /*12bb0*/  LDL.LU R31, [R1+0x4c4] ;  /* 0x0004c400011f7983 */ /* 0x000f220000300800 */
[----:B0-----:R-:W-:-:S04]  /*12bc0*/  IADD3 R6, P6, R8, UR34, RZ ;  /* 0x0000002208067c10 */ /* 0x001fc8000ffde0ff */
[----:B------:R-:W-:-:S03]  /*12bd0*/  IADD3.X R7, R9, UR35, RZ, P6, !PT ;  /* 0x0000002309077c10 */ /* 0x000fc6000b7fe4ff */
[----:B------:R-:W-:-:S03]  /*12be0*/  IMAD.WIDE R6, R15, 0x4, R6 ;  /* 0x000000040f067825 */ /* 0x000fc600078e0206 */
[----:B------:R-:W-:-:S05]  /*12bf0*/  IADD3 R6, P6, R6, R4, RZ ;  /* 0x0000000406067210 */ /* 0x000fca0007fde0ff */
[----:B------:R-:W-:Y:S01]  /*12c00*/  IMAD.X R7, R7, 0x1, R2, P6 ;  /* 0x0000000107077824 */ /* 0x000fe200030e0602 */
[----:B---3--:R-:W-:Y:S02]  /*12c10*/  SEL R11, R24, RZ, !P1 ;  /* 0x000000ff180b7207 */ /* 0x008fe40004800000 */
[----:B------:R-:W3:Y:S03]  /*12c20*/  LDL.LU R24, [R1+0x400] ;  /* 0x0004000001187983 */ /* 0x000ee60000300800 */
[----:B----4-:R-:W-:-:S05]  /*12c30*/  FADD R11, R25, R11 ;  /* 0x0000000b190b7221 */ /* 0x010fca0000000000 */
[----:B------:R0:W-:Y:S04]  /*12c40*/  STL [R1+0x4a0], R11 ;  /* 0x0004a00b01007387 */ /* 0x0001e80000100800 */
[----:B------:R-:W4:Y:S01]  /*12c50*/  LDL.LU R25, [R1+0x3e0] ;  /* 0x0003e00001197983 */ /* 0x000f220000300800 */
[----:B0-----:R-:W-:-:S06]  /*12c60*/  IMAD.MOV.U32 R11, RZ, RZ, RZ ;  /* 0x000000ffff0b7224 */ /* 0x001fcc00078e00ff */
[----:B------:R0:W3:Y:S02]  /*12c70*/  @P2 LDG.E.EL R11, desc[UR22][R6.64] ;  /* 0x00000016060b2981 */ /* 0x0000e4000c2e1900 */
[----:B0-----:R-:W-:-:S04]  /*12c80*/  IADD3 R6, P6, R8, UR36, RZ ;  /* 0x0000002408067c10 */ /* 0x001fc8000ffde0ff */
[----:B------:R-:W-:-:S03]  /*12c90*/  IADD3.X R7, R9, UR37, RZ, P6, !PT ;  /* 0x0000002509077c10 */ /* 0x000fc6000b7fe4ff */
[----:B------:R-:W-:-:S03]  /*12ca0*/  IMAD.WIDE R6, R28, 0x4, R6 ;  /* 0x000000041c067825 */ /* 0x000fc600078e0206 */
[----:B------:R-:W-:-:S05]  /*12cb0*/  IADD3 R6, P6, R6, R4, RZ ;  /* 0x0000000406067210 */ /* 0x000fca0007fde0ff */
[----:B------:R-:W-:Y:S01]  /*12cc0*/  IMAD.X R7, R7, 0x1, R2, P6 ;  /* 0x0000000107077824 */ /* 0x000fe200030e0602 */
[----:B------:R-:W-:-:S04]  /*12cd0*/  IADD3 R8, P6, R8, UR38, RZ ;  /* 0x0000002608087c10 */ /* 0x000fc8000ffde0ff */
[----:B------:R-:W-:-:S03]  /*12ce0*/  IADD3.X R9, R9, UR39, RZ, P6, !PT ;  /* 0x0000002709097c10 */ /* 0x000fc6000b7fe4ff */
[----:B------:R-:W-:-:S03]  /*12cf0*/  IMAD.WIDE.U32 R8, R35, 0x4, R8 ;  /* 0x0000000423087825 */ /* 0x000fc600078e0008 */
[----:B------:R-:W-:-:S05]  /*12d00*/  IADD3 R16, P6, R8, R5, RZ ;  /* 0x0000000508107210 */ /* 0x000fca0007fde0ff */
[----:B------:R-:W-:Y:S01]  /*12d10*/  IMAD.X R17, R9, 0x1, R3, P6 ;  /* 0x0000000109117824 */ /* 0x000fe200030e0603 */
[----:B------:R-:W-:-:S05]  /*12d20*/  SEL R8, R36, RZ, !P1 ;  /* 0x000000ff24087207 */ /* 0x000fca0004800000 */
[----:B------:R-:W-:Y:S01]  /*12d30*/  FADD R9, R22, R8 ;  /* 0x0000000816097221 */ /* 0x000fe20000000000 */
[----:B------:R-:W-:-:S06]  /*12d40*/  IMAD.MOV.U32 R8, RZ, RZ, RZ ;  /* 0x000000ffff087224 */ /* 0x000fcc00078e00ff */
[----:B------:R0:W4:Y:S04]  /*12d50*/  @P4 LDG.E.EL R8, desc[UR22][R6.64] ;  /* 0x0000001606084981 */ /* 0x000128000c2e1900 */
[----:B------:R-:W-:Y:S04]  /*12d60*/  STL.64 [R1+0x298], R16 ;  /* 0x0002981001007387 */ /* 0x000fe80000100a00 */
[----:B------:R0:W-:Y:S04]  /*12d70*/  STL [R1+0x49c], R9 ;  /* 0x00049c0901007387 */ /* 0x0001e80000100800 */
[----:B------:R-:W4:Y:S01]  /*12d80*/  LDL.LU R22, [R1+0x3e4] ;  /* 0x0003e40001167983 */ /* 0x000f220000300800 */
[----:B0-----:R-:W-:-:S05]  /*12d90*/  IADD3 R6, P6, R34, UR51, RZ ;  /* 0x0000003322067c10 */ /* 0x001fca000ffde0ff */
[----:B------:R-:W-:Y:S01]  /*12da0*/  IMAD.SHL.U32 R7, R6, 0x4, RZ ;  /* 0x0000000406077824 */ /* 0x000fe200078e00ff */
[----:B------:R-:W-:-:S04]  /*12db0*/  IADD3.X R9, R37, UR19, RZ, P6, !PT ;  /* 0x0000001325097c10 */ /* 0x000fc8000b7fe4ff */
[----:B------:R-:W-:Y:S02]  /*12dc0*/  SHF.L.U64.HI R6, R6, 0x2, R9 ;  /* 0x0000000206067819 */ /* 0x000fe40000010209 */
[----:B------:R-:W-:Y:S02]  /*12dd0*/  SEL R10, R10, RZ, P5 ;  /* 0x000000ff0a0a7207 */ /* 0x000fe40002800000 */
[----:B------:R-:W-:Y:S02]  /*12de0*/  CS2R R16, SRZ ;  /* 0x0000000000107805 */ /* 0x000fe4000001ff00 */
[----:B---3--:R-:W-:Y:S02]  /*12df0*/  SEL R11, R11, RZ, P2 ;  /* 0x000000ff0b0b7207 */ /* 0x008fe40001000000 */
[----:B----4-:R-:W-:-:S04]  /*12e00*/  SEL R8, R8, RZ, P4 ;  /* 0x000000ff08087207 */ /* 0x010fc80002000000 */
[----:B------:R-:W-:Y:S02]  /*12e10*/  @P3 SEL R10, R11, R8, !P0 ;  /* 0x000000080b0a3207 */ /* 0x000fe40004000000 */
[----:B------:R-:W-:-:S04]  /*12e20*/  IADD3 R8, P6, R7, UR45, RZ ;  /* 0x0000002d07087c10 */ /* 0x000fc8000ffde0ff */
[----:B------:R-:W-:-:S03]  /*12e30*/  IADD3.X R9, R6, UR33, RZ, P6, !PT ;  /* 0x0000002106097c10 */ /* 0x000fc6000b7fe4ff */
[----:B------:R-:W-:-:S03]  /*12e40*/  IMAD.WIDE R8, R14, 0x4, R8 ;  /* 0x000000040e087825 */ /* 0x000fc600078e0208 */
[----:B------:R-:W-:-:S05]  /*12e50*/  IADD3 R8, P6, R8, R13, RZ ;  /* 0x0000000d08087210 */ /* 0x000fca0007fde0ff */
[----:B------:R-:W-:-:S05]  /*12e60*/  IMAD.X R9, R9, 0x1, R12, P6 ;  /* 0x0000000109097824 */ /* 0x000fca00030e060c */
[----:B------:R0:W3:Y:S02]  /*12e70*/  @P5 LDG.E.EL R16, desc[UR22][R8.64] ;  /* 0x0000001608105981 */ /* 0x0000e4000c2e1900 */
[----:B0-----:R-:W-:-:S04]  /*12e80*/  IADD3 R8, P6, R7, UR34, RZ ;  /* 0x0000002207087c10 */ /* 0x001fc8000ffde0ff */
[----:B------:R-:W-:-:S03]  /*12e90*/  IADD3.X R9, R6, UR35, RZ, P6, !PT ;  /* 0x0000002306097c10 */ /* 0x000fc6000b7fe4ff */
[----:B------:R-:W-:-:S03]  /*12ea0*/  IMAD.WIDE R8, R15, 0x4, R8 ;  /* 0x000000040f087825 */ /* 0x000fc600078e0208 */
[----:B------:R-:W-:-:S05]  /*12eb0*/  IADD3 R8, P6, R8, R4, RZ ;  /* 0x0000000408087210 */ /* 0x000fca0007fde0ff */
[----:B------:R-:W-:-:S05]  /*12ec0*/  IMAD.X R9, R9, 0x1, R2, P6 ;  /* 0x0000000109097824 */ /* 0x000fca00030e0602 */
[----:B------:R0:W4:Y:S02]  /*12ed0*/  @P2 LDG.E.EL R17, desc[UR22][R8.64] ;  /* 0x0000001608112981 */ /* 0x000124000c2e1900 */
[----:B0-----:R-:W-:-:S04]  /*12ee0*/  IADD3 R8, P6, R7, UR36, RZ ;  /* 0x0000002407087c10 */ /* 0x001fc8000ffde0ff */
[----:B------:R-:W-:Y:S01]  /*12ef0*/  IADD3.X R9, R6, UR37, RZ, P6, !PT ;  /* 0x0000002506097c10 */ /* 0x000fe2000b7fe4ff */
[----:B------:R0:W-:Y:S02]  /*12f00*/  STL [R1+0x3b0], R10 ;  /* 0x0003b00a01007387 */ /* 0x0001e40000100800 */
[----:B------:R-:W-:Y:S01]  /*12f10*/  IMAD.WIDE R8, R28, 0x4, R8 ;  /* 0x000000041c087825 */ /* 0x000fe200078e0208 */
[----:B0-----:R-:W-:Y:S02]  /*12f20*/  SEL R10, R31, RZ, !P1 ;  /* 0x000000ff1f0a7207 */ /* 0x001fe40004800000 */
[----:B------:R-:W-:-:S03]  /*12f30*/  IADD3 R8, P6, R8, R4, RZ ;  /* 0x0000000408087210 */ /* 0x000fc60007fde0ff */
[----:B------:R-:W-:Y:S02]  /*12f40*/  FADD R10, R19, R10 ;  /* 0x0000000a130a7221 */ /* 0x000fe40000000000 */
[----:B------:R-:W-:-:S03]  /*12f50*/  IMAD.X R9, R9, 0x1, R2, P6 ;  /* 0x0000000109097824 */ /* 0x000fc600030e0602 */
[----:B------:R0:W-:Y:S04]  /*12f60*/  STL [R1+0x498], R10 ;  /* 0x0004980a01007387 */ /* 0x0001e80000100800 */
[----:B------:R-:W4:Y:S04]  /*12f70*/  LDL.LU R36, [R1+0x494] ;  /* 0x0004940001247983 */ /* 0x000f280000300800 */
[----:B------:R-:W4:Y:S01]  /*12f80*/  LDL.LU R31, [R1+0x3f0] ;  /* 0x0003f000011f7983 */ /* 0x000f220000300800 */
[----:B0-----:R-:W-:Y:S01]  /*12f90*/  IADD3 R10, P6, R7, UR38, RZ ;  /* 0x00000026070a7c10 */ /* 0x001fe2000ffde0ff */
[----:B------:R-:W-:-:S06]  /*12fa0*/  IMAD.MOV.U32 R7, RZ, RZ, RZ ;  /* 0x000000ffff077224 */ /* 0x000fcc00078e00ff */
[----:B------:R0:W4:Y:S01]  /*12fb0*/  @P4 LDG.E.EL R7, desc[UR22][R8.64] ;  /* 0x0000001608074981 */ /* 0x000122000c2e1900 */
[----:B------:R-:W-:Y:S02]  /*12fc0*/  IADD3.X R11, R6, UR39, RZ, P6, !PT ;  /* 0x00000027060b7c10 */ /* 0x000fe4000b7fe4ff */
[----:B------:R-:W-:Y:S02]  /*12fd0*/  SEL R18, R24, RZ, P2 ;  /* 0x000000ff18127207 */ /* 0x000fe40001000000 */
[----:B------:R-:W4:Y:S01]  /*12fe0*/  LDL.LU R24, [R1+0x414] ;  /* 0x0004140001187983 */ /* 0x000f220000300800 */
[----:B------:R-:W-:Y:S01]  /*12ff0*/  IMAD.WIDE.U32 R10, R35, 0x4, R10 ;  /* 0x00000004230a7825 */ /* 0x000fe200078e000a */
[----:B------:R-:W-:Y:S02]  /*13000*/  @P0 SEL R18, R25, RZ, P4 ;  /* 0x000000ff19120207 */ /* 0x000fe40002000000 */
[----:B------:R-:W4:Y:S01]  /*13010*/  LDL.LU R25, [R1+0x3f4] ;  /* 0x0003f40001197983 */ /* 0x000f220000300800 */
[----:B------:R-:W-:-:S05]  /*13020*/  IADD3 R20, P6, R10, R5, RZ ;  /* 0x000000050a147210 */ /* 0x000fca0007fde0ff */
[----:B------:R-:W-:-:S05]  /*13030*/  IMAD.X R21, R11, 0x1, R3, P6 ;  /* 0x000000010b157824 */ /* 0x000fca00030e0603 */
[----:B------:R-:W-:Y:S04]  /*13040*/  STL.64 [R1+0x288], R20 ;  /* 0x0002881401007387 */ /* 0x000fe80000100a00 */
[----:B------:R-:W4:Y:S01]  /*13050*/  LDL.LU R27, [R1+0x490] ;  /* 0x00049000011b7983 */ /* 0x000f220000300800 */
[----:B------:R-:W-:-:S03]  /*13060*/  SEL R6, R22, RZ, P5 ;  /* 0x000000ff16067207 */ /* 0x000fc60002800000 */
[----:B------:R-:W4:Y:S01]  /*13070*/  LDL.LU R22, [R1+0x408] ;  /* 0x0004080001167983 */ /* 0x000f220000300800 */
[----:B0-----:R-:W-:-:S04]  /*13080*/  IADD3 R8, P6, R23, UR50, RZ ;  /* 0x0000003217087c10 */ /* 0x001fc8000ffde0ff */
[----:B------:R-:W-:Y:S02]  /*13090*/  IADD3.X R9, R0, UR20, RZ, P6, !PT ;  /* 0x0000001400097c10 */ /* 0x000fe4000b7fe4ff */
[----:B------:R-:W-:Y:S02]  /*130a0*/  SEL R6, R6, R18, !P3 ;  /* 0x0000001206067207 */ /* 0x000fe40005800000 */
[----:B---3--:R-:W-:Y:S02]  /*130b0*/  SEL R10, R16, RZ, P5 ;  /* 0x000000ff100a7207 */ /* 0x008fe40002800000 */
[----:B----4-:R-:W-:Y:S02]  /*130c0*/  SEL R17, R17, RZ, P2 ;  /* 0x000000ff11117207 */ /* 0x010fe40001000000 */
[----:B------:R-:W-:-:S04]  /*130d0*/  SEL R7, R7, RZ, P4 ;  /* 0x000000ff07077207 */ /* 0x000fc80002000000 */
[----:B------:R-:W-:-:S05]  /*130e0*/  @P3 SEL R10, R17, R7, !P0 ;  /* 0x00000007110a3207 */ /* 0x000fca0004000000 */
[----:B------:R0:W-:Y:S01]  /*130f0*/  STL [R1+0x37c], R10 ;  /* 0x00037c0a01007387 */ /* 0x0001e20000100800 */
[C---:B------:R-:W-:Y:S01]  /*13100*/  SHF.L.U64.HI R7, R8.reuse, 0x2, R9 ;  /* 0x0000000208077819 */ /* 0x040fe20000010209 */
[----:B0-----:R-:W-:-:S05]  /*13110*/  IMAD.SHL.U32 R10, R8, 0x4, RZ ;  /* 0x00000004080a7824 */ /* 0x001fca00078e00ff */
[----:B------:R-:W-:-:S04]  /*13120*/  IADD3 R8, P6, R10, UR45, RZ ;  /* 0x0000002d0a087c10 */ /* 0x000fc8000ffde0ff */
[----:B------:R-:W-:-:S03]  /*13130*/  IADD3.X R9, R7, UR33, RZ, P6, !PT ;  /* 0x0000002107097c10 */ /* 0x000fc6000b7fe4ff */
[----:B------:R-:W-:Y:S01]  /*13140*/  IMAD.WIDE R8, R14, 0x4, R8 ;  /* 0x000000040e087825 */ /* 0x000fe200078e0208 */
[----:B------:R-:W-:Y:S02]  /*13150*/  CS2R R16, SRZ ;  /* 0x0000000000107805 */ /* 0x000fe4000001ff00 */
[----:B------:R-:W-:-:S05]  /*13160*/  IADD3 R8, P6, R8, R13, RZ ;  /* 0x0000000d08087210 */ /* 0x000fca0007fde0ff */
[----:B------:R-:W-:-:S05]  /*13170*/  IMAD.X R9, R9, 0x1, R12, P6 ;  /* 0x0000000109097824 */ /* 0x000fca00030e060c */
[----:B------:R0:W3:Y:S02]  /*13180*/  @P5 LDG.E.EL R16, desc[UR22][R8.64] ;  /* 0x0000001608105981 */ /* 0x0000e4000c2e1900 */
[----:B0-----:R-:W-:-:S04]  /*13190*/  IADD3 R8, P6, R10, UR34, RZ ;  /* 0x000000220a087c10 */ /* 0x001fc8000ffde0ff */
[----:B------:R-:W-:-:S03]  /*131a0*/  IADD3.X R9, R7, UR35, RZ, P6, !PT ;  /* 0x0000002307097c10 */ /* 0x000fc6000b7fe4ff */
[----:B------:R-:W-:-:S03]  /*131b0*/  IMAD.WIDE R8, R15, 0x4, R8 ;  /* 0x000000040f087825 */ /* 0x000fc600078e0208 */
[----:B------:R-:W-:-:S05]  /*131c0*/  IADD3 R8, P6, R8, R4, RZ ;  /* 0x0000000408087210 */ /* 0x000fca0007fde0ff */
[----:B------:R-:W-:Y:S01]  /*131d0*/  IMAD.X R9, R9, 0x1, R2, P6 ;  /* 0x0000000109097824 */ /* 0x000fe200030e0602 */
[----:B------:R-:W-:-:S04]  /*131e0*/  SEL R11, R36, RZ, !P1 ;  /* 0x000000ff240b7207 */ /* 0x000fc80004800000 */
[----:B------:R0:W4:Y:S01]  /*131f0*/  @P2 LDG.E.EL R17, desc[UR22][R8.64] ;  /* 0x0000001608112981 */ /* 0x000122000c2e1900 */
[----:B------:R-:W-:Y:S01]  /*13200*/  FADD R11, R31, R11 ;  /* 0x0000000b1f0b7221 */ /* 0x000fe20000000000 */
[----:B0-----:R-:W-:-:S04]  /*13210*/  IADD3 R8, P6, R10, UR36, RZ ;  /* 0x000000240a087c10 */ /* 0x001fc8000ffde0ff */
[----:B------:R-:W-:Y:S01]  /*13220*/  IADD3.X R9, R7, UR37, RZ, P6, !PT ;  /* 0x0000002507097c10 */ /* 0x000fe2000b7fe4ff */
[----:B------:R0:W-:Y:S02]  /*13230*/  STL [R1+0x484], R11 ;  /* 0x0004840b01007387 */ /* 0x0001e40000100800 */
[----:B------:R-:W-:Y:S02]  /*13240*/  IMAD.WIDE R8, R28, 0x4, R8 ;  /* 0x000000041c087825 */ /* 0x000fe400078e0208 */
[----:B------:R-:W4:Y:S01]  /*13250*/  LDL.LU R36, [R1+0x418] ;  /* 0x0004180001247983 */ /* 0x000f220000300800 */
[----:B------:R-:W-:Y:S02]  /*13260*/  IADD3 R8, P6, R8, R4, RZ ;  /* 0x0000000408087210 */ /* 0x000fe40007fde0ff */
[----:B0-----:R-:W-:-:S03]  /*13270*/  SEL R11, R24, RZ, !P1 ;  /* 0x000000ff180b7207 */ /* 0x001fc60004800000 */
[----:B------:R-:W-:Y:S02]  /*13280*/  IMAD.X R9, R9, 0x1, R2, P6 ;  /* 0x0000000109097824 */ /* 0x000fe400030e0602 */
[----:B------:R-:W-:Y:S01]  /*13290*/  FADD R11, R25, R11 ;  /* 0x0000000b190b7221 */ /* 0x000fe20000000000 */
[----:B------:R-:W-:-:S04]  /*132a0*/  IADD3 R10, P6, R10, UR38, RZ ;  /* 0x000000260a0a7c10 */ /* 0x000fc8000ffde0ff */
[----:B------:R0:W-:Y:S04]  /*132b0*/  STL [R1+0x488], R11 ;  /* 0x0004880b01007387 */ /* 0x0001e80000100800 */
[----:B------:R-:W4:Y:S04]  /*132c0*/  LDL.LU R31, [R1+0x404] ;  /* 0x00040400011f7983 */ /* 0x000f280000300800 */
[----:B------:R-:W4:Y:S01]  /*132d0*/  LDL.LU R24, [R1+0x48c] ;  /* 0x00048c0001187983 */ /* 0x000f220000300800 */
[----:B0-----:R-:W-:Y:S02]  /*132e0*/  IADD3.X R11, R7, UR39, RZ, P6, !PT ;  /* 0x00000027070b7c10 */ /* 0x001fe4000b7fe4ff */
[----:B------:R-:W-:Y:S01]  /*132f0*/  SEL R7, R27, RZ, !P1 ;  /* 0x000000ff1b077207 */ /* 0x000fe20004800000 */
[----:B------:R-:W4:Y:S01]  /*13300*/  LDL.LU R25, [R1+0x40c] ;  /* 0x00040c0001197983 */ /* 0x000f220000300800 */
[----:B------:R-:W-:-:S03]  /*13310*/  IMAD.WIDE.U32 R10, R35, 0x4, R10 ;  /* 0x00000004230a7825 */ /* 0x000fc600078e000a */
[----:B------:R-:W-:Y:S01]  /*13320*/  IADD3 R18, P6, R10, R5, RZ ;  /* 0x000000050a127210 */ /* 0x000fe20007fde0ff */
[----:B------:R-:W-:Y:S01]  /*13330*/  FADD R10, R22, R7 ;  /* 0x00000007160a7221 */ /* 0x000fe20000000000 */
[----:B------:R-:W-:-:S06]  /*13340*/  IMAD.MOV.U32 R7, RZ, RZ, RZ ;  /* 0x000000ffff077224 */ /* 0x000fcc00078e00ff */
[----:B------:R0:W4:Y:S01]  /*13350*/  @P4 LDG.E.EL R7, desc[UR22][R8.64] ;  /* 0x0000001608074981 */ /* 0x000122000c2e1900 */
[----:B------:R-:W-:-:S05]  /*13360*/  IMAD.X R19, R11, 0x1, R3, P6 ;  /* 0x000000010b137824 */ /* 0x000fca00030e0603 */
[----:B------:R-:W-:Y:S04]  /*13370*/  STL.64 [R1+0x280], R18 ;  /* 0x0002801201007387 */ /* 0x000fe80000100a00 */
[----:B------:R3:W-:Y:S04]  /*13380*/  STL [R1+0x480], R10 ;  /* 0x0004800a01007387 */ /* 0x0007e80000100800 */
[----:B------:R-:W4:Y:S01]  /*13390*/  LDL.LU R22, [R1+0x410] ;  /* 0x0004100001167983 */ /* 0x000f220000300800 */
[----:B0-----:R-:W-:-:S04]  /*133a0*/  IADD3 R8, P6, R34, UR46, RZ ;  /* 0x0000002e22087c10 */ /* 0x001fc8000ffde0ff */
[----:B------:R-:W-:Y:S02]  /*133b0*/  IADD3.X R9, R37, UR7, RZ, P6, !PT ;  /* 0x0000000725097c10 */ /* 0x000fe4000b7fe4ff */
        /* <DEDUP_REMOVED lines=28> */
[----:B0-----:R-:W-:Y:S02]  /*13580*/  SEL R11, R24, RZ, !P1 ;  /* 0x000000ff180b7207 */ /* 0x001fe40004800000 */
[----:B------:R-:W4:Y:S01]  /*13590*/  LDL.LU R24, [R1+0x270] ;  /* 0x0002700001187983 */ /* 0x000f220000300800 */
[----:B------:R-:W-:-:S02]  /*135a0*/  IMAD.X R9, R9, 0x1, R2, P6 ;  /* 0x0000000109097824 */ /* 0x000fc400030e0602 */
[----:B------:R-:W-:Y:S01]  /*135b0*/  FADD R11, R25, R11 ;  /* 0x0000000b190b7221 */ /* 0x000fe20000000000 */
[----:B------:R-:W-:-:S04]  /*135c0*/  IADD3 R10, P6, R10, UR38, RZ ;  /* 0x000000260a0a7c10 */ /* 0x000fc8000ffde0ff */
[----:B------:R0:W-:Y:S04]  /*135d0*/  STL [R1+0x478], R11 ;  /* 0x0004780b01007387 */ /* 0x0001e80000100800 */
[----:B------:R-:W4:Y:S01]  /*135e0*/  LDL.LU R25, [R1+0x274] ;  /* 0x0002740001197983 */ /* 0x000f220000300800 */
[----:B0-----:R-:W-:Y:S02]  /*135f0*/  IADD3.X R11, R7, UR39, RZ, P6, !PT ;  /* 0x00000027070b7c10 */ /* 0x001fe4000b7fe4ff */
[----:B------:R-:W-:-:S05]  /*13600*/  SEL R7, R22, RZ, !P1 ;  /* 0x000000ff16077207 */ /* 0x000fca0004800000 */
[----:B------:R-:W-:Y:S01]  /*13610*/  FADD R7, R6, R7 ;  /* 0x0000000706077221 */ /* 0x000fe20000000000 */
[----:B------:R-:W-:-:S06]  /*13620*/  IMAD.MOV.U32 R6, RZ, RZ, RZ ;  /* 0x000000ffff067224 */ /* 0x000fcc00078e00ff */
[----:B------:R0:W4:Y:S01]  /*13630*/  @P4 LDG.E.EL R6, desc[UR22][R8.64] ;  /* 0x0000001608064981 */ /* 0x000122000c2e1900 */
[----:B------:R-:W-:-:S03]  /*13640*/  IMAD.WIDE.U32 R10, R35, 0x4, R10 ;  /* 0x00000004230a7825 */ /* 0x000fc600078e000a */
[----:B------:R-:W-:-:S05]  /*13650*/  IADD3 R18, P6, R10, R5, RZ ;  /* 0x000000050a127210 */ /* 0x000fca0007fde0ff */
[----:B------:R-:W-:-:S05]  /*13660*/  IMAD.X R19, R11, 0x1, R3, P6 ;  /* 0x000000010b137824 */ /* 0x000fca00030e0603 */
[----:B------:R-:W-:Y:S04]  /*13670*/  STL.64 [R1+0x278], R18 ;  /* 0x0002781201007387 */ /* 0x000fe80000100a00 */
[----:B------:R0:W-:Y:S04]  /*13680*/  STL [R1+0x474], R7 ;  /* 0x0004740701007387 */ /* 0x0001e80000100800 */
[----:B------:R-:W-:Y:S04]  /*13690*/  STL [R1+0x79c], R0 ;  /* 0x00079c0001007387 */ /* 0x000fe80000100800 */
[----:B------:R-:W4:Y:S01]  /*136a0*/  LDL.LU R22, [R1+0x3c8] ;  /* 0x0003c80001167983 */ /* 0x000f220000300800 */
[----:B0-----:R-:W-:-:S03]  /*136b0*/  IADD3 R9, P6, R23, UR52, RZ ;  /* 0x0000003417097c10 */ /* 0x001fc6000ffde0ff */
[----:B------:R-:W4:Y:S01]  /*136c0*/  LDL.LU R23, [R1+0x384] ;  /* 0x0003840001177983 */ /* 0x000f220000300800 */
[----:B------:R-:W-:Y:S01]  /*136d0*/  IADD3.X R7, R0, UR21, RZ, P6, !PT ;  /* 0x0000001500077c10 */ /* 0x000fe2000b7fe4ff */
[----:B------:R-:W-:Y:S01]  /*136e0*/  IMAD.MOV.U32 R11, RZ, RZ, RZ ;  /* 0x000000ffff0b7224 */ /* 0x000fe200078e00ff */
[----:B---3--:R-:W-:Y:S02]  /*136f0*/  SEL R8, R16, RZ, P5 ;  /* 0x000000ff10087207 */ /* 0x008fe40002800000 */
[----:B----4-:R-:W-:Y:S02]  /*13700*/  SEL R17, R17, RZ, P2 ;  /* 0x000000ff11117207 */ /* 0x010fe40001000000 */
[----:B------:R-:W-:-:S04]  /*13710*/  SEL R6, R6, RZ, P4 ;  /* 0x000000ff06067207 */ /* 0x000fc80002000000 */
[----:B------:R-:W-:-:S05]  /*13720*/  @P3 SEL R8, R17, R6, !P0 ;  /* 0x0000000611083207 */ /* 0x000fca0004000000 */
[----:B------:R0:W-:Y:S02]  /*13730*/  STL [R1+0x210], R8 ;  /* 0x0002100801007387 */ /* 0x0001e40000100800 */
[C---:B0-----:R-:W-:Y:S01]  /*13740*/  IMAD.SHL.U32 R8, R9.reuse, 0x4, RZ ;  /* 0x0000000409087824 */ /* 0x041fe200078e00ff */
[----:B------:R-:W-:-:S04]  /*13750*/  SHF.L.U64.HI R9, R9, 0x2, R7 ;  /* 0x0000000209097819 */ /* 0x000fc80000010207 */
[----:B------:R-:W-:-:S04]  /*13760*/  IADD3 R6, P6, R8, UR45, RZ ;  /* 0x0000002d08067c10 */ /* 0x000fc8000ffde0ff */
[----:B------:R-:W-:-:S03]  /*13770*/  IADD3.X R7, R9, UR33, RZ, P6, !PT ;  /* 0x0000002109077c10 */ /* 0x000fc6000b7fe4ff */
[----:B------:R-:W-:-:S03]  /*13780*/  IMAD.WIDE R6, R14, 0x4, R6 ;  /* 0x000000040e067825 */ /* 0x000fc600078e0206 */
[----:B------:R-:W-:-:S05]  /*13790*/  IADD3 R6, P6, R6, R13, RZ ;  /* 0x0000000d06067210 */ /* 0x000fca0007fde0ff */
[----:B------:R-:W-:-:S05]  /*137a0*/  IMAD.X R7, R7, 0x1, R12, P6 ;  /* 0x0000000107077824 */ /* 0x000fca00030e060c */
[----:B------:R0:W3:Y:S02]  /*137b0*/  @P5 LDG.E.EL R11, desc[UR22][R6.64] ;  /* 0x00000016060b5981 */ /* 0x0000e4000c2e1900 */
[----:B0-----:R-:W-:-:S04]  /*137c0*/  IADD3 R6, P6, R8, UR34, RZ ;  /* 0x0000002208067c10 */ /* 0x001fc8000ffde0ff */
[----:B------:R-:W-:Y:S02]  /*137d0*/  IADD3.X R7, R9, UR35, RZ, P6, !PT ;  /* 0x0000002309077c10 */ /* 0x000fe4000b7fe4ff */
[----:B------:R-:W-:Y:S01]  /*137e0*/  SEL R10, R31, RZ, P2 ;  /* 0x000000ff1f0a7207 */ /* 0x000fe20001000000 */
[----:B------:R-:W-:Y:S01]  /*137f0*/  IMAD.WIDE R6, R15, 0x4, R6 ;  /* 0x000000040f067825 */ /* 0x000fe200078e0206 */
[----:B------:R-:W-:Y:S02]  /*13800*/  @P0 SEL R10, R24, RZ, P4 ;  /* 0x000000ff180a0207 */ /* 0x000fe40002000000 */
[----:B------:R-:W-:Y:S01]  /*13810*/  SEL R16, R25, RZ, P5 ;  /* 0x000000ff19107207 */ /* 0x000fe20002800000 */
[----:B------:R-:W4:Y:S01]  /*13820*/  LDL.LU R24, [R1+0x3cc] ;  /* 0x0003cc0001187983 */ /* 0x000f220000300800 */
[----:B------:R-:W-:Y:S02]  /*13830*/  IADD3 R6, P6, R6, R4, RZ ;  /* 0x0000000406067210 */ /* 0x000fe40007fde0ff */
[----:B------:R-:W-:Y:S01]  /*13840*/  SEL R10, R16, R10, !P3 ;  /* 0x0000000a100a7207 */ /* 0x000fe20005800000 */
[----:B------:R-:W-:Y:S01]  /*13850*/  IMAD.MOV.U32 R16, RZ, RZ, RZ ;  /* 0x000000ffff107224 */ /* 0x000fe200078e00ff */
[----:B------:R-:W4:Y:S01]  /*13860*/  LDL.LU R25, [R1+0x398] ;  /* 0x0003980001197983 */ /* 0x000f220000300800 */
[----:B------:R-:W-:-:S05]  /*13870*/  IMAD.X R7, R7, 0x1, R2, P6 ;  /* 0x0000000107077824 */ /* 0x000fca00030e0602 */
[----:B------:R0:W4:Y:S02]  /*13880*/  @P2 LDG.E.EL R16, desc[UR22][R6.64] ;  /* 0x0000001606102981 */ /* 0x000124000c2e1900 */
        /* <DEDUP_REMOVED lines=8> */
[----:B------:R-:W-:Y:S02]  /*13910*/  IADD3 R18, P6, R8, R5, RZ ;  /* 0x0000000508127210 */ /* 0x000fe40007fde0ff */
[----:B------:R-:W-:-:S05]  /*13920*/  SEL R8, R22, RZ, !P1 ;  /* 0x000000ff16087207 */ /* 0x000fca0004800000 */
[----:B------:R-:W-:Y:S01]  /*13930*/  FADD R0, R23, R8 ;  /* 0x0000000817007221 */ /* 0x000fe20000000000 */
[----:B------:R-:W-:-:S06]  /*13940*/  IMAD.MOV.U32 R8, RZ, RZ, RZ ;  /* 0x000000ffff087224 */ /* 0x000fcc00078e00ff */
[----:B------:R-:W4:Y:S01]  /*13950*/  @P4 LDG.E.EL R8, desc[UR22][R6.64] ;  /* 0x0000001606084981 */ /* 0x000f22000c2e1900 */
[----:B------:R-:W-:-:S05]  /*13960*/  IMAD.X R19, R9, 0x1, R3, P6 ;  /* 0x0000000109137824 */ /* 0x000fca00030e0603 */
[----:B------:R-:W-:Y:S04]  /*13970*/  STL.64 [R1+0x270], R18 ;  /* 0x0002701201007387 */ /* 0x000fe80000100a00 */
[----:B------:R-:W4:Y:S04]  /*13980*/  LDL.LU R22, [R1+0x3d8] ;  /* 0x0003d80001167983 */ /* 0x000f280000300800 */
[----:B------:R3:W-:Y:S04]  /*13990*/  STL [R1+0x470], R0 ;  /* 0x0004700001007387 */ /* 0x0007e80000100800 */
[----:B------:R-:W4:Y:S04]  /*139a0*/  LDL.LU R23, [R1+0x3c4] ;  /* 0x0003c40001177983 */ /* 0x000f280000300800 */
[----:B------:R-:W-:Y:S01]  /*139b0*/  STL [R1+0x7b0], R37 ;  /* 0x0007b02501007387 */ /* 0x000fe20000100800 */
[----:B---3--:R-:W-:-:S02]  /*139c0*/  SEL R0, R11, RZ, P5 ;  /* 0x000000ff0b007207 */ /* 0x008fc40002800000 */
[----:B----4-:R-:W-:Y:S02]  /*139d0*/  SEL R11, R24, RZ, !P1 ;  /* 0x000000ff180b7207 */ /* 0x010fe40004800000 */
[----:B------:R-:W-:Y:S02]  /*139e0*/  SEL R16, R16, RZ, P2 ;  /* 0x000000ff10107207 */ /* 0x000fe40001000000 */
[----:B------:R-:W-:-:S04]  /*139f0*/  SEL R8, R8, RZ, P4 ;  /* 0x000000ff08087207 */ /* 0x000fc80002000000 */
[----:B------:R-:W-:-:S05]  /*13a00*/  @P3 SEL R0, R16, R8, !P0 ;  /* 0x0000000810003207 */ /* 0x000fca0004000000 */
[----:B------:R0:W-:Y:S04]  /*13a10*/  STL [R1+0x35c], R0 ;  /* 0x00035c0001007387 */ /* 0x0001e80000100800 */
[----:B------:R-:W3:Y:S01]  /*13a20*/  LDL.LU R36, [R1+0x3d4] ;  /* 0x0003d40001247983 */ /* 0x000ee20000300800 */
[----:B0-----:R-:W-:-:S03]  /*13a30*/  FADD R0, R25, R11 ;  /* 0x0000000b19007221 */ /* 0x001fc60000000000 */
[----:B------:R-:W4:Y:S01]  /*13a40*/  LDL.LU R25, [R1+0x3c0] ;  /* 0x0003c00001197983 */ /* 0x000f220000300800 */
[----:B------:R-:W-:-:S04]  /*13a50*/  IADD3 R9, P6, R34, UR53, RZ ;  /* 0x0000003522097c10 */ /* 0x000fc8000ffde0ff */
[----:B------:R-:W-:Y:S01]  /*13a60*/  IADD3.X R6, R37, UR44, RZ, P6, !PT ;  /* 0x0000002c25067c10 */ /* 0x000fe2000b7fe4ff */
[----:B------:R-:W-:-:S03]  /*13a70*/  IMAD.SHL.U32 R8, R9, 0x4, RZ ;  /* 0x0000000409087824 */ /* 0x000fc600078e00ff */
[----:B------:R-:W-:Y:S02]  /*13a80*/  SHF.L.U64.HI R9, R9, 0x2, R6 ;  /* 0x0000000209097819 */ /* 0x000fe40000010206 */
[----:B------:R-:W-:-:S04]  /*13a90*/  IADD3 R6, P6, R8, UR34, RZ ;  /* 0x0000002208067c10 */ /* 0x000fc8000ffde0ff */
[----:B------:R-:W-:-:S03]  /*13aa0*/  IADD3.X R7, R9, UR35, RZ, P6, !PT ;  /* 0x0000002309077c10 */ /* 0x000fc6000b7fe4ff */
[----:B------:R-:W-:-:S03]  /*13ab0*/  IMAD.WIDE R6, R15, 0x4, R6 ;  /* 0x000000040f067825 */ /* 0x000fc600078e0206 */
[----:B------:R-:W-:Y:S01]  /*13ac0*/  IADD3 R6, P6, R6, R4, RZ ;  /* 0x0000000406067210 */ /* 0x000fe20007fde0ff */
[----:B------:R-:W-:-:S04]  /*13ad0*/  IMAD.MOV.U32 R24, RZ, RZ, RZ ;  /* 0x000000ffff187224 */ /* 0x000fc800078e00ff */
[----:B------:R-:W-:-:S05]  /*13ae0*/  IMAD.X R7, R7, 0x1, R2, P6 ;  /* 0x0000000107077824 */ /* 0x000fca00030e0602 */
[----:B------:R0:W4:Y:S02]  /*13af0*/  @P2 LDG.E.EL R24, desc[UR22][R6.64] ;  /* 0x0000001606182981 */ /* 0x000124000c2e1900 */
[----:B0-----:R-:W-:-:S04]  /*13b00*/  IADD3 R6, P6, R8, UR36, RZ ;  /* 0x0000002408067c10 */ /* 0x001fc8000ffde0ff */
[----:B------:R-:W-:Y:S02]  /*13b10*/  IADD3.X R7, R9, UR37, RZ, P6, !PT ;  /* 0x0000002509077c10 */ /* 0x000fe4000b7fe4ff */
[----:B------:R-:W-:Y:S01]  /*13b20*/  SEL R11, R22, RZ, !P1 ;  /* 0x000000ff160b7207 */ /* 0x000fe20004800000 */
[----:B------:R-:W-:Y:S01]  /*13b30*/  IMAD.WIDE R6, R28, 0x4, R6 ;  /* 0x000000041c067825 */ /* 0x000fe200078e0206 */
[----:B------:R0:W-:Y:S02]  /*13b40*/  STL [R1+0x418], R0 ;  /* 0x0004180001007387 */ /* 0x0001e40000100800 */
[----:B------:R-:W-:Y:S02]  /*13b50*/  IADD3 R6, P6, R6, R4, RZ ;  /* 0x0000000406067210 */ /* 0x000fe40007fde0ff */
[----:B------:R-:W4:Y:S01]  /*13b60*/  LDL.LU R26, [R1+0x2c4] ;  /* 0x0002c400011a7983 */ /* 0x000f220000300800 */
[----:B0-----:R-:W-:Y:S01]  /*13b70*/  FADD R0, R23, R11 ;  /* 0x0000000b17007221 */ /* 0x001fe20000000000 */
[----:B------:R-:W-:-:S02]  /*13b80*/  IMAD.MOV.U32 R23, RZ, RZ, RZ ;  /* 0x000000ffff177224 */ /* 0x000fc400078e00ff */
[----:B------:R-:W4:Y:S01]  /*13b90*/  LDL.LU R34, [R1+0x2c0] ;  /* 0x0002c00001227983 */ /* 0x000f220000300800 */
[----:B------:R-:W-:-:S03]  /*13ba0*/  IMAD.X R7, R7, 0x1, R2, P6 ;  /* 0x0000000107077824 */ /* 0x000fc600030e0602 */
[----:B------:R-:W4:Y:S04]  /*13bb0*/  LDL.LU R32, [R1+0x3dc] ;  /* 0x0003dc0001207983 */ /* 0x000f280000300800 */
        /* <DEDUP_REMOVED lines=9> */
[----:B------:R-:W-:Y:S01]  /*13c50*/  IADD3 R16, P6, R8, R5, RZ ;  /* 0x0000000508107210 */ /* 0x000fe20007fde0ff */
[----:B------:R4:W-:Y:S04]  /*13c60*/  STL [R1+0x414], R0 ;  /* 0x0004140001007387 */ /* 0x0009e80000100800 */
[----:B------:R-:W4:Y:S04]  /*13c70*/  LDL.LU R31, [R1+0x380] ;  /* 0x00038000011f7983 */ /* 0x000f280000300800 */
[----:B------:R-:W4:Y:S01]  /*13c80*/  LDL.LU R22, [R1+0x39c] ;  /* 0x00039c0001167983 */ /* 0x000f220000300800 */
[----:B---3--:R-:W-:-:S05]  /*13c90*/  SEL R8, R36, RZ, !P1 ;  /* 0x000000ff24087207 */ /* 0x008fca0004800000 */
[----:B----4-:R-:W-:Y:S01]  /*13ca0*/  FADD R0, R25, R8 ;  /* 0x0000000819007221 */ /* 0x010fe20000000000 */
[----:B------:R-:W-:-:S06]  /*13cb0*/  IMAD.MOV.U32 R25, RZ, RZ, RZ ;  /* 0x000000ffff197224 */ /* 0x000fcc00078e00ff */
[----:B------:R0:W3:Y:S01]  /*13cc0*/  @P5 LDG.E.EL R25, desc[UR22][R6.64] ;  /* 0x0000001606195981 */ /* 0x0000e2000c2e1900 */
[----:B------:R-:W-:-:S03]  /*13cd0*/  IMAD.X R17, R9, 0x1, R3, P6 ;  /* 0x0000000109117824 */ /* 0x000fc600030e0603 */
[----:B------:R-:W-:Y:S04]  /*13ce0*/  STL [R1+0x7b4], R23 ;  /* 0x0007b41701007387 */ /* 0x000fe80000100800 */
[----:B------:R-:W4:Y:S04]  /*13cf0*/  LDL.LU R29, [R1+0x294] ;  /* 0x00029400011d7983 */ /* 0x000f280000300800 */
[----:B------:R-:W4:Y:S04]  /*13d00*/  LDL.LU R30, [R1+0x290] ;  /* 0x00029000011e7983 */ /* 0x000f280000300800 */
[----:B------:R-:W-:Y:S04]  /*13d10*/  STL.64 [R1+0x148], R16 ;  /* 0x0001481001007387 */ /* 0x000fe80000100a00 */
[----:B------:R-:W4:Y:S04]  /*13d20*/  LDL.LU R27, [R1+0x2d8] ;  /* 0x0002d800011b7983 */ /* 0x000f280000300800 */
[----:B------:R-:W4:Y:S01]  /*13d30*/  LDL.LU R36, [R1+0x26c] ;  /* 0x00026c0001247983 */ /* 0x000f220000300800 */
[----:B0-----:R-:W-:-:S03]  /*13d40*/  SEL R7, R32, RZ, !P1 ;  /* 0x000000ff20077207 */ /* 0x001fc60004800000 */
[----:B------:R-:W-:Y:S01]  /*13d50*/  STL [R1+0x410], R0 ;  /* 0x0004100001007387 */ /* 0x000fe20000100800 */
[----:B------:R-:W-:Y:S01]  /*13d60*/  SEL R8, R31, RZ, !P1 ;  /* 0x000000ff1f087207 */ /* 0x000fe20004800000 */
[----:B------:R-:W-:Y:S02]  /*13d70*/  FADD R7, R22, R7 ;  /* 0x0000000716077221 */ /* 0x000fe40000000000 */
[----:B---3--:R-:W-:Y:S04]  /*13d80*/  STL.64 [R1+0x7a8], R24 ;  /* 0x0007a81801007387 */ /* 0x008fe80000100a00 */
[----:B------:R-:W3:Y:S04]  /*13d90*/  LDL.LU R31, [R1+0x268] ;  /* 0x00026800011f7983 */ /* 0x000ee80000300800 */
[----:B------:R0:W-:Y:S04]  /*13da0*/  STL [R1+0x40c], R7 ;  /* 0x00040c0701007387 */ /* 0x0001e80000100800 */
[----:B------:R-:W3:Y:S01]  /*13db0*/  LDL.LU R22, [R1+0x1ec] ;  /* 0x0001ec0001167983 */ /* 0x000ee20000300800 */
[----:B------:R-:W-:-:S04]  /*13dc0*/  USHF.R.U32.HI UR19, URZ, 0x1c, UR15 ;  /* 0x0000001c3f137899 */ /* 0x000fc8000801160f */
[----:B------:R-:W-:-:S04]  /*13dd0*/  ULOP3.LUT UR19, UR19, 0x8, URZ, 0xc0, !UPT ;  /* 0x0000000813137892 */ /* 0x000fc8000f8ec03f */
[----:B------:R-:W-:-:S04]  /*13de0*/  UIADD3 UR19, UP0, UR14, UR19, URZ ;  /* 0x000000130e137290 */ /* 0x000fc8000ff1e03f */
[----:B------:R-:W-:Y:S02]  /*13df0*/  USHF.L.U32 UR49, UR19, 0x3, URZ ;  /* 0x0000000313317899 */ /* 0x000fe4000800063f */
[----:B------:R-:W-:-:S04]  /*13e00*/  UIADD3.X UR18, URZ, UR15, URZ, UP0, !UPT ;  /* 0x0000000f3f127290 */ /* 0x000fc800087fe43f */
[----:B------:R-:W-:Y:S01]  /*13e10*/  USHF.L.U64.HI UR19, UR19, 0x3, UR18 ;  /* 0x0000000313137899 */ /* 0x000fe20008010212 */
[----:B------:R-:W-:-:S05]  /*13e20*/  IADD3 R6, P6, R26, UR49, RZ ;  /* 0x000000311a067c10 */ /* 0x000fca000ffde0ff */
[----:B------:R-:W-:Y:S01]  /*13e30*/  IADD3.X R11, R34, UR19, RZ, P6, !PT ;  /* 0x00000013220b7c10 */ /* 0x000fe2000b7fe4ff */
[----:B------:R-:W-:-:S03]  /*13e40*/  IMAD.SHL.U32 R32, R6, 0x4, RZ ;  /* 0x0000000406207824 */ /* 0x000fc600078e00ff */
[----:B------:R-:W-:Y:S02]  /*13e50*/  SHF.L.U64.HI R11, R6, 0x2, R11 ;  /* 0x00000002060b7819 */ /* 0x000fe4000001020b */
[----:B------:R-:W-:-:S04]  /*13e60*/  IADD3 R6, P6, R32, UR45, RZ ;  /* 0x0000002d20067c10 */ /* 0x000fc8000ffde0ff */
[----:B0-----:R-:W-:Y:S01]  /*13e70*/  IADD3.X R7, R11, UR33, RZ, P6, !PT ;  /* 0x000000210b077c10 */ /* 0x001fe2000b7fe4ff */
[----:B------:R-:W-:Y:S02]  /*13e80*/  FADD R0, R10, R8 ;  /* 0x000000080a007221 */ /* 0x000fe40000000000 */
[----:B------:R-:W-:-:S03]  /*13e90*/  IMAD.WIDE R6, R14, 0x4, R6 ;  /* 0x000000040e067825 */ /* 0x000fc600078e0206 */
[----:B------:R0:W-:Y:S01]  /*13ea0*/  STL [R1+0x408], R0 ;  /* 0x0004080001007387 */ /* 0x0001e20000100800 */
[----:B------:R-:W-:-:S05]  /*13eb0*/  IADD3 R6, P6, R6, R13, RZ ;  /* 0x0000000d06067210 */ /* 0x000fca0007fde0ff */
[----:B------:R-:W-:Y:S01]  /*13ec0*/  IMAD.X R7, R7, 0x1, R12, P6 ;  /* 0x0000000107077824 */ /* 0x000fe200030e060c */
[----:B----4-:R-:W-:-:S05]  /*13ed0*/  SEL R8, R29, RZ, !P1 ;  /* 0x000000ff1d087207 */ /* 0x010fca0004800000 */
[----:B0-----:R-:W-:Y:S01]  /*13ee0*/  FADD R0, R30, R8 ;  /* 0x000000081e007221 */ /* 0x001fe20000000000 */
[----:B------:R-:W-:-:S06]  /*13ef0*/  IMAD.MOV.U32 R8, RZ, RZ, RZ ;  /* 0x000000ffff087224 */ /* 0x000fcc00078e00ff */
        /* <DEDUP_REMOVED lines=11> */
[----:B------:R-:W-:-:S05]  /*13fb0*/  IMAD.X R7, R7, 0x1, R2, P6 ;  /* 0x0000000107077824 */ /* 0x000fca00030e0602 */
[----:B------:R0:W4:Y:S02]  /*13fc0*/  @P2 LDG.E.EL R9, desc[UR22][R6.64] ;  /* 0x0000001606092981 */ /* 0x000124000c2e1900 */
[----:B0-----:R-:W-:-:S04]  /*13fd0*/  IADD3 R6, P6, R32, UR36, RZ ;  /* 0x0000002420067c10 */ /* 0x001fc8000ffde0ff */
[----:B------:R-:W-:-:S03]  /*13fe0*/  IADD3.X R7, R11, UR37, RZ, P6, !PT ;  /* 0x000000250b077c10 */ /* 0x000fc6000b7fe4ff */
[----:B------:R-:W-:Y:S01]  /*13ff0*/  IMAD.WIDE R6, R28, 0x4, R6 ;  /* 0x000000041c067825 */ /* 0x000fe200078e0206 */
[----:B------:R0:W-:Y:S02]  /*14000*/  STL [R1+0x400], R0 ;  /* 0x0004000001007387 */ /* 0x0001e40000100800 */
[----:B------:R-:W-:-:S05]  /*14010*/  IADD3 R6, P6, R6, R4, RZ ;  /* 0x0000000406067210 */ /* 0x000fca0007fde0ff */
[----:B------:R-:W-:Y:S01]  /*14020*/  IMAD.X R7, R7, 0x1, R2, P6 ;  /* 0x0000000107077824 */ /* 0x000fe200030e0602 */
[----:B------:R-:W-:Y:S04]  /*14030*/  STL [R1+0x7b8], R32 ;  /* 0x0007b82001007387 */ /* 0x000fe80000100800 */
[----:B------:R-:W4:Y:S01]  /*14040*/  LDL.LU R36, [R1+0x178] ;  /* 0x0001780001247983 */ /* 0x000f220000300800 */
[----:B---3--:R-:W-:-:S05]  /*14050*/  SEL R10, R31, RZ, !P1 ;  /* 0x000000ff1f0a7207 */ /* 0x008fca0004800000 */
[----:B0-----:R-:W-:Y:S01]  /*14060*/  FADD R0, R22, R10 ;  /* 0x0000000a16007221 */ /* 0x001fe20000000000 */
[----:B------:R-:W-:-:S06]  /*14070*/  IMAD.MOV.U32 R10, RZ, RZ, RZ ;  /* 0x000000ffff0a7224 */ /* 0x000fcc00078e00ff */
[----:B------:R0:W3:Y:S04]  /*14080*/  @P4 LDG.E.EL R10, desc[UR22][R6.64] ;  /* 0x00000016060a4981 */ /* 0x0000e8000c2e1900 */
[----:B------:R4:W-:Y:S04]  /*14090*/  STL [R1+0x3f4], R0 ;  /* 0x0003f40001007387 */ /* 0x0009e80000100800 */
[----:B------:R-:W3:Y:S04]  /*140a0*/  LDL.LU R22, [R1+0x16c] ;  /* 0x00016c0001167983 */ /* 0x000ee80000300800 */
[----:B------:R-:W3:Y:S01]  /*140b0*/  LDL.LU R27, [R1+0x164] ;  /* 0x00016400011b7983 */ /* 0x000ee20000300800 */
[----:B------:R-:W-:-:S04]  /*140c0*/  USHF.R.U32.HI UR18, URZ, 0x1c, UR11 ;  /* 0x0000001c3f127899 */ /* 0x000fc8000801160b */
[----:B------:R-:W-:-:S04]  /*140d0*/  ULOP3.LUT UR18, UR18, 0x8, URZ, 0xc0, !UPT ;  /* 0x0000000812127892 */ /* 0x000fc8000f8ec03f */
[----:B------:R-:W-:-:S04]  /*140e0*/  UIADD3 UR18, UP0, UR10, UR18, URZ ;  /* 0x000000120a127290 */ /* 0x000fc8000ff1e03f */
[----:B------:R-:W-:Y:S02]  /*140f0*/  USHF.L.U32 UR44, UR18, 0x3, URZ ;  /* 0x00000003122c7899 */ /* 0x000fe4000800063f */
[----:B------:R-:W-:-:S04]  /*14100*/  UIADD3.X UR20, URZ, UR11, URZ, UP0, !UPT ;  /* 0x0000000b3f147290 */ /* 0x000fc800087fe43f */
[----:B------:R-:W-:Y:S01]  /*14110*/  USHF.L.U64.HI UR18, UR18, 0x3, UR20 ;  /* 0x0000000312127899 */ /* 0x000fe20008010214 */
[----:B0-----:R-:W-:-:S05]  /*14120*/  IADD3 R6, P6, R26, UR44, RZ ;  /* 0x0000002c1a067c10 */ /* 0x001fca000ffde0ff */
[----:B------:R-:W-:Y:S01]  /*14130*/  IADD3.X R7, R34, UR18, RZ, P6, !PT ;  /* 0x0000001222077c10 */ /* 0x000fe2000b7fe4ff */
[----:B------:R-:W-:Y:S01]  /*14140*/  IMAD.SHL.U32 R31, R6, 0x4, RZ ;  /* 0x00000004061f7824 */ /* 0x000fe200078e00ff */
[----:B----4-:R-:W-:Y:S02]  /*14150*/  SEL R0, R8, RZ, P5 ;  /* 0x000000ff08007207 */ /* 0x010fe40002800000 */
[----:B------:R-:W-:Y:S01]  /*14160*/  SEL R9, R9, RZ, P2 ;  /* 0x000000ff09097207 */ /* 0x000fe20001000000 */
[----:B------:R-:W-:Y:S01]  /*14170*/  IMAD.MOV.U32 R16, RZ, RZ, RZ ;  /* 0x000000ffff107224 */ /* 0x000fe200078e00ff */
[----:B------:R-:W-:Y:S02]  /*14180*/  SEL R8, R29, RZ, !P1 ;  /* 0x000000ff1d087207 */ /* 0x000fe40004800000 */
[----:B---3--:R-:W-:-:S04]  /*14190*/  SEL R10, R10, RZ, P4 ;  /* 0x000000ff0a0a7207 */ /* 0x008fc80002000000 */
[----:B------:R-:W-:Y:S02]  /*141a0*/  @P3 SEL R0, R9, R10, !P0 ;  /* 0x0000000a09003207 */ /* 0x000fe40004000000 */
[----:B------:R-:W-:Y:S02]  /*141b0*/  SHF.L.U64.HI R9, R6, 0x2, R7 ;  /* 0x0000000206097819 */ /* 0x000fe40000010207 */
[----:B------:R-:W-:-:S04]  /*141c0*/  IADD3 R6, P6, R31, UR45, RZ ;  /* 0x0000002d1f067c10 */ /* 0x000fc8000ffde0ff */
[----:B------:R-:W-:-:S03]  /*141d0*/  IADD3.X R7, R9, UR33, RZ, P6, !PT ;  /* 0x0000002109077c10 */ /* 0x000fc6000b7fe4ff */
[----:B------:R-:W-:-:S03]  /*141e0*/  IMAD.WIDE R6, R14, 0x4, R6 ;  /* 0x000000040e067825 */ /* 0x000fc600078e0206 */
[----:B------:R-:W-:Y:S01]  /*141f0*/  IADD3 R6, P6, R6, R13, RZ ;  /* 0x0000000d06067210 */ /* 0x000fe20007fde0ff */
[----:B------:R-:W-:-:S04]  /*14200*/  IMAD.MOV.U32 R10, RZ, RZ, RZ ;  /* 0x000000ffff0a7224 */ /* 0x000fc800078e00ff */
        /* <DEDUP_REMOVED lines=12> */
[----:B------:R-:W-:-:S03]  /*142d0*/  SEL R17, R27, RZ, P5 ;  /* 0x000000ff1b117207 */ /* 0x000fc60002800000 */
[----:B0-----:R-:W-:Y:S01]  /*142e0*/  FADD R0, R30, R8 ;  /* 0x000000081e007221 */ /* 0x001fe20000000000 */
[----:B------:R-:W-:Y:S02]  /*142f0*/  SEL R8, R36, RZ, P2 ;  /* 0x000000ff24087207 */ /* 0x000fe40001000000 */
[----:B------:R-:W-:Y:S02]  /*14300*/  @P0 SEL R8, R22, RZ, P4 ;  /* 0x000000ff16080207 */ /* 0x000fe40002000000 */
[----:B------:R-:W-:Y:S02]  /*14310*/  IADD3 R6, P6, R6, R4, RZ ;  /* 0x0000000406067210 */ /* 0x000fe40007fde0ff */
[----:B------:R-:W-:Y:S01]  /*14320*/  SEL R8, R17, R8, !P3 ;  /* 0x0000000811087207 */ /* 0x000fe20005800000 */
[----:B------:R-:W-:Y:S02]  /*14330*/  IMAD.MOV.U32 R17, RZ, RZ, RZ ;  /* 0x000000ffff117224 */ /* 0x000fe400078e00ff */
[----:B------:R-:W-:-:S05]  /*14340*/  IMAD.X R7, R7, 0x1, R2, P6 ;  /* 0x0000000107077824 */ /* 0x000fca00030e0602 */
[----:B------:R0:W4:Y:S04]  /*14350*/  @P4 LDG.E.EL R17, desc[UR22][R6.64] ;  /* 0x0000001606114981 */ /* 0x000128000c2e1900 */
[----:B------:R3:W-:Y:S04]  /*14360*/  STL [R1+0x3f0], R0 ;  /* 0x0003f00001007387 */ /* 0x0007e80000100800 */
[----:B------:R-:W4:Y:S04]  /*14370*/  LDL.LU R36, [R1+0x184] ;  /* 0x0001840001247983 */ /* 0x000f280000300800 */
[----:B------:R-:W4:Y:S01]  /*14380*/  LDL.LU R22, [R1+0xc8] ;  /* 0x0000c80001167983 */ /* 0x000f220000300800 */
[----:B------:R-:W-:-:S04]  /*14390*/  USHF.R.U32.HI UR20, URZ, 0x1c, UR13 ;  /* 0x0000001c3f147899 */ /* 0x000fc8000801160d */
[----:B------:R-:W-:-:S04]  /*143a0*/  ULOP3.LUT UR20, UR20, 0x8, URZ, 0xc0, !UPT ;  /* 0x0000000814147892 */ /* 0x000fc8000f8ec03f */
[----:B------:R-:W-:-:S04]  /*143b0*/  UIADD3 UR20, UP0, UR12, UR20, URZ ;  /* 0x000000140c147290 */ /* 0x000fc8000ff1e03f */
[----:B------:R-:W-:Y:S02]  /*143c0*/  USHF.L.U32 UR50, UR20, 0x3, URZ ;  /* 0x0000000314327899 */ /* 0x000fe4000800063f */
[----:B------:R-:W-:-:S04]  /*143d0*/  UIADD3.X UR21, URZ, UR13, URZ, UP0, !UPT ;  /* 0x0000000d3f157290 */ /* 0x000fc800087fe43f */
[----:B------:R-:W-:Y:S01]  /*143e0*/  USHF.L.U64.HI UR20, UR20, 0x3, UR21 ;  /* 0x0000000314147899 */ /* 0x000fe20008010215 */
[----:B0-----:R-:W-:-:S05]  /*143f0*/  IADD3 R7, P6, R26, UR50, RZ ;  /* 0x000000321a077c10 */ /* 0x001fca000ffde0ff */
[----:B------:R-:W-:Y:S01]  /*14400*/  IMAD.SHL.U32 R30, R7, 0x4, RZ ;  /* 0x00000004071e7824 */ /* 0x000fe200078e00ff */
[----:B------:R-:W-:-:S04]  /*14410*/  IADD3.X R6, R34, UR20, RZ, P6, !PT ;  /* 0x0000001422067c10 */ /* 0x000fc8000b7fe4ff */
[----:B------:R-:W-:Y:S01]  /*14420*/  SHF.L.U64.HI R7, R7, 0x2, R6 ;  /* 0x0000000207077819 */ /* 0x000fe20000010206 */
[----:B------:R-:W-:Y:S02]  /*14430*/  IMAD.MOV.U32 R20, RZ, RZ, RZ ;  /* 0x000000ffff147224 */ /* 0x000fe400078e00ff */
[----:B------:R-:W-:Y:S01]  /*14440*/  IMAD.MOV.U32 R29, RZ, RZ, R33 ;  /* 0x000000ffff1d7224 */ /* 0x000fe200078e0021 */
[----:B---3--:R-:W-:Y:S02]  /*14450*/  SEL R0, R10, RZ, P5 ;  /* 0x000000ff0a007207 */ /* 0x008fe40002800000 */
[----:B----4-:R-:W-:Y:S02]  /*14460*/  SEL R16, R16, RZ, P2 ;  /* 0x000000ff10107207 */ /* 0x010fe40001000000 */
[----:B------:R-:W-:-:S04]  /*14470*/  SEL R17, R17, RZ, P4 ;  /* 0x000000ff11117207 */ /* 0x000fc80002000000 */
[----:B------:R-:W-:Y:S02]  /*14480*/  @P3 SEL R0, R16, R17, !P0 ;  /* 0x0000001110003207 */ /* 0x000fe40004000000 */
[----:B------:R-:W-:-:S04]  /*14490*/  IADD3 R16, P6, R30, UR45, RZ ;  /* 0x0000002d1e107c10 */ /* 0x000fc8000ffde0ff */
[----:B------:R-:W-:Y:S02]  /*144a0*/  IADD3.X R17, R7, UR33, RZ, P6, !PT ;  /* 0x0000002107117c10 */ /* 0x000fe4000b7fe4ff */
[----:B------:R-:W-:Y:S01]  /*144b0*/  SEL R6, R36, RZ, !P1 ;  /* 0x000000ff24067207 */ /* 0x000fe20004800000 */
[----:B------:R-:W-:Y:S01]  /*144c0*/  IMAD.WIDE R16, R14, 0x4, R16 ;  /* 0x000000040e107825 */ /* 0x000fe200078e0210 */
[----:B------:R0:W-:Y:S02]  /*144d0*/  STL [R1+0x33c], R0 ;  /* 0x00033c0001007387 */ /* 0x0001e40000100800 */
[----:B------:R-:W-:Y:S01]  /*144e0*/  IADD3 R16, P6, R16, R13, RZ ;  /* 0x0000000d10107210 */ /* 0x000fe20007fde0ff */
[----:B0-----:R-:W-:Y:S01]  /*144f0*/  FADD R0, R22, R6 ;  /* 0x0000000616007221 */ /* 0x001fe20000000000 */
[----:B------:R-:W-:Y:S01]  /*14500*/  IMAD.MOV.U32 R6, RZ, RZ, RZ ;  /* 0x000000ffff067224 */ /* 0x000fe200078e00ff */
[----:B------:R-:W3:Y:S02]  /*14510*/  LDL.LU R22, [R1+0x17c] ;  /* 0x00017c0001167983 */ /* 0x000ee40000300800 */
[----:B------:R-:W-:-:S05]  /*14520*/  IMAD.X R17, R17, 0x1, R12, P6 ;  /* 0x0000000111117824 */ /* 0x000fca00030e060c */
[----:B------:R0:W4:Y:S02]  /*14530*/  @P5 LDG.E.EL R6, desc[UR22][R16.64] ;  /* 0x0000001610065981 */ /* 0x000124000c2e1900 */
[----:B0-----:R-:W-:-:S04]  /*14540*/  IADD3 R16, P6, R30, UR34, RZ ;  /* 0x000000221e107c10 */ /* 0x001fc8000ffde0ff */
        /* <DEDUP_REMOVED lines=11> */
[----:B------:R-:W3:Y:S04]  /*14600*/  @P4 LDG.E.EL R20, desc[UR22][R16.64] ;  /* 0x0000001610144981 */ /* 0x000ee8000c2e1900 */
[----:B------:R0:W-:Y:S04]  /*14610*/  STL [R1+0x3e4], R0 ;  /* 0x0003e40001007387 */ /* 0x0001e80000100800 */
[----:B------:R-:W3:Y:S04]  /*14620*/  LDL.LU R27, [R1+0x140] ;  /* 0x00014000011b7983 */ /* 0x000ee80000300800 */
[----:B------:R-:W3:Y:S04]  /*14630*/  LDL.LU R33, [R1+0x12c] ;  /* 0x00012c0001217983 */ /* 0x000ee80000300800 */
[----:B0-----:R-:W3:Y:S04]  /*14640*/  LDL R0, [R1+0x88] ;  /* 0x0000880001007983 */ /* 0x001ee80000100800 */
[----:B------:R-:W3:Y:S01]  /*14650*/  LDL.LU R36, [R1+0x24] ;  /* 0x0000240001247983 */ /* 0x000ee20000300800 */
[----:B------:R-:W-:-:S04]  /*14660*/  USHF.R.U32.HI UR21, URZ, 0x1c, UR9 ;  /* 0x0000001c3f157899 */ /* 0x000fc80008011609 */
[----:B------:R-:W-:-:S04]  /*14670*/  ULOP3.LUT UR21, UR21, 0x8, URZ, 0xc0, !UPT ;  /* 0x0000000815157892 */ /* 0x000fc8000f8ec03f */
[----:B------:R-:W-:-:S04]  /*14680*/  UIADD3 UR21, UP0, UR8, UR21, URZ ;  /* 0x0000001508157290 */ /* 0x000fc8000ff1e03f */
[----:B------:R-:W-:Y:S02]  /*14690*/  UIADD3.X UR52, URZ, UR9, URZ, UP0, !UPT ;  /* 0x000000093f347290 */ /* 0x000fe400087fe43f */
[----:B------:R-:W-:Y:S02]  /*146a0*/  USHF.L.U32 UR51, UR21, 0x3, URZ ;  /* 0x0000000315337899 */ /* 0x000fe4000800063f */
[----:B------:R-:W-:-:S04]  /*146b0*/  USHF.L.U64.HI UR21, UR21, 0x3, UR52 ;  /* 0x0000000315157899 */ /* 0x000fc80008010234 */
[----:B------:R-:W-:-:S04]  /*146c0*/  IADD3 R18, P6, R26, UR51, RZ ;  /* 0x000000331a127c10 */ /* 0x000fc8000ffde0ff */
[----:B------:R-:W-:Y:S02]  /*146d0*/  IADD3.X R19, R34, UR21, RZ, P6, !PT ;  /* 0x0000001522137c10 */ /* 0x000fe4000b7fe4ff */
[----:B----4-:R-:W-:Y:S02]  /*146e0*/  SEL R6, R6, RZ, P5 ;  /* 0x000000ff06067207 */ /* 0x010fe40002800000 */
[----:B---3--:R-:W-:Y:S02]  /*146f0*/  SEL R10, R10, RZ, P2 ;  /* 0x000000ff0a0a7207 */ /* 0x008fe40001000000 */
[----:B------:R-:W-:-:S04]  /*14700*/  SEL R20, R20, RZ, P4 ;  /* 0x000000ff14147207 */ /* 0x000fc80002000000 */
[----:B------:R-:W-:-:S05]  /*14710*/  @P3 SEL R6, R10, R20, !P0 ;  /* 0x000000140a063207 */ /* 0x000fca0004000000 */
[----:B------:R0:W-:Y:S01]  /*14720*/  STL [R1+0x328], R6 ;  /* 0x0003280601007387 */ /* 0x0001e20000100800 */
[----:B------:R-:W-:-:S03]  /*14730*/  SEL R10, R22, RZ, !P1 ;  /* 0x000000ff160a7207 */ /* 0x000fc60004800000 */
[----:B------:R-:W3:Y:S01]  /*14740*/  LDL.LU R34, [R1+0x2f4] ;  /* 0x0002f40001227983 */ /* 0x000ee20000300800 */
[C---:B0-----:R-:W-:Y:S01]  /*14750*/  SHF.L.U64.HI R6, R18.reuse, 0x2, R19 ;  /* 0x0000000212067819 */ /* 0x041fe20000010213 */
[----:B------:R-:W-:Y:S02]  /*14760*/  IMAD.SHL.U32 R18, R18, 0x4, RZ ;  /* 0x0000000412127824 */ /* 0x000fe400078e00ff */
[----:B------:R-:W-:Y:S01]  /*14770*/  FADD R8, R8, R10 ;  /* 0x0000000a08087221 */ /* 0x000fe20000000000 */
[----:B------:R-:W4:Y:S02]  /*14780*/  LDL.LU R22, [R1+0xf4] ;  /* 0x0000f40001167983 */ /* 0x000f240000300800 */
        /* <DEDUP_REMOVED lines=15> */
[----:B------:R-:W-:Y:S01]  /*14880*/  IADD3.X R17, R6, UR37, RZ, P6, !PT ;  /* 0x0000002506117c10 */ /* 0x000fe2000b7fe4ff */
[----:B------:R0:W-:Y:S01]  /*14890*/  STL [R1+0x3e0], R8 ;  /* 0x0003e00801007387 */ /* 0x0001e20000100800 */
[----:B------:R-:W-:Y:S02]  /*148a0*/  IMAD.MOV.U32 R21, RZ, RZ, R29 ;  /* 0x000000ffff157224 */ /* 0x000fe400078e001d */
[----:B------:R-:W-:Y:S01]  /*148b0*/  IMAD.WIDE R16, R0, 0x4, R16 ;  /* 0x0000000400107825 */ /* 0x000fe200078e0210 */
[----:B------:R-:W4:Y:S01]  /*148c0*/  LDL.LU R32, [R1+0x358] ;  /* 0x0003580001207983 */ /* 0x000f220000300800 */
[----:B0-----:R-:W-:Y:S02]  /*148d0*/  SEL R8, R27, RZ, P2 ;  /* 0x000000ff1b087207 */ /* 0x001fe40001000000 */
[----:B------:R-:W-:Y:S02]  /*148e0*/  @P0 SEL R8, R33, RZ, P4 ;  /* 0x000000ff21080207 */ /* 0x000fe40002000000 */
[----:B------:R-:W4:Y:S01]  /*148f0*/  LDL.LU R33, [R1+0x2dc] ;  /* 0x0002dc0001217983 */ /* 0x000f220000300800 */
[----:B------:R-:W-:-:S03]  /*14900*/  IADD3 R16, P6, R16, R4, RZ ;  /* 0x0000000410107210 */ /* 0x000fc60007fde0ff */
[----:B------:R-:W4:Y:S04]  /*14910*/  LDL.LU R23, [R1+0x144] ;  /* 0x0001440001177983 */ /* 0x000f280000300800 */
[----:B------:R-:W4:Y:S04]  /*14920*/  LDL.LU R29, [R1+0xf0] ;  /* 0x0000f000011d7983 */ /* 0x000f280000300800 */
[----:B------:R-:W4:Y:S04]  /*14930*/  LDL.LU R37, [R1+0x20c] ;  /* 0x00020c0001257983 */ /* 0x000f280000300800 */
[----:B------:R-:W4:Y:S01]  /*14940*/  LDL.LU R26, [R1+0xdc] ;  /* 0x0000dc00011a7983 */ /* 0x000f220000300800 */
[----:B------:R-:W-:-:S03]  /*14950*/  IMAD.X R17, R17, 0x1, R2, P6 ;  /* 0x0000000111117824 */ /* 0x000fc600030e0602 */
[----:B---3--:R-:W-:Y:S04]  /*14960*/  STL [R1+0x13c], R19 ;  /* 0x00013c1301007387 */ /* 0x008fe80000100800 */
[----:B----4-:R0:W-:Y:S02]  /*14970*/  STL [R1+0x168], R10 ;  /* 0x0001680a01007387 */ /* 0x0101e40000100800 */
[----:B0-----:R-:W-:-:S06]  /*14980*/  IMAD.MOV.U32 R10, RZ, RZ, RZ ;  /* 0x000000ffff0a7224 */ /* 0x001fcc00078e00ff */
[----:B------:R0:W3:Y:S01]  /*14990*/  @P4 LDG.E.EL R10, desc[UR22][R16.64] ;  /* 0x00000016100a4981 */ /* 0x0000e2000c2e1900 */
[----:B------:R-:W-:-:S04]  /*149a0*/  IADD3 R18, P6, R18, UR38, RZ ;  /* 0x0000002612127c10 */ /* 0x000fc8000ffde0ff */
[----:B------:R-:W-:-:S03]  /*149b0*/  IADD3.X R19, R6, UR39, RZ, P6, !PT ;  /* 0x0000002706137c10 */ /* 0x000fc6000b7fe4ff */
[----:B------:R-:W-:Y:S01]  /*149c0*/  IMAD.WIDE.U32 R18, R35, 0x4, R18 ;  /* 0x0000000423127825 */ /* 0x000fe200078e0012 */
[----:B------:R-:W-:Y:S02]  /*149d0*/  SEL R6, R34, RZ, !P1 ;  /* 0x000000ff22067207 */ /* 0x000fe40004800000 */
[----:B------:R-:W-:-:S03]  /*149e0*/  IADD3 R24, P6, R18, R5, RZ ;  /* 0x0000000512187210 */ /* 0x000fc60007fde0ff */
[----:B------:R-:W-:Y:S02]  /*149f0*/  FADD R6, R22, R6 ;  /* 0x0000000616067221 */ /* 0x000fe40000000000 */
[----:B------:R-:W-:-:S05]  /*14a00*/  IMAD.X R25, R19, 0x1, R3, P6 ;  /* 0x0000000113197824 */ /* 0x000fca00030e0603 */
[----:B------:R-:W-:Y:S04]  /*14a10*/  STL.64 [R1+0x268], R24 ;  /* 0x0002681801007387 */ /* 0x000fe80000100a00 */
[----:B------:R4:W-:Y:S04]  /*14a20*/  STL [R1+0x3dc], R6 ;  /* 0x0003dc0601007387 */ /* 0x0009e80000100800 */
[----:B------:R-:W3:Y:S04]  /*14a30*/  LDL.LU R27, [R1+0x1fc] ;  /* 0x0001fc00011b7983 */ /* 0x000ee80000300800 */
[----:B------:R-:W3:Y:S01]  /*14a40*/  LDL.LU R34, [R1+0xcc] ;  /* 0x0000cc0001227983 */ /* 0x000ee20000300800 */
[----:B----4-:R-:W-:Y:S01]  /*14a50*/  SEL R6, R33, RZ, !P1 ;  /* 0x000000ff21067207 */ /* 0x010fe20004800000 */
[----:B------:R-:W-:-:S04]  /*14a60*/  USHF.R.U32.HI UR52, URZ, 0x1c, UR15 ;  /* 0x0000001c3f347899 */ /* 0x000fc8000801160f */
[----:B------:R-:W-:-:S04]  /*14a70*/  ULOP3.LUT UR52, UR52, 0x8, URZ, 0xc0, !UPT ;  /* 0x0000000834347892 */ /* 0x000fc8000f8ec03f */
[----:B------:R-:W-:-:S04]  /*14a80*/  UIADD3 UR14, UP0, UR14, UR52, URZ ;  /* 0x000000340e0e7290 */ /* 0x000fc8000ff1e03f */
[----:B------:R-:W-:Y:S02]  /*14a90*/  USHF.L.U32 UR52, UR14, 0x3, URZ ;  /* 0x000000030e347899 */ /* 0x000fe4000800063f */
[----:B------:R-:W-:-:S04]  /*14aa0*/  UIADD3.X UR15, URZ, UR15, URZ, UP0, !UPT ;  /* 0x0000000f3f0f7290 */ /* 0x000fc800087fe43f */
[----:B------:R-:W-:Y:S01]  /*14ab0*/  USHF.L.U64.HI UR14, UR14, 0x3, UR15 ;  /* 0x000000030e0e7899 */ /* 0x000fe2000801020f */
[----:B0-----:R-:W-:Y:S01]  /*14ac0*/  IADD3 R16, P6, R21, UR52, RZ ;  /* 0x0000003415107c10 */ /* 0x001fe2000ffde0ff */
[----:B------:R-:W-:Y:S01]  /*14ad0*/  FADD R18, R29, R6 ;  /* 0x000000061d127221 */ /* 0x000fe20000000000 */
[----:B---3--:R0:W-:Y:S04]  /*14ae0*/  STL [R1+0x164], R10 ;  /* 0x0001640a01007387 */ /* 0x0081e80000100800 */
[----:B------:R-:W3:Y:S04]  /*14af0*/  LDL.LU R22, [R1+0x1a0] ;  /* 0x0001a00001167983 */ /* 0x000ee80000300800 */
[----:B------:R-:W4:Y:S01]  /*14b00*/  LDL.LU R33, [R1+0xd8] ;  /* 0x0000d80001217983 */ /* 0x000f220000300800 */
[----:B------:R-:W-:Y:S01]  /*14b10*/  IMAD.SHL.U32 R29, R16, 0x4, RZ ;  /* 0x00000004101d7824 */ /* 0x000fe200078e00ff */
[----:B0-----:R-:W-:-:S02]  /*14b20*/  IADD3.X R10, R32, UR14, RZ, P6, !PT ;  /* 0x0000000e200a7c10 */ /* 0x001fc4000b7fe4ff */
[----:B------:R-:W-:Y:S02]  /*14b30*/  SEL R17, R23, RZ, P5 ;  /* 0x000000ff17117207 */ /* 0x000fe40002800000 */
[----:B------:R-:W-:Y:S02]  /*14b40*/  SHF.L.U64.HI R10, R16, 0x2, R10 ;  /* 0x00000002100a7819 */ /* 0x000fe4000001020a */
[----:B------:R-:W-:Y:S02]  /*14b50*/  IADD3 R16, P6, R29, UR45, RZ ;  /* 0x0000002d1d107c10 */ /* 0x000fe4000ffde0ff */
[----:B------:R-:W-:Y:S02]  /*14b60*/  SEL R6, R17, R8, !P3 ;  /* 0x0000000811067207 */ /* 0x000fe40005800000 */
[----:B------:R-:W-:Y:S02]  /*14b70*/  IADD3.X R17, R10, UR33, RZ, P6, !PT ;  /* 0x000000210a117c10 */ /* 0x000fe4000b7fe4ff */
[----:B------:R-:W-:Y:S01]  /*14b80*/  SEL R8, R37, RZ, !P1 ;  /* 0x000000ff25087207 */ /* 0x000fe20004800000 */
[----:B------:R-:W-:Y:S01]  /*14b90*/  IMAD.WIDE R16, R14, 0x4, R16 ;  /* 0x000000040e107825 */ /* 0x000fe200078e0210 */
[----:B------:R0:W-:Y:S02]  /*14ba0*/  STL [R1+0x3d8], R18 ;  /* 0x0003d81201007387 */ /* 0x0001e40000100800 */
[----:B------:R-:W-:Y:S01]  /*14bb0*/  IADD3 R16, P6, R16, R13, RZ ;  /* 0x0000000d10107210 */ /* 0x000fe20007fde0ff */
[----:B0-----:R-:W-:Y:S01]  /*14bc0*/  FADD R18, R26, R8 ;  /* 0x000000081a127221 */ /* 0x001fe20000000000 */
[----:B------:R-:W-:-:S03]  /*14bd0*/  IMAD.MOV.U32 R8, RZ, RZ, RZ ;  /* 0x000000ffff087224 */ /* 0x000fc600078e00ff */
[----:B------:R-:W-:-:S05]  /*14be0*/  IMAD.X R17, R17, 0x1, R12, P6 ;  /* 0x0000000111117824 */ /* 0x000fca00030e060c */
[----:B------:R0:W4:Y:S02]  /*14bf0*/  @P5 LDG.E.EL R8, desc[UR22][R16.64] ;  /* 0x0000001610085981 */ /* 0x000124000c2e1900 */
[----:B0-----:R-:W-:-:S04]  /*14c00*/  IADD3 R16, P6, R29, UR34, RZ ;  /* 0x000000221d107c10 */ /* 0x001fc8000ffde0ff */
[----:B------:R-:W-:Y:S01]  /*14c10*/  IADD3.X R17, R10, UR35, RZ, P6, !PT ;  /* 0x000000230a117c10 */ /* 0x000fe2000b7fe4ff */
[----:B------:R0:W-:Y:S02]  /*14c20*/  STL [R1+0x3d4], R18 ;  /* 0x0003d41201007387 */ /* 0x0001e40000100800 */
[----:B------:R-:W-:Y:S02]  /*14c30*/  IMAD.WIDE R16, R15, 0x4, R16 ;  /* 0x000000040f107825 */ /* 0x000fe400078e0210 */
[----:B------:R-:W4:Y:S01]  /*14c40*/  LDL.LU R26, [R1+0x19c] ;  /* 0x00019c00011a7983 */ /* 0x000f220000300800 */
[----:B0-----:R-:W-:Y:S02]  /*14c50*/  SEL R18, R27, RZ, !P1 ;  /* 0x000000ff1b127207 */ /* 0x001fe40004800000 */
[----:B------:R-:W-:-:S03]  /*14c60*/  IADD3 R16, P6, R16, R4, RZ ;  /* 0x0000000410107210 */ /* 0x000fc60007fde0ff */
[----:B------:R-:W-:Y:S01]  /*14c70*/  FADD R19, R34, R18 ;  /* 0x0000001222137221 */ /* 0x000fe20000000000 */
[----:B------:R-:W-:Y:S02]  /*14c80*/  IMAD.MOV.U32 R18, RZ, RZ, RZ ;  /* 0x000000ffff127224 */ /* 0x000fe400078e00ff */
        /* <DEDUP_REMOVED lines=15> */
[----:B------:R0:W3:Y:S01]  /*14d80*/  @P4 LDG.E.EL R19, desc[UR22][R16.64] ;  /* 0x0000001610134981 */ /* 0x0000e2000c2e1900 */
[----:B------:R-:W-:-:S04]  /*14d90*/  USHF.R.U32.HI UR15, URZ, 0x1c, UR11 ;  /* 0x0000001c3f0f7899 */ /* 0x000fc8000801160b */
[----:B------:R-:W-:-:S04]  /*14da0*/  ULOP3.LUT UR15, UR15, 0x8, URZ, 0xc0, !UPT ;  /* 0x000000080f0f7892 */ /* 0x000fc8000f8ec03f */
[----:B------:R-:W-:-:S04]  /*14db0*/  UIADD3 UR10, UP0, UR10, UR15, URZ ;  /* 0x0000000f0a0a7290 */ /* 0x000fc8000ff1e03f */
[----:B------:R-:W-:Y:S02]  /*14dc0*/  USHF.L.U32 UR15, UR10, 0x3, URZ ;  /* 0x000000030a0f7899 */ /* 0x000fe4000800063f */
[----:B------:R-:W-:Y:S01]  /*14dd0*/  UIADD3.X UR11, URZ, UR11, URZ, UP0, !UPT ;  /* 0x0000000b3f0b7290 */ /* 0x000fe200087fe43f */
[----:B------:R-:W-:-:S03]  /*14de0*/  SEL R8, R8, RZ, P5 ;  /* 0x000000ff08087207 */ /* 0x000fc60002800000 */
[----:B------:R-:W-:Y:S01]  /*14df0*/  USHF.L.U64.HI UR10, UR10, 0x3, UR11 ;  /* 0x000000030a0a7899 */ /* 0x000fe2000801020b */
[----:B0-----:R-:W-:-:S05]  /*14e00*/  IADD3 R16, P6, R21, UR15, RZ ;  /* 0x0000000f15107c10 */ /* 0x001fca000ffde0ff */
[----:B------:R-:W-:Y:S01]  /*14e10*/  IADD3.X R17, R32, UR10, RZ, P6, !PT ;  /* 0x0000000a20117c10 */ /* 0x000fe2000b7fe4ff */
[----:B------:R-:W-:Y:S01]  /*14e20*/  IMAD.SHL.U32 R27, R16, 0x4, RZ ;  /* 0x00000004101b7824 */ /* 0x000fe200078e00ff */
[----:B------:R-:W-:Y:S02]  /*14e30*/  SEL R18, R18, RZ, P2 ;  /* 0x000000ff12127207 */ /* 0x000fe40001000000 */
[----:B---3--:R-:W-:-:S04]  /*14e40*/  SEL R19, R19, RZ, P4 ;  /* 0x000000ff13137207 */ /* 0x008fc80002000000 */
[----:B------:R-:W-:-:S05]  /*14e50*/  @P3 SEL R8, R18, R19, !P0 ;  /* 0x0000001312083207 */ /* 0x000fca0004000000 */
[----:B------:R0:W-:Y:S02]  /*14e60*/  STL [R1+0x1a0], R8 ;  /* 0x0001a00801007387 */ /* 0x0001e40000100800 */
[----:B0-----:R-:W-:Y:S02]  /*14e70*/  SHF.L.U64.HI R8, R16, 0x2, R17 ;  /* 0x0000000210087819 */ /* 0x001fe40000010211 */
[----:B------:R-:W-:-:S04]  /*14e80*/  IADD3 R16, P6, R27, UR45, RZ ;  /* 0x0000002d1b107c10 */ /* 0x000fc8000ffde0ff */
[----:B------:R-:W-:Y:S02]  /*14e90*/  IADD3.X R17, R8, UR33, RZ, P6, !PT ;  /* 0x0000002108117c10 */ /* 0x000fe4000b7fe4ff */
[----:B------:R-:W-:Y:S01]  /*14ea0*/  SEL R18, R26, RZ, !P1 ;  /* 0x000000ff1a127207 */ /* 0x000fe20004800000 */
[----:B------:R-:W-:-:S04]  /*14eb0*/  IMAD.WIDE R16, R14, 0x4, R16 ;  /* 0x000000040e107825 */ /* 0x000fc800078e0210 */
[----:B------:R-:W-:Y:S01]  /*14ec0*/  FADD R18, R6, R18 ;  /* 0x0000001206127221 */ /* 0x000fe20000000000 */
        /* <DEDUP_REMOVED lines=10> */
[----:B------:R0:W3:Y:S01]  /*14f70*/  @P2 LDG.E.EL R19, desc[UR22][R16.64] ;  /* 0x0000001610132981 */ /* 0x0000e2000c2e1900 */
[----:B----4-:R-:W-:-:S03]  /*14f80*/  SEL R20, R33, RZ, P5 ;  /* 0x000000ff21147207 */ /* 0x010fc60002800000 */
[----:B------:R4:W-:Y:S04]  /*14f90*/  STL [R1+0x3c8], R18 ;  /* 0x0003c81201007387 */ /* 0x0009e80000100800 */
[----:B------:R-:W3:Y:S01]  /*14fa0*/  LDL.LU R37, [R1+0x2f0] ;  /* 0x0002f00001257983 */ /* 0x000ee20000300800 */
[----:B0-----:R-:W-:-:S04]  /*14fb0*/  IADD3 R16, P6, R27, UR36, RZ ;  /* 0x000000241b107c10 */ /* 0x001fc8000ffde0ff */
[----:B------:R-:W-:Y:S02]  /*14fc0*/  IADD3.X R17, R8, UR37, RZ, P6, !PT ;  /* 0x0000002508117c10 */ /* 0x000fe4000b7fe4ff */
[----:B----4-:R-:W-:Y:S02]  /*14fd0*/  SEL R18, R34, RZ, P2 ;  /* 0x000000ff22127207 */ /* 0x010fe40001000000 */
[----:B------:R-:W-:Y:S01]  /*14fe0*/  @P0 SEL R18, R22, RZ, P4 ;  /* 0x000000ff16120207 */ /* 0x000fe20002000000 */
[----:B------:R-:W-:Y:S01]  /*14ff0*/  IMAD.WIDE R16, R28, 0x4, R16 ;  /* 0x000000041c107825 */ /* 0x000fe200078e0210 */
[----:B------:R-:W4:Y:S02]  /*15000*/  LDL.LU R22, [R1+0x128] ;  /* 0x0001280001167983 */ /* 0x000f240000300800 */
[----:B------:R-:W-:Y:S02]  /*15010*/  SEL R18, R20, R18, !P3 ;  /* 0x0000001214127207 */ /* 0x000fe40005800000 */
[----:B------:R-:W-:Y:S01]  /*15020*/  IADD3 R16, P6, R16, R4, RZ ;  /* 0x0000000410107210 */ /* 0x000fe20007fde0ff */
[----:B------:R-:W4:Y:S04]  /*15030*/  LDL.LU R34, [R1+0x22c] ;  /* 0x00022c0001227983 */ /* 0x000f280000300800 */
[----:B------:R-:W4:Y:S01]  /*15040*/  LDL.LU R33, [R1+0x124] ;  /* 0x0001240001217983 */ /* 0x000f220000300800 */
[----:B------:R-:W-:-:S03]  /*15050*/  IMAD.X R17, R17, 0x1, R2, P6 ;  /* 0x0000000111117824 */ /* 0x000fc600030e0602 */
[----:B------:R0:W-:Y:S02]  /*15060*/  STL [R1+0x17c], R18 ;  /* 0x00017c1201007387 */ /* 0x0001e40000100800 */
[----:B0-----:R-:W-:-:S06]  /*15070*/  IMAD.MOV.U32 R18, RZ, RZ, RZ ;  /* 0x000000ffff127224 */ /* 0x001fcc00078e00ff */
[----:B------:R0:W4:Y:S01]  /*15080*/  @P4 LDG.E.EL R18, desc[UR22][R16.64] ;  /* 0x0000001610124981 */ /* 0x000122000c2e1900 */
[----:B------:R-:W-:-:S04]  /*15090*/  USHF.R.U32.HI UR11, URZ, 0x1c, UR13 ;  /* 0x0000001c3f0b7899 */ /* 0x000fc8000801160d */
[----:B------:R-:W-:-:S04]  /*150a0*/  ULOP3.LUT UR11, UR11, 0x8, URZ, 0xc0, !UPT ;  /* 0x000000080b0b7892 */ /* 0x000fc8000f8ec03f */
[----:B------:R-:W-:-:S04]  /*150b0*/  UIADD3 UR11, UP0, UR12, UR11, URZ ;  /* 0x0000000b0c0b7290 */ /* 0x000fc8000ff1e03f */
[----:B------:R-:W-:Y:S02]  /*150c0*/  UIADD3.X UR12, URZ, UR13, URZ, UP0, !UPT ;  /* 0x0000000d3f0c7290 */ /* 0x000fe400087fe43f */
[----:B------:R-:W-:-:S06]  /*150d0*/  USHF.L.U32 UR13, UR11, 0x3, URZ ;  /* 0x000000030b0d7899 */ /* 0x000fcc000800063f */
[----:B0-----:R-:W-:Y:S02]  /*150e0*/  IADD3 R16, P6, R21, UR13, RZ ;  /* 0x0000000d15107c10 */ /* 0x001fe4000ffde0ff */
[----:B---3--:R-:W-:Y:S02]  /*150f0*/  SEL R6, R6, RZ, P5 ;  /* 0x000000ff06067207 */ /* 0x008fe40002800000 */
[----:B------:R-:W-:Y:S02]  /*15100*/  SEL R19, R19, RZ, P2 ;  /* 0x000000ff13137207 */ /* 0x000fe40001000000 */
[----:B----4-:R-:W-:-:S04]  /*15110*/  SEL R18, R18, RZ, P4 ;  /* 0x000000ff12127207 */ /* 0x010fc80002000000 */
[----:B------:R-:W-:Y:S01]  /*15120*/  @P3 SEL R6, R19, R18, !P0 ;  /* 0x0000001213063207 */ /* 0x000fe20004000000 */
[----:B------:R-:W-:-:S04]  /*15130*/  IMAD.MOV.U32 R19, RZ, RZ, R21 ;  /* 0x000000ffff137224 */ /* 0x000fc800078e0015 */
[----:B------:R-:W-:Y:S04]  /*15140*/  STL [R1+0x1c8], R6 ;  /* 0x0001c80601007387 */ /* 0x000fe80000100800 */
[----:B------:R-:W3:Y:S01]  /*15150*/  LDL.LU R21, [R1+0x224] ;  /* 0x0002240001157983 */ /* 0x000ee20000300800 */
[----:B------:R-:W-:-:S03]  /*15160*/  SEL R18, R37, RZ, !P1 ;  /* 0x000000ff25127207 */ /* 0x000fc60004800000 */
[----:B------:R-:W4:Y:S02]  /*15170*/  LDL.LU R23, [R1+0x120] ;  /* 0x0001200001177983 */ /* 0x000f240000300800 */
[----:B------:R-:W-:-:S05]  /*15180*/  FADD R18, R22, R18 ;  /* 0x0000001216127221 */ /* 0x000fca0000000000 */
[----:B------:R0:W-:Y:S02]  /*15190*/  STL [R1+0x3c4], R18 ;  /* 0x0003c41201007387 */ /* 0x0001e40000100800 */
[----:B0-----:R-:W-:-:S05]  /*151a0*/  SEL R18, R34, RZ, !P1 ;  /* 0x000000ff22127207 */ /* 0x001fca0004800000 */
[----:B------:R-:W-:Y:S02]  /*151b0*/  FADD R18, R33, R18 ;  /* 0x0000001221127221 */ /* 0x000fe40000000000 */
[----:B------:R-:W4:Y:S04]  /*151c0*/  LDL.LU R33, [R1+0x214] ;  /* 0x0002140001217983 */ /* 0x000f280000300800 */
[----:B------:R-:W4:Y:S01]  /*151d0*/  LDL.LU R37, [R1+0x100] ;  /* 0x0001000001257983 */ /* 0x000f220000300800 */
[----:B------:R-:W-:Y:S01]  /*151e0*/  USHF.L.U64.HI UR12, UR11, 0x3, UR12 ;  /* 0x000000030b0c7899 */ /* 0x000fe2000801020c */
[----:B------:R-:W-:-:S05]  /*151f0*/  IMAD.SHL.U32 R26, R16, 0x4, RZ ;  /* 0x00000004101a7824 */ /* 0x000fca00078e00ff */
[----:B------:R-:W-:-:S04]  /*15200*/  IADD3.X R17, R32, UR12, RZ, P6, !PT ;  /* 0x0000000c20117c10 */ /* 0x000fc8000b7fe4ff */
        /* <DEDUP_REMOVED lines=11> */
[----:B------:R-:W-:Y:S01]  /*152c0*/  IADD3 R16, P6, R16, R4, RZ ;  /* 0x0000000410107210 */ /* 0x000fe20007fde0ff */
[----:B------:R-:W-:-:S04]  /*152d0*/  IMAD.MOV.U32 R20, RZ, RZ, RZ ;  /* 0x000000ffff147224 */ /* 0x000fc800078e00ff */
[----:B------:R-:W-:Y:S01]  /*152e0*/  IMAD.X R17, R17, 0x1, R2, P6 ;  /* 0x0000000111117824 */ /* 0x000fe200030e0602 */
[----:B------:R-:W-:-:S04]  /*152f0*/  USHF.R.U32.HI UR11, URZ, 0x1c, UR9 ;  /* 0x0000001c3f0b7899 */ /* 0x000fc80008011609 */
[----:B------:R0:W4:Y:S01]  /*15300*/  @P4 LDG.E.EL R20, desc[UR22][R16.64] ;  /* 0x0000001610144981 */ /* 0x000122000c2e1900 */
[----:B------:R-:W-:Y:S01]  /*15310*/  ULOP3.LUT UR11, UR11, 0x8, URZ, 0xc0, !UPT ;  /* 0x000000080b0b7892 */ /* 0x000fe2000f8ec03f */
[----:B0-----:R-:W-:-:S04]  /*15320*/  IADD3 R16, P6, R26, UR45, RZ ;  /* 0x0000002d1a107c10 */ /* 0x001fc8000ffde0ff */
[----:B------:R-:W-:Y:S01]  /*15330*/  IADD3.X R17, R6, UR33, RZ, P6, !PT ;  /* 0x0000002106117c10 */ /* 0x000fe2000b7fe4ff */
[----:B------:R-:W-:Y:S02]  /*15340*/  UIADD3 UR8, UP0, UR8, UR11, URZ ;  /* 0x0000000b08087290 */ /* 0x000fe4000ff1e03f */
[----:B------:R-:W-:Y:S02]  /*15350*/  IMAD.WIDE R16, R14, 0x4, R16 ;  /* 0x000000040e107825 */ /* 0x000fe400078e0210 */
[----:B------:R-:W-:Y:S02]  /*15360*/  UIADD3.X UR9, URZ, UR9, URZ, UP0, !UPT ;  /* 0x000000093f097290 */ /* 0x000fe400087fe43f */
[----:B------:R-:W-:Y:S01]  /*15370*/  USHF.L.U32 UR11, UR8, 0x3, URZ ;  /* 0x00000003080b7899 */ /* 0x000fe2000800063f */
[----:B------:R-:W-:Y:S01]  /*15380*/  IADD3 R16, P6, R16, R13, RZ ;  /* 0x0000000d10107210 */ /* 0x000fe20007fde0ff */
[----:B------:R-:W-:Y:S01]  /*15390*/  USHF.L.U64.HI UR9, UR8, 0x3, UR9 ;  /* 0x0000000308097899 */ /* 0x000fe20008010209 */
[----:B------:R0:W-:Y:S03]  /*153a0*/  STL [R1+0x3c0], R18 ;  /* 0x0003c01201007387 */ /* 0x0001e60000100800 */
[----:B------:R-:W-:Y:S01]  /*153b0*/  IMAD.X R17, R17, 0x1, R12, P6 ;  /* 0x0000000111117824 */ /* 0x000fe200030e060c */
[----:B------:R-:W4:Y:S04]  /*153c0*/  LDL.LU R24, [R1+0x1ac] ;  /* 0x0001ac0001187983 */ /* 0x000f280000300800 */
[----:B------:R-:W4:Y:S01]  /*153d0*/  LDL.LU R25, [R1+0x468] ;  /* 0x0004680001197983 */ /* 0x000f220000300800 */
[----:B0-----:R-:W-:-:S03]  /*153e0*/  IADD3 R18, P6, R19, UR11, RZ ;  /* 0x0000000b13127c10 */ /* 0x001fc6000ffde0ff */
[----:B------:R-:W4:Y:S01]  /*153f0*/  LDL.LU R34, [R1+0x104] ;  /* 0x0001040001227983 */ /* 0x000f220000300800 */
[----:B------:R-:W-:-:S03]  /*15400*/  IADD3.X R19, R32, UR9, RZ, P6, !PT ;  /* 0x0000000920137c10 */ /* 0x000fc6000b7fe4ff */
[----:B------:R-:W4:Y:S01]  /*15410*/  LDL.LU R32, [R1+0x7b8] ;  /* 0x0007b80001207983 */ /* 0x000f220000300800 */
[C---:B------:R-:W-:Y:S01]  /*15420*/  SHF.L.U64.HI R19, R18.reuse, 0x2, R19 ;  /* 0x0000000212137819 */ /* 0x040fe20000010213 */
[----:B------:R-:W-:Y:S01]  /*15430*/  IMAD.SHL.U32 R18, R18, 0x4, RZ ;  /* 0x0000000412127824 */ /* 0x000fe200078e00ff */
[----:B---3--:R-:W-:-:S05]  /*15440*/  SEL R21, R21, RZ, !P1 ;  /* 0x000000ff15157207 */ /* 0x008fca0004800000 */
[----:B----4-:R-:W-:Y:S02]  /*15450*/  FADD R21, R23, R21 ;  /* 0x0000001517157221 */ /* 0x010fe40000000000 */
[----:B------:R-:W3:Y:S04]  /*15460*/  LDL.LU R23, [R1+0x7b4] ;  /* 0x0007b40001177983 */ /* 0x000ee80000300800 */
[----:B------:R0:W-:Y:S02]  /*15470*/  STL [R1+0x39c], R21 ;  /* 0x00039c1501007387 */ /* 0x0001e40000100800 */
[----:B0-----:R-:W-:-:S06]  /*15480*/  IMAD.MOV.U32 R21, RZ, RZ, RZ ;  /* 0x000000ffff157224 */ /* 0x001fcc00078e00ff */
[----:B------:R0:W4:Y:S01]  /*15490*/  @P5 LDG.E.EL R21, desc[UR22][R16.64] ;  /* 0x0000001610155981 */ /* 0x000122000c2e1900 */
[----:B------:R-:W-:Y:S02]  /*154a0*/  SEL R33, R33, RZ, !P1 ;  /* 0x000000ff21217207 */ /* 0x000fe40004800000 */
[----:B0-----:R-:W-:-:S04]  /*154b0*/  IADD3 R16, P6, R18, UR45, RZ ;  /* 0x0000002d12107c10 */ /* 0x001fc8000ffde0ff */
[----:B------:R-:W-:Y:S01]  /*154c0*/  IADD3.X R17, R19, UR33, RZ, P6, !PT ;  /* 0x0000002113117c10 */ /* 0x000fe2000b7fe4ff */
[----:B------:R-:W-:Y:S02]  /*154d0*/  FADD R33, R37, R33 ;  /* 0x0000002125217221 */ /* 0x000fe40000000000 */
[----:B------:R-:W3:Y:S01]  /*154e0*/  LDL.LU R37, [R1+0x7b0] ;  /* 0x0007b00001257983 */ /* 0x000ee20000300800 */
[----:B------:R-:W-:-:S03]  /*154f0*/  IMAD.WIDE R16, R14, 0x4, R16 ;  /* 0x000000040e107825 */ /* 0x000fc600078e0210 */
[----:B------:R0:W-:Y:S01]  /*15500*/  STL [R1+0x398], R33 ;  /* 0x0003982101007387 */ /* 0x0001e20000100800 */
[----:B------:R-:W-:-:S05]  /*15510*/  IADD3 R16, P6, R16, R13, RZ ;  /* 0x0000000d10107210 */ /* 0x000fca0007fde0ff */
[----:B------:R-:W-:Y:S02]  /*15520*/  IMAD.X R17, R17, 0x1, R12, P6 ;  /* 0x0000000111117824 */ /* 0x000fe400030e060c */
[----:B0-----:R-:W-:-:S06]  /*15530*/  IMAD.MOV.U32 R33, RZ, RZ, RZ ;  /* 0x000000ffff217224 */ /* 0x001fcc00078e00ff */
[----:B------:R0:W3:Y:S02]  /*15540*/  @P5 LDG.E.EL R33, desc[UR22][R16.64] ;  /* 0x0000001610215981 */ /* 0x0000e4000c2e1900 */
[----:B0-----:R-:W-:-:S04]  /*15550*/  IADD3 R16, P6, R18, UR34, RZ ;  /* 0x0000002212107c10 */ /* 0x001fc8000ffde0ff */
[----:B------:R-:W-:-:S03]  /*15560*/  IADD3.X R17, R19, UR35, RZ, P6, !PT ;  /* 0x0000002313117c10 */ /* 0x000fc6000b7fe4ff */
[----:B------:R-:W-:-:S03]  /*15570*/  IMAD.WIDE R16, R15, 0x4, R16 ;  /* 0x000000040f107825 */ /* 0x000fc600078e0210 */
[----:B------:R-:W-:-:S05]  /*15580*/  IADD3 R16, P6, R16, R4, RZ ;  /* 0x0000000410107210 */ /* 0x000fca0007fde0ff */
[----:B------:R-:W-:Y:S01]  /*15590*/  IMAD.X R17, R17, 0x1, R2, P6 ;  /* 0x0000000111117824 */ /* 0x000fe200030e0602 */
[----:B---3--:R0:W-:Y:S02]  /*155a0*/  STL [R1+0x138], R33 ;  /* 0x0001382101007387 */ /* 0x0081e40000100800 */
[----:B0-----:R-:W-:Y:S01]  /*155b0*/  SEL R33, R24, RZ, !P1 ;  /* 0x000000ff18217207 */ /* 0x001fe20004800000 */
[----:B------:R-:W-:-:S06]  /*155c0*/  IMAD.MOV.U32 R24, RZ, RZ, RZ ;  /* 0x000000ffff187224 */ /* 0x000fcc00078e00ff */
[----:B------:R0:W3:Y:S02]  /*155d0*/  @P2 LDG.E.EL R24, desc[UR22][R16.64] ;  /* 0x0000001610182981 */ /* 0x0000e4000c2e1900 */
[----:B0-----:R-:W-:-:S04]  /*155e0*/  IADD3 R16, P6, R18, UR36, RZ ;  /* 0x0000002412107c10 */ /* 0x001fc8000ffde0ff */
[----:B------:R-:W-:-:S03]  /*155f0*/  IADD3.X R17, R19, UR37, RZ, P6, !PT ;  /* 0x0000002513117c10 */ /* 0x000fc6000b7fe4ff */
[----:B------:R-:W-:Y:S01]  /*15600*/  IMAD.WIDE R16, R28, 0x4, R16 ;  /* 0x000000041c107825 */ /* 0x000fe200078e0210 */
[----:B------:R-:W-:Y:S02]  /*15610*/  LOP3.LUT R25, R25, 0xffffff7f, RZ, 0xc0, !PT ;  /* 0xffffff7f19197812 */ /* 0x000fe400078ec0ff */
[----:B------:R-:W-:Y:S02]  /*15620*/  IADD3 R16, P6, R16, R4, RZ ;  /* 0x0000000410107210 */ /* 0x000fe40007fde0ff */
[----:B------:R-:W-:-:S03]  /*15630*/  @P1 LOP3.LUT R25, R25, 0x80, RZ, 0xfc, !PT ;  /* 0x0000008019191812 */ /* 0x000fc600078efcff */
[----:B------:R-:W-:Y:S01]  /*15640*/  IMAD.X R17, R17, 0x1, R2, P6 ;  /* 0x0000000111117824 */ /* 0x000fe200030e0602 */
[----:B------:R-:W-:Y:S01]  /*15650*/  IADD3 R18, P6, R18, UR38, RZ ;  /* 0x0000002612127c10 */ /* 0x000fe2000ffde0ff */
[----:B------:R0:W-:Y:S03]  /*15660*/  STL [R1+0x468], R25 ;  /* 0x0004681901007387 */ /* 0x0001e60000100800 */
[----:B------:R-:W-:-:S03]  /*15670*/  IADD3.X R19, R19, UR39, RZ, P6, !PT ;  /* 0x0000002713137c10 */ /* 0x000fc6000b7fe4ff */
[----:B------:R-:W-:-:S04]  /*15680*/  IMAD.WIDE.U32 R18, R35, 0x4, R18 ;  /* 0x0000000423127825 */ /* 0x000fc800078e0012 */
[----:B0-----:R-:W-:-:S05]  /*15690*/  FADD R25, R34, R33 ;  /* 0x0000002122197221 */ /* 0x001fca0000000000 */
[----:B------:R-:W-:Y:S04]  /*156a0*/  STL [R1+0x384], R25 ;  /* 0x0003841901007387 */ /* 0x000fe80000100800 */
[----:B---3--:R0:W-:Y:S02]  /*156b0*/  STL [R1+0x150], R24 ;  /* 0x0001501801007387 */ /* 0x0081e40000100800 */
[----:B0-----:R-:W-:-:S05]  /*156c0*/  IADD3 R24, P6, R18, R5, RZ ;  /* 0x0000000512187210 */ /* 0x001fca0007fde0ff */
[----:B------:R-:W-:Y:S01]  /*156d0*/  IMAD.X R25, R19, 0x1, R3, P6 ;  /* 0x0000000113197824 */ /* 0x000fe200030e0603 */
[----:B------:R-:W-:-:S04]  /*156e0*/  IADD3 R18, P6, R32, UR38, RZ ;  /* 0x0000002620127c10 */ /* 0x000fc8000ffde0ff */
[----:B------:R-:W-:-:S03]  /*156f0*/  IADD3.X R19, R11, UR39, RZ, P6, !PT ;  /* 0x000000270b137c10 */ /* 0x000fc6000b7fe4ff */
[----:B------:R-:W-:-:S03]  /*15700*/  IMAD.WIDE.U32 R18, R35, 0x4, R18 ;  /* 0x0000000423127825 */ /* 0x000fc600078e0012 */
[----:B------:R-:W-:Y:S01]  /*15710*/  IADD3 R32, P6, R18, R5, RZ ;  /* 0x0000000512207210 */ /* 0x000fe20007fde0ff */
[----:B------:R0:W-:Y:S04]  /*15720*/  STL.64 [R1+0x258], R24 ;  /* 0x0002581801007387 */ /* 0x0001e80000100a00 */
[----:B------:R-:W-:Y:S01]  /*15730*/  IMAD.X R33, R19, 0x1, R3, P6 ;  /* 0x0000000113217824 */ /* 0x000fe200030e0603 */
[----:B------:R-:W-:Y:S01]  /*15740*/  IADD3 R18, P6, R29, UR38, RZ ;  /* 0x000000261d127c10 */ /* 0x000fe2000ffde0ff */
[----:B0-----:R-:W3:Y:S04]  /*15750*/  LDL.LU.64 R24, [R1+0x7a8] ;  /* 0x0007a80001187983 */ /* 0x001ee80000300a00 */
[----:B------:R0:W-:Y:S04]  /*15760*/  STL.64 [R1+0x250], R32 ;  /* 0x0002502001007387 */ /* 0x0001e80000100a00 */
[----:B0-----:R-:W3:Y:S04]  /*15770*/  LDL.LU R32, [R1+0x318] ;  /* 0x0003180001207983 */ /* 0x001ee80000300800 */
[----:B------:R-:W3:Y:S04]  /*15780*/  LDL.LU R33, [R1+0x310] ;  /* 0x0003100001217983 */ /* 0x000ee80000300800 */
[----:B------:R-:W3:Y:S01]  /*15790*/  LDL R29, [R1+0x110] ;  /* 0x00011000011d7983 */ /* 0x000ee20000100800 */
[----:B------:R-:W-:-:S03]  /*157a0*/  IADD3.X R19, R10, UR39, RZ, P6, !PT ;  /* 0x000000270a137c10 */ /* 0x000fc6000b7fe4ff */
[----:B---3--:R-:W-:-:S03]  /*157b0*/  IMAD.WIDE.U32 R18, R29, 0x4, R18 ;  /* 0x000000041d127825 */ /* 0x008fc600078e0012 */
[----:B------:R-:W-:-:S03]  /*157c0*/  IADD3 R34, P6, R18, R5, RZ ;  /* 0x0000000512227210 */ /* 0x000fc60007fde0ff */
[----:B------:R-:W3:Y:S02]  /*157d0*/  LDL.LU R18, [R1+0x1a4] ;  /* 0x0001a40001127983 */ /* 0x000ee40000300800 */
[----:B------:R-:W-:Y:S01]  /*157e0*/  IMAD.X R35, R19, 0x1, R3, P6 ;  /* 0x0000000113237824 */ /* 0x000fe200030e0603 */
[----:B------:R-:W-:-:S04]  /*157f0*/  IADD3 R10, P6, R31, UR38, RZ ;  /* 0x000000261f0a7c10 */ /* 0x000fc8000ffde0ff */
[----:B------:R-:W-:Y:S01]  /*15800*/  IADD3.X R11, R9, UR39, RZ, P6, !PT ;  /* 0x00000027090b7c10 */ /* 0x000fe2000b7fe4ff */
[----:B------:R0:W-:Y:S02]  /*15810*/  STL.64 [R1+0x248], R34 ;  /* 0x0002482201007387 */ /* 0x0001e40000100a00 */
[----:B------:R-:W-:-:S03]  /*15820*/  IMAD.WIDE.U32 R10, R29, 0x4, R10 ;  /* 0x000000041d0a7825 */ /* 0x000fc600078e000a */
[----:B0-----:R-:W-:-:S05]  /*15830*/  IADD3 R34, P6, R10, R5, RZ ;  /* 0x000000050a227210 */ /* 0x001fca0007fde0ff */
[----:B------:R-:W-:Y:S01]  /*15840*/  IMAD.X R35, R11, 0x1, R3, P6 ;  /* 0x000000010b237824 */ /* 0x000fe200030e0603 */
[----:B------:R-:W-:Y:S02]  /*15850*/  IADD3 R10, P6, R27, UR38, RZ ;  /* 0x000000261b0a7c10 */ /* 0x000fe4000ffde0ff */
[----:B------:R-:W3:Y:S02]  /*15860*/  LDL.LU R27, [R1+0x14] ;  /* 0x00001400011b7983 */ /* 0x000ee40000300800 */
[----:B------:R-:W-:-:S03]  /*15870*/  IADD3.X R11, R8, UR39, RZ, P6, !PT ;  /* 0x00000027080b7c10 */ /* 0x000fc6000b7fe4ff */
[----:B------:R-:W-:Y:S01]  /*15880*/  IMAD.WIDE.U32 R10, R29, 0x4, R10 ;  /* 0x000000041d0a7825 */ /* 0x000fe200078e000a */
[----:B------:R0:W-:Y:S02]  /*15890*/  STL.64 [R1+0x240], R34 ;  /* 0x0002402201007387 */ /* 0x0001e40000100a00 */
[----:B0-----:R-:W-:-:S03]  /*158a0*/  IADD3 R34, P6, R10, R5, RZ ;  /* 0x000000050a227210 */ /* 0x001fc60007fde0ff */
[----:B------:R-:W3:Y:S02]  /*158b0*/  LDL.LU R10, [R1+0x1b8] ;  /* 0x0001b800010a7983 */ /* 0x000ee40000300800 */
[----:B------:R-:W-:Y:S01]  /*158c0*/  IMAD.X R35, R11, 0x1, R3, P6 ;  /* 0x000000010b237824 */ /* 0x000fe200030e0603 */
[----:B------:R-:W-:Y:S01]  /*158d0*/  IADD3 R8, P6, R30, UR38, RZ ;  /* 0x000000261e087c10 */ /* 0x000fe2000ffde0ff */
[----:B------:R-:W3:Y:S03]  /*158e0*/  LDL.LU R19, [R1+0x38] ;  /* 0x0000380001137983 */ /* 0x000ee60000300800 */
[----:B------:R-:W-:Y:S01]  /*158f0*/  IADD3.X R9, R7, UR39, RZ, P6, !PT ;  /* 0x0000002707097c10 */ /* 0x000fe2000b7fe4ff */
[----:B------:R0:W-:Y:S04]  /*15900*/  STL.64 [R1+0x238], R34 ;  /* 0x0002382201007387 */ /* 0x0001e80000100a00 */
[----:B------:R-:W3:Y:S04]  /*15910*/  LDL.LU R30, [R1+0x28] ;  /* 0x00002800011e7983 */ /* 0x000ee80000300800 */
[----:B------:R-:W3:Y:S01]  /*15920*/  LDL.LU R7, [R1+0x1a8] ;  /* 0x0001a80001077983 */ /* 0x000ee20000300800 */
[----:B------:R-:W-:-:S03]  /*15930*/  IMAD.WIDE.U32 R8, R29, 0x4, R8 ;  /* 0x000000041d087825 */ /* 0x000fc600078e0008 */
[----:B------:R-:W4:Y:S01]  /*15940*/  LDL.LU R11, [R1+0x10] ;  /* 0x00001000010b7983 */ /* 0x000f220000300800 */
[----:B0-----:R-:W-:-:S03]  /*15950*/  IADD3 R34, P6, R8, R5, RZ ;  /* 0x0000000508227210 */ /* 0x001fc60007fde0ff */
[----:B------:R-:W4:Y:S02]  /*15960*/  LDL.LU R31, [R1+0x4] ;  /* 0x00000400011f7983 */ /* 0x000f240000300800 */
[----:B------:R-:W-:Y:S01]  /*15970*/  IMAD.X R35, R9, 0x1, R3, P6 ;  /* 0x0000000109237824 */ /* 0x000fe200030e0603 */
[----:B------:R-:W-:-:S04]  /*15980*/  IADD3 R8, P6, R26, UR38, RZ ;  /* 0x000000261a087c10 */ /* 0x000fc8000ffde0ff */
[----:B------:R-:W-:Y:S01]  /*15990*/  IADD3.X R9, R6, UR39, RZ, P6, !PT ;  /* 0x0000002706097c10 */ /* 0x000fe2000b7fe4ff */
[----:B------:R-:W-:-:S06]  /*159a0*/  IMAD.MOV.U32 R6, RZ, RZ, RZ ;  /* 0x000000ffff067224 */ /* 0x000fcc00078e00ff */
[----:B------:R-:W4:Y:S01]  /*159b0*/  @P4 LDG.E.EL R6, desc[UR22][R16.64] ;  /* 0x0000001610064981 */ /* 0x000f22000c2e1900 */
[----:B------:R-:W-:-:S03]  /*159c0*/  IMAD.WIDE.U32 R8, R29, 0x4, R8 ;  /* 0x000000041d087825 */ /* 0x000fc600078e0008 */
[----:B------:R0:W-:Y:S02]  /*159d0*/  STL.64 [R1+0x230], R34 ;  /* 0x0002302201007387 */ /* 0x0001e40000100a00 */
[----:B0-----:R-:W-:-:S05]  /*159e0*/  IADD3 R34, P6, R8, R5, RZ ;  /* 0x0000000508227210 */ /* 0x001fca0007fde0ff */
[----:B------:R-:W-:-:S05]  /*159f0*/  IMAD.X R35, R9, 0x1, R3, P6 ;  /* 0x0000000109237824 */ /* 0x000fca00030e0603 */
[----:B------:R0:W-:Y:S04]  /*15a00*/  STL.64 [R1+0x1b0], R34 ;  /* 0x0001b02201007387 */ /* 0x0001e80000100a00 */
[----:B0-----:R-:W4:Y:S01]  /*15a10*/  LDL.LU.64 R34, [R1+0x7a0] ;  /* 0x0007a00001227983 */ /* 0x001f220000300a00 */
[----:B------:R-:W-:-:S04]  /*15a20*/  IADD3 R9, P6, R32, UR49, RZ ;  /* 0x0000003120097c10 */ /* 0x000fc8000ffde0ff */
[----:B------:R-:W-:Y:S02]  /*15a30*/  IADD3.X R8, R33, UR19, RZ, P6, !PT ;  /* 0x0000001321087c10 */ /* 0x000fe4000b7fe4ff */
[----:B---3--:R-:W-:Y:S02]  /*15a40*/  SEL R7, R7, RZ, P2 ;  /* 0x000000ff07077207 */ /* 0x008fe40001000000 */
[----:B------:R-:W-:Y:S02]  /*15a50*/  @P0 SEL R7, R18, RZ, P4 ;  /* 0x000000ff12070207 */ /* 0x000fe40002000000 */
[----:B------:R-:W3:Y:S01]  /*15a60*/  LDL.LU R18, [R1+0x2c] ;  /* 0x00002c0001127983 */ /* 0x000ee20000300800 */
[----:B------:R-:W-:-:S04]  /*15a70*/  SEL R10, R10, RZ, P5 ;  /* 0x000000ff0a0a7207 */ /* 0x000fc80002800000 */
[----:B------:R-:W-:Y:S01]  /*15a80*/  SEL R7, R10, R7, !P3 ;  /* 0x000000070a077207 */ /* 0x000fe20005800000 */
[----:B----4-:R0:W-:Y:S04]  /*15a90*/  STL [R1+0x144], R6 ;  /* 0x0001440601007387 */ /* 0x0101e80000100800 */
[----:B------:R4:W-:Y:S01]  /*15aa0*/  STL [R1+0x16c], R7 ;  /* 0x00016c0701007387 */ /* 0x0009e20000100800 */
[----:B0-----:R-:W-:Y:S02]  /*15ab0*/  SEL R6, R30, RZ, P2 ;  /* 0x000000ff1e067207 */ /* 0x001fe40001000000 */
[----:B------:R-:W-:Y:S01]  /*15ac0*/  @P0 SEL R6, R27, RZ, P4 ;  /* 0x000000ff1b060207 */ /* 0x000fe20002000000 */
[C---:B------:R-:W-:Y:S01]  /*15ad0*/  IMAD.SHL.U32 R27, R9.reuse, 0x4, RZ ;  /* 0x00000004091b7824 */ /* 0x040fe200078e00ff */
[----:B----4-:R-:W-:-:S04]  /*15ae0*/  SHF.L.U64.HI R7, R9, 0x2, R8 ;  /* 0x0000000209077819 */ /* 0x010fc80000010208 */
[----:B------:R-:W-:-:S04]  /*15af0*/  IADD3 R8, P6, R27, UR45, RZ ;  /* 0x0000002d1b087c10 */ /* 0x000fc8000ffde0ff */
[----:B------:R-:W-:-:S03]  /*15b00*/  IADD3.X R9, R7, UR33, RZ, P6, !PT ;  /* 0x0000002107097c10 */ /* 0x000fc6000b7fe4ff */
[----:B------:R-:W-:Y:S01]  /*15b10*/  IMAD.WIDE R8, R14, 0x4, R8 ;  /* 0x000000040e087825 */ /* 0x000fe200078e0208 */
[----:B------:R-:W-:Y:S02]  /*15b20*/  SEL R10, R19, RZ, P5 ;  /* 0x000000ff130a7207 */ /* 0x000fe40002800000 */
[----:B------:R-:W4:Y:S01]  /*15b30*/  LDL.LU R19, [R1] ;  /* 0x0000000001137983 */ /* 0x000f220000300800 */
[----:B------:R-:W-:Y:S02]  /*15b40*/  IADD3 R8, P6, R8, R13, RZ ;  /* 0x0000000d08087210 */ /* 0x000fe40007fde0ff */
[----:B------:R-:W-:Y:S01]  /*15b50*/  SEL R10, R10, R6, !P3 ;  /* 0x000000060a0a7207 */ /* 0x000fe20005800000 */
[----:B------:R-:W-:Y:S02]  /*15b60*/  IMAD.MOV.U32 R6, RZ, RZ, RZ ;  /* 0x000000ffff067224 */ /* 0x000fe400078e00ff */
[----:B------:R-:W-:-:S05]  /*15b70*/  IMAD.X R9, R9, 0x1, R12, P6 ;  /* 0x0000000109097824 */ /* 0x000fca00030e060c */
[----:B------:R0:W4:Y:S02]  /*15b80*/  @P5 LDG.E.EL R6, desc[UR22][R8.64] ;  /* 0x0000001608065981 */ /* 0x000124000c2e1900 */
[----:B0-----:R-:W-:-:S04]  /*15b90*/  IADD3 R8, P6, R27, UR34, RZ ;  /* 0x000000221b087c10 */ /* 0x001fc8000ffde0ff */
[----:B------:R-:W-:-:S03]  /*15ba0*/  IADD3.X R9, R7, UR35, RZ, P6, !PT ;  /* 0x0000002307097c10 */ /* 0x000fc6000b7fe4ff */
[----:B------:R-:W-:Y:S01]  /*15bb0*/  IMAD.WIDE R8, R15, 0x4, R8 ;  /* 0x000000040f087825 */ /* 0x000fe200078e0208 */
[----:B------:R0:W-:Y:S02]  /*15bc0*/  STL [R1+0x178], R10 ;  /* 0x0001780a01007387 */ /* 0x0001e40000100800 */
[----:B------:R-:W-:Y:S02]  /*15bd0*/  IADD3 R8, P6, R8, R4, RZ ;  /* 0x0000000408087210 */ /* 0x000fe40007fde0ff */
[----:B0-----:R-:W-:Y:S01]  /*15be0*/  SEL R10, R11, RZ, P2 ;  /* 0x000000ff0b0a7207 */ /* 0x001fe20001000000 */
[----:B------:R-:W-:Y:S02]  /*15bf0*/  IMAD.MOV.U32 R11, RZ, RZ, RZ ;  /* 0x000000ffff0b7224 */ /* 0x000fe400078e00ff */
[----:B------:R-:W-:-:S05]  /*15c00*/  IMAD.X R9, R9, 0x1, R2, P6 ;  /* 0x0000000109097824 */ /* 0x000fca00030e0602 */
[----:B------:R0:W4:Y:S02]  /*15c10*/  @P2 LDG.E.EL R11, desc[UR22][R8.64] ;  /* 0x00000016080b2981 */ /* 0x000124000c2e1900 */
[----:B0-----:R-:W-:-:S04]  /*15c20*/  IADD3 R8, P6, R27, UR36, RZ ;  /* 0x000000241b087c10 */ /* 0x001fc8000ffde0ff */
[----:B------:R-:W-:-:S03]  /*15c30*/  IADD3.X R9, R7, UR37, RZ, P6, !PT ;  /* 0x0000002507097c10 */ /* 0x000fc6000b7fe4ff */
[----:B------:R-:W-:Y:S01]  /*15c40*/  IMAD.WIDE R8, R28, 0x4, R8 ;  /* 0x000000041c087825 */ /* 0x000fe200078e0208 */
[----:B------:R-:W-:Y:S02]  /*15c50*/  @P0 SEL R10, R31, RZ, P4 ;  /* 0x000000ff1f0a0207 */ /* 0x000fe40002000000 */
[----:B------:R-:W-:-:S05]  /*15c60*/  IADD3 R8, P6, R8, R4, RZ ;  /* 0x0000000408087210 */ /* 0x000fca0007fde0ff */
[----:B------:R-:W-:Y:S01]  /*15c70*/  IMAD.X R9, R9, 0x1, R2, P6 ;  /* 0x0000000109097824 */ /* 0x000fe200030e0602 */
[----:B---3--:R-:W-:-:S04]  /*15c80*/  SEL R16, R18, RZ, P5 ;  /* 0x000000ff12107207 */ /* 0x008fc80002800000 */
[----:B------:R-:W-:Y:S01]  /*15c90*/  SEL R16, R16, R10, !P3 ;  /* 0x0000000a10107207 */ /* 0x000fe20005800000 */
[----:B------:R-:W-:-:S06]  /*15ca0*/  IMAD.MOV.U32 R10, RZ, RZ, RZ ;  /* 0x000000ffff0a7224 */ /* 0x000fcc00078e00ff */
[----:B------:R0:W3:Y:S02]  /*15cb0*/  @P4 LDG.E.EL R10, desc[UR22][R8.64] ;  /* 0x00000016080a4981 */ /* 0x0000e4000c2e1900 */
[----:B0-----:R-:W-:Y:S02]  /*15cc0*/  IADD3 R8, P6, R32, UR44, RZ ;  /* 0x0000002c20087c10 */ /* 0x001fe4000ffde0ff */
[----:B------:R0:W-:Y:S02]  /*15cd0*/  STL [R1+0x34c], R16 ;  /* 0x00034c1001007387 */ /* 0x0001e40000100800 */
[----:B------:R-:W-:Y:S01]  /*15ce0*/  IADD3.X R9, R33, UR18, RZ, P6, !PT ;  /* 0x0000001221097c10 */ /* 0x000fe2000b7fe4ff */
[----:B------:R-:W-:Y:S01]  /*15cf0*/  IMAD.SHL.U32 R26, R8, 0x4, RZ ;  /* 0x00000004081a7824 */ /* 0x000fe200078e00ff */
[----:B----4-:R-:W-:Y:S02]  /*15d00*/  SEL R6, R6, RZ, P5 ;  /* 0x000000ff06067207 */ /* 0x010fe40002800000 */
[----:B------:R-:W-:-:S02]  /*15d10*/  SEL R11, R11, RZ, P2 ;  /* 0x000000ff0b0b7207 */ /* 0x000fc40001000000 */
[----:B0-----:R-:W-:Y:S01]  /*15d20*/  SEL R16, R34, RZ, P5 ;  /* 0x000000ff22107207 */ /* 0x001fe20002800000 */
[----:B------:R-:W-:Y:S01]  /*15d30*/  IMAD.MOV.U32 R17, RZ, RZ, RZ ;  /* 0x000000ffff117224 */ /* 0x000fe200078e00ff */
[----:B---3--:R-:W-:-:S04]  /*15d40*/  SEL R10, R10, RZ, P4 ;  /* 0x000000ff0a0a7207 */ /* 0x008fc80002000000 */
[----:B------:R-:W-:-:S05]  /*15d50*/  @P3 SEL R6, R11, R10, !P0 ;  /* 0x0000000a0b063207 */ /* 0x000fca0004000000 */
[----:B------:R0:W-:Y:S02]  /*15d60*/  STL [R1+0x2d8], R6 ;  /* 0x0002d80601007387 */ /* 0x0001e40000100800 */
[----:B0-----:R-:W-:Y:S02]  /*15d70*/  SHF.L.U64.HI R6, R8, 0x2, R9 ;  /* 0x0000000208067819 */ /* 0x001fe40000010209 */
        /* <DEDUP_REMOVED lines=8> */
[----:B------:R-:W-:Y:S02]  /*15e00*/  IADD3.X R9, R6, UR35, RZ, P6, !PT ;  /* 0x0000002306097c10 */ /* 0x000fe4000b7fe4ff */
[----:B------:R-:W-:Y:S01]  /*15e10*/  SEL R11, R19, RZ, P2 ;  /* 0x000000ff130b7207 */ /* 0x000fe20001000000 */
[----:B------:R-:W-:Y:S01]  /*15e20*/  IMAD.WIDE R8, R15, 0x4, R8 ;  /* 0x000000040f087825 */ /* 0x000fe200078e0208 */
[----:B------:R-:W-:Y:S02]  /*15e30*/  @P0 SEL R11, R35, RZ, P4 ;  /* 0x000000ff230b0207 */ /* 0x000fe40002000000 */
[----:B------:R-:W-:Y:S02]  /*15e40*/  IADD3 R8, P6, R8, R4, RZ ;  /* 0x0000000408087210 */ /* 0x000fe40007fde0ff */
[----:B------:R-:W-:Y:S01]  /*15e50*/  SEL R16, R16, R11, !P3 ;  /* 0x0000000b10107207 */ /* 0x000fe20005800000 */
[----:B------:R-:W-:Y:S02]  /*15e60*/  IMAD.MOV.U32 R11, RZ, RZ, RZ ;  /* 0x000000ffff0b7224 */ /* 0x000fe400078e00ff */
[----:B------:R-:W-:-:S05]  /*15e70*/  IMAD.X R9, R9, 0x1, R2, P6 ;  /* 0x0000000109097824 */ /* 0x000fca00030e0602 */
[----:B------:R0:W4:Y:S02]  /*15e80*/  @P2 LDG.E.EL R11, desc[UR22][R8.64] ;  /* 0x00000016080b2981 */ /* 0x000124000c2e1900 */
[----:B0-----:R-:W-:-:S04]  /*15e90*/  IADD3 R8, P6, R26, UR36, RZ ;  /* 0x000000241a087c10 */ /* 0x001fc8000ffde0ff */
[----:B------:R-:W-:-:S03]  /*15ea0*/  IADD3.X R9, R6, UR37, RZ, P6, !PT ;  /* 0x0000002506097c10 */ /* 0x000fc6000b7fe4ff */
[----:B------:R-:W-:-:S03]  /*15eb0*/  IMAD.WIDE R8, R28, 0x4, R8 ;  /* 0x000000041c087825 */ /* 0x000fc600078e0208 */
[----:B------:R-:W-:-:S05]  /*15ec0*/  IADD3 R8, P6, R8, R4, RZ ;  /* 0x0000000408087210 */ /* 0x000fca0007fde0ff */
[----:B------:R-:W-:-:S05]  /*15ed0*/  IMAD.X R9, R9, 0x1, R2, P6 ;  /* 0x0000000109097824 */ /* 0x000fca00030e0602 */
[----:B------:R0:W4:Y:S04]  /*15ee0*/  @P4 LDG.E.EL R17, desc[UR22][R8.64] ;  /* 0x0000001608114981 */ /* 0x000128000c2e1900 */
[----:B------:R0:W-:Y:S02]  /*15ef0*/  STL [R1+0x380], R16 ;  /* 0x0003801001007387 */ /* 0x0001e40000100800 */
[----:B0-----:R-:W-:Y:S02]  /*15f00*/  IADD3 R8, P6, R32, UR50, RZ ;  /* 0x0000003220087c10 */ /* 0x001fe4000ffde0ff */
[----:B------:R-:W-:-:S03]  /*15f10*/  SEL R16, R24, RZ, P2 ;  /* 0x000000ff18107207 */ /* 0x000fc60001000000 */
[----:B------:R-:W-:Y:S01]  /*15f20*/  IMAD.SHL.U32 R24, R8, 0x4, RZ ;  /* 0x0000000408187824 */ /* 0x000fe200078e00ff */
[----:B------:R-:W-:-:S04]  /*15f30*/  IADD3.X R9, R33, UR20, RZ, P6, !PT ;  /* 0x0000001421097c10 */ /* 0x000fc8000b7fe4ff */
[----:B------:R-:W-:Y:S01]  /*15f40*/  SHF.L.U64.HI R8, R8, 0x2, R9 ;  /* 0x0000000208087819 */ /* 0x000fe20000010209 */
[----:B------:R-:W-:Y:S01]  /*15f50*/  IMAD.MOV.U32 R9, RZ, RZ, RZ ;  /* 0x000000ffff097224 */ /* 0x000fe200078e00ff */
[----:B------:R-:W-:Y:S02]  /*15f60*/  @P0 SEL R16, R23, RZ, P4 ;  /* 0x000000ff17100207 */ /* 0x000fe40002000000 */
[----:B------:R-:W-:-:S04]  /*15f70*/  SEL R25, R25, RZ, P5 ;  /* 0x000000ff19197207 */ /* 0x000fc80002800000 */
[----:B------:R-:W-:Y:S01]  /*15f80*/  SEL R16, R25, R16, !P3 ;  /* 0x0000001019107207 */ /* 0x000fe20005800000 */
[----:B------:R-:W-:Y:S01]  /*15f90*/  IMAD.MOV.U32 R19, RZ, RZ, RZ ;  /* 0x000000ffff137224 */ /* 0x000fe200078e00ff */
[----:B---3--:R-:W-:Y:S02]  /*15fa0*/  SEL R10, R10, RZ, P5 ;  /* 0x000000ff0a0a7207 */ /* 0x008fe40002800000 */
[----:B----4-:R-:W-:Y:S02]  /*15fb0*/  SEL R11, R11, RZ, P2 ;  /* 0x000000ff0b0b7207 */ /* 0x010fe40001000000 */
[----:B------:R-:W-:-:S04]  /*15fc0*/  SEL R17, R17, RZ, P4 ;  /* 0x000000ff11117207 */ /* 0x000fc80002000000 */
[----:B------:R-:W-:-:S05]  /*15fd0*/  @P3 SEL R10, R11, R17, !P0 ;  /* 0x000000110b0a3207 */ /* 0x000fca0004000000 */
[----:B------:R0:W-:Y:S02]  /*15fe0*/  STL [R1+0x338], R10 ;  /* 0x0003380a01007387 */ /* 0x0001e40000100800 */
        /* <DEDUP_REMOVED lines=16> */
[----:B------:R-:W-:-:S03]  /*160f0*/  IMAD.WIDE R10, R28, 0x4, R10 ;  /* 0x000000041c0a7825 */ /* 0x000fc600078e020a */
[----:B------:R-:W-:-:S05]  /*16100*/  IADD3 R10, P6, R10, R4, RZ ;  /* 0x000000040a0a7210 */ /* 0x000fca0007fde0ff */
[----:B------:R-:W-:-:S05]  /*16110*/  IMAD.X R11, R11, 0x1, R2, P6 ;  /* 0x000000010b0b7824 */ /* 0x000fca00030e0602 */
[----:B------:R-:W4:Y:S01]  /*16120*/  @P4 LDG.E.EL R19, desc[UR22][R10.64] ;  /* 0x000000160a134981 */ /* 0x000f22000c2e1900 */
[----:B------:R-:W-:-:S03]  /*16130*/  IADD3 R17, P6, R32, UR51, RZ ;  /* 0x0000003320117c10 */ /* 0x000fc6000ffde0ff */
[----:B------:R-:W4:Y:S01]  /*16140*/  LDL.LU R32, [R1+0x31c] ;  /* 0x00031c0001207983 */ /* 0x000f220000300800 */
[----:B------:R-:W-:-:S03]  /*16150*/  IADD3.X R18, R33, UR21, RZ, P6, !PT ;  /* 0x0000001521127c10 */ /* 0x000fc6000b7fe4ff */
[----:B------:R-:W4:Y:S01]  /*16160*/  LDL.LU R33, [R1+0x314] ;  /* 0x0003140001217983 */ /* 0x000f220000300800 */
[----:B------:R-:W-:Y:S01]  /*16170*/  IMAD.MOV.U32 R23, RZ, RZ, RZ ;  /* 0x000000ffff177224 */ /* 0x000fe200078e00ff */
[----:B---3--:R-:W-:Y:S02]  /*16180*/  SEL R9, R9, RZ, P5 ;  /* 0x000000ff09097207 */ /* 0x008fe40002800000 */
[----:B----4-:R-:W-:Y:S02]  /*16190*/  SEL R16, R16, RZ, P2 ;  /* 0x000000ff10107207 */ /* 0x010fe40001000000 */
[----:B------:R-:W-:-:S04]  /*161a0*/  SEL R19, R19, RZ, P4 ;  /* 0x000000ff13137207 */ /* 0x000fc80002000000 */
[----:B------:R-:W-:Y:S01]  /*161b0*/  @P3 SEL R9, R16, R19, !P0 ;  /* 0x0000001310093207 */ /* 0x000fe20004000000 */
[----:B------:R-:W-:-:S04]  /*161c0*/  IMAD.SHL.U32 R16, R17, 0x4, RZ ;  /* 0x0000000411107824 */ /* 0x000fc800078e00ff */
[----:B------:R0:W-:Y:S01]  /*161d0*/  STL [R1+0x310], R9 ;  /* 0x0003100901007387 */ /* 0x0001e20000100800 */
[----:B------:R-:W-:Y:S02]  /*161e0*/  IADD3 R10, P6, R16, UR45, RZ ;  /* 0x0000002d100a7c10 */ /* 0x000fe4000ffde0ff */
[----:B0-----:R-:W-:-:S04]  /*161f0*/  SHF.L.U64.HI R9, R17, 0x2, R18 ;  /* 0x0000000211097819 */ /* 0x001fc80000010212 */
        /* <DEDUP_REMOVED lines=17> */
[----:B----4-:R0:W-:Y:S02]  /*16310*/  STL [R1+0x140], R17 ;  /* 0x0001401101007387 */ /* 0x0101e40000100800 */
[----:B0-----:R-:W-:-:S06]  /*16320*/  IMAD.MOV.U32 R17, RZ, RZ, RZ ;  /* 0x000000ffff117224 */ /* 0x001fcc00078e00ff */
[----:B------:R0:W4:Y:S01]  /*16330*/  @P4 LDG.E.EL R17, desc[UR22][R10.64] ;  /* 0x000000160a114981 */ /* 0x000122000c2e1900 */
[----:B------:R-:W-:Y:S02]  /*16340*/  IADD3 R16, P6, R16, UR38, RZ ;  /* 0x0000002610107c10 */ /* 0x000fe4000ffde0ff */
[----:B------:R-:W-:Y:S02]  /*16350*/  SEL R22, R22, RZ, P2 ;  /* 0x000000ff16167207 */ /* 0x000fe40001000000 */
[----:B------:R-:W-:Y:S02]  /*16360*/  @P0 SEL R22, R20, RZ, P4 ;  /* 0x000000ff14160207 */ /* 0x000fe40002000000 */
[----:B------:R-:W-:-:S04]  /*16370*/  SEL R21, R21, RZ, P5 ;  /* 0x000000ff15157207 */ /* 0x000fc80002800000 */
[----:B0-----:R-:W-:Y:S01]  /*16380*/  SEL R10, R21, R22, !P3 ;  /* 0x00000016150a7207 */ /* 0x001fe20005800000 */
[----:B----4-:R0:W-:Y:S02]  /*16390*/  STL [R1+0x12c], R17 ;  /* 0x00012c1101007387 */ /* 0x0101e40000100800 */
[----:B0-----:R-:W-:-:S03]  /*163a0*/  IADD3.X R17, R9, UR39, RZ, P6, !PT ;  /* 0x0000002709117c10 */ /* 0x001fc6000b7fe4ff */
[----:B------:R-:W-:-:S03]  /*163b0*/  IMAD.WIDE.U32 R16, R29, 0x4, R16 ;  /* 0x000000041d107825 */ /* 0x000fc600078e0010 */
[----:B------:R-:W-:-:S05]  /*163c0*/  IADD3 R18, P6, R16, R5, RZ ;  /* 0x0000000510127210 */ /* 0x000fca0007fde0ff */
[----:B------:R-:W-:Y:S01]  /*163d0*/  IMAD.X R19, R17, 0x1, R3, P6 ;  /* 0x0000000111137824 */ /* 0x000fe200030e0603 */
[----:B------:R-:W-:-:S04]  /*163e0*/  IADD3 R22, P6, R32, UR52, RZ ;  /* 0x0000003420167c10 */ /* 0x000fc8000ffde0ff */
[----:B------:R-:W-:-:S04]  /*163f0*/  IADD3.X R9, R33, UR14, RZ, P6, !PT ;  /* 0x0000000e21097c10 */ /* 0x000fc8000b7fe4ff */
[C---:B------:R-:W-:Y:S01]  /*16400*/  SHF.L.U64.HI R9, R22.reuse, 0x2, R9 ;  /* 0x0000000216097819 */ /* 0x040fe20000010209 */
[----:B------:R-:W-:Y:S01]  /*16410*/  IMAD.SHL.U32 R22, R22, 0x4, RZ ;  /* 0x0000000416167824 */ /* 0x000fe200078e00ff */
[----:B------:R-:W-:Y:S04]  /*16420*/  STL.64 [R1+0x228], R18 ;  /* 0x0002281201007387 */ /* 0x000fe80000100a00 */
[----:B------:R0:W-:Y:S02]  /*16430*/  STL [R1+0x318], R10 ;  /* 0x0003180a01007387 */ /* 0x0001e40000100800 */
        /* <DEDUP_REMOVED lines=20> */
[----:B------:R0:W4:Y:S01]  /*16580*/  @P4 LDG.E.EL R18, desc[UR22][R10.64] ;  /* 0x000000160a124981 */ /* 0x000122000c2e1900 */
[----:B------:R-:W-:-:S04]  /*16590*/  IADD3 R21, P6, R32, UR15, RZ ;  /* 0x0000000f20157c10 */ /* 0x000fc8000ffde0ff */
[----:B0-----:R-:W-:-:S04]  /*165a0*/  IADD3.X R11, R33, UR10, RZ, P6, !PT ;  /* 0x0000000a210b7c10 */ /* 0x001fc8000b7fe4ff */
[C---:B------:R-:W-:Y:S01]  /*165b0*/  SHF.L.U64.HI R11, R21.reuse, 0x2, R11 ;  /* 0x00000002150b7819 */ /* 0x040fe2000001020b */
[----:B------:R-:W-:Y:S02]  /*165c0*/  IMAD.SHL.U32 R21, R21, 0x4, RZ ;  /* 0x0000000415157824 */ /* 0x000fe400078e00ff */
[----:B------:R-:W-:Y:S01]  /*165d0*/  IMAD.MOV.U32 R10, RZ, RZ, RZ ;  /* 0x000000ffff0a7224 */ /* 0x000fe200078e00ff */
[----:B---3--:R-:W-:Y:S01]  /*165e0*/  STL [R1+0xf8], R23 ;  /* 0x0000f81701007387 */ /* 0x008fe20000100800 */
[----:B----4-:R-:W-:Y:S02]  /*165f0*/  SEL R19, R16, RZ, P5 ;  /* 0x000000ff10137207 */ /* 0x010fe40002800000 */
[----:B------:R-:W-:Y:S02]  /*16600*/  IADD3 R16, P6, R21, UR45, RZ ;  /* 0x0000002d15107c10 */ /* 0x000fe4000ffde0ff */
[----:B------:R-:W-:Y:S02]  /*16610*/  SEL R17, R17, RZ, P2 ;  /* 0x000000ff11117207 */ /* 0x000fe40001000000 */
[----:B------:R-:W-:-:S04]  /*16620*/  SEL R18, R18, RZ, P4 ;  /* 0x000000ff12127207 */ /* 0x000fc80002000000 */
[----:B------:R-:W-:Y:S02]  /*16630*/  @P3 SEL R19, R17, R18, !P0 ;  /* 0x0000001211133207 */ /* 0x000fe40004000000 */
        /* <DEDUP_REMOVED lines=10> */
[----:B------:R-:W-:Y:S01]  /*166e0*/  IMAD.X R17, R17, 0x1, R2, P6 ;  /* 0x0000000111117824 */ /* 0x000fe200030e0602 */
[----:B0-----:R-:W-:-:S06]  /*166f0*/  CS2R R18, SRZ ;  /* 0x0000000000127805 */ /* 0x001fcc000001ff00 */
[----:B------:R0:W4:Y:S02]  /*16700*/  @P2 LDG.E.EL R18, desc[UR22][R16.64] ;  /* 0x0000001610122981 */ /* 0x000124000c2e1900 */
[----:B0-----:R-:W-:-:S04]  /*16710*/  IADD3 R16, P6, R21, UR36, RZ ;  /* 0x0000002415107c10 */ /* 0x001fc8000ffde0ff */
[----:B------:R-:W-:-:S03]  /*16720*/  IADD3.X R17, R11, UR37, RZ, P6, !PT ;  /* 0x000000250b117c10 */ /* 0x000fc6000b7fe4ff */
[----:B------:R-:W-:-:S03]  /*16730*/  IMAD.WIDE R16, R28, 0x4, R16 ;  /* 0x000000041c107825 */ /* 0x000fc600078e0210 */
[----:B------:R-:W-:-:S05]  /*16740*/  IADD3 R16, P6, R16, R4, RZ ;  /* 0x0000000410107210 */ /* 0x000fca0007fde0ff */
[----:B------:R-:W-:-:S05]  /*16750*/  IMAD.X R17, R17, 0x1, R2, P6 ;  /* 0x0000000111117824 */ /* 0x000fca00030e0602 */
[----:B------:R0:W4:Y:S02]  /*16760*/  @P4 LDG.E.EL R19, desc[UR22][R16.64] ;  /* 0x0000001610134981 */ /* 0x000124000c2e1900 */
[----:B0-----:R-:W-:Y:S01]  /*16770*/  IADD3 R17, P6, R32, UR13, RZ ;  /* 0x0000000d20117c10 */ /* 0x001fe2000ffde0ff */
[----:B------:R-:W-:Y:S02]  /*16780*/  IMAD.MOV.U32 R16, RZ, RZ, RZ ;  /* 0x000000ffff107224 */ /* 0x000fe400078e00ff */
[----:B------:R-:W-:Y:S01]  /*16790*/  IMAD.MOV.U32 R25, RZ, RZ, RZ ;  /* 0x000000ffff197224 */ /* 0x000fe200078e00ff */
[----:B---3--:R-:W-:Y:S02]  /*167a0*/  SEL R20, R10, RZ, P5 ;  /* 0x000000ff0a147207 */ /* 0x008fe40002800000 */
[----:B------:R-:W-:-:S04]  /*167b0*/  IADD3.X R10, R33, UR12, RZ, P6, !PT ;  /* 0x0000000c210a7c10 */ /* 0x000fc8000b7fe4ff */
[C---:B------:R-:W-:Y:S01]  /*167c0*/  SHF.L.U64.HI R10, R17.reuse, 0x2, R10 ;  /* 0x00000002110a7819 */ /* 0x040fe2000001020a */
[----:B------:R-:W-:Y:S01]  /*167d0*/  IMAD.SHL.U32 R17, R17, 0x4, RZ ;  /* 0x0000000411117824 */ /* 0x000fe200078e00ff */
[----:B----4-:R-:W-:Y:S02]  /*167e0*/  SEL R18, R18, RZ, P2 ;  /* 0x000000ff12127207 */ /* 0x010fe40001000000 */
[----:B------:R-:W-:-:S04]  /*167f0*/  SEL R19, R19, RZ, P4 ;  /* 0x000000ff13137207 */ /* 0x000fc80002000000 */
        /* <DEDUP_REMOVED lines=21> */
[----:B------:R-:W-:Y:S01]  /*16950*/  IMAD.MOV.U32 R30, RZ, RZ, RZ ;  /* 0x000000ffff1e7224 */ /* 0x000fe200078e00ff */
[----:B---3--:R-:W-:Y:S02]  /*16960*/  SEL R16, R16, RZ, P2 ;  /* 0x000000ff10107207 */ /* 0x008fe40001000000 */
[----:B----4-:R-:W-:Y:S02]  /*16970*/  @P0 SEL R16, R20, RZ, P4 ;  /* 0x000000ff14100207 */ /* 0x010fe40002000000 */
[----:B------:R-:W-:-:S04]  /*16980*/  IADD3 R20, P6, R32, UR11, RZ ;  /* 0x0000000b20147c10 */ /* 0x000fc8000ffde0ff */
[----:B------:R-:W-:Y:S02]  /*16990*/  IADD3.X R23, R33, UR9, RZ, P6, !PT ;  /* 0x0000000921177c10 */ /* 0x000fe4000b7fe4ff */
[----:B------:R-:W-:-:S04]  /*169a0*/  SEL R25, R25, RZ, P5 ;  /* 0x000000ff19197207 */ /* 0x000fc80002800000 */
[----:B------:R-:W-:Y:S02]  /*169b0*/  SEL R18, R25, R16, !P3 ;  /* 0x0000001019127207 */ /* 0x000fe40005800000 */
[C---:B------:R-:W-:Y:S01]  /*169c0*/  SHF.L.U64.HI R16, R20.reuse, 0x2, R23 ;  /* 0x0000000214107819 */ /* 0x040fe20000010217 */
[----:B------:R-:W-:Y:S02]  /*169d0*/  IMAD.SHL.U32 R20, R20, 0x4, RZ ;  /* 0x0000000414147824 */ /* 0x000fe400078e00ff */
[----:B------:R0:W-:Y:S03]  /*169e0*/  STL [R1+0x31c], R18 ;  /* 0x00031c1201007387 */ /* 0x0001e60000100800 */
        /* <DEDUP_REMOVED lines=20> */
[----:B------:R0:W4:Y:S04]  /*16b30*/  @P4 LDG.E.EL R23, desc[UR22][R18.64] ;  /* 0x0000001612174981 */ /* 0x000128000c2e1900 */
[----:B---3--:R3:W-:Y:S04]  /*16b40*/  STL [R1+0xfc], R30 ;  /* 0x0000fc1e01007387 */ /* 0x0087e80000100800 */
[----:B------:R-:W4:Y:S04]  /*16b50*/  LDL.LU R32, [R1+0x348] ;  /* 0x0003480001207983 */ /* 0x000f280000300800 */
[----:B------:R-:W4:Y:S01]  /*16b60*/  LDL.LU R33, [R1+0x32c] ;  /* 0x00032c0001217983 */ /* 0x000f220000300800 */
[----:B0-----:R-:W-:-:S04]  /*16b70*/  IADD3 R18, P6, R20, UR38, RZ ;  /* 0x0000002614127c10 */ /* 0x001fc8000ffde0ff */
[----:B------:R-:W-:-:S03]  /*16b80*/  IADD3.X R19, R16, UR39, RZ, P6, !PT ;  /* 0x0000002710137c10 */ /* 0x000fc6000b7fe4ff */
[----:B------:R-:W-:-:S03]  /*16b90*/  IMAD.WIDE.U32 R18, R29, 0x4, R18 ;  /* 0x000000041d127825 */ /* 0x000fc600078e0012 */
[----:B---3--:R-:W-:-:S05]  /*16ba0*/  IADD3 R30, P6, R18, R5, RZ ;  /* 0x00000005121e7210 */ /* 0x008fca0007fde0ff */
[----:B------:R-:W-:Y:S01]  /*16bb0*/  IMAD.X R31, R19, 0x1, R3, P6 ;  /* 0x00000001131f7824 */ /* 0x000fe200030e0603 */
[----:B------:R-:W-:-:S04]  /*16bc0*/  IADD3 R18, P6, R27, UR38, RZ ;  /* 0x000000261b127c10 */ /* 0x000fc8000ffde0ff */
[----:B------:R-:W-:Y:S01]  /*16bd0*/  IADD3.X R19, R7, UR39, RZ, P6, !PT ;  /* 0x0000002707137c10 */ /* 0x000fe2000b7fe4ff */
[----:B------:R0:W-:Y:S02]  /*16be0*/  STL.64 [R1+0x208], R30 ;  /* 0x0002081e01007387 */ /* 0x0001e40000100a00 */
[----:B------:R-:W-:-:S03]  /*16bf0*/  IMAD.WIDE.U32 R18, R29, 0x4, R18 ;  /* 0x000000041d127825 */ /* 0x000fc600078e0012 */
[----:B0-----:R-:W-:-:S05]  /*16c00*/  IADD3 R30, P6, R18, R5, RZ ;  /* 0x00000005121e7210 */ /* 0x001fca0007fde0ff */
[----:B------:R-:W-:Y:S01]  /*16c10*/  IMAD.X R31, R19, 0x1, R3, P6 ;  /* 0x00000001131f7824 */ /* 0x000fe200030e0603 */
[----:B------:R-:W-:Y:S01]  /*16c20*/  IADD3 R22, P6, R22, UR38, RZ ;  /* 0x0000002616167c10 */ /* 0x000fe2000ffde0ff */
[----:B----4-:R0:W-:Y:S03]  /*16c30*/  STL [R1+0x114], R23 ;  /* 0x0001141701007387 */ /* 0x0101e60000100800 */
[----:B0-----:R-:W-:Y:S01]  /*16c40*/  IADD3.X R23, R9, UR39, RZ, P6, !PT ;  /* 0x0000002709177c10 */ /* 0x001fe2000b7fe4ff */
[----:B------:R0:W-:Y:S02]  /*16c50*/  STL.64 [R1+0x200], R30 ;  /* 0x0002001e01007387 */ /* 0x0001e40000100a00 */
[----:B------:R-:W-:-:S03]  /*16c60*/  IMAD.WIDE.U32 R22, R29, 0x4, R22 ;  /* 0x000000041d167825 */ /* 0x000fc600078e0016 */
[----:B0-----:R-:W-:-:S05]  /*16c70*/  IADD3 R30, P6, R22, R5, RZ ;  /* 0x00000005161e7210 */ /* 0x001fca0007fde0ff */
[----:B------:R-:W-:Y:S01]  /*16c80*/  IMAD.X R31, R23, 0x1, R3, P6 ;  /* 0x00000001171f7824 */ /* 0x000fe200030e0603 */
[----:B------:R-:W-:-:S04]  /*16c90*/  IADD3 R18, P6, R26, UR38, RZ ;  /* 0x000000261a127c10 */ /* 0x000fc8000ffde0ff */
[----:B------:R-:W-:Y:S01]  /*16ca0*/  IADD3.X R19, R6, UR39, RZ, P6, !PT ;  /* 0x0000002706137c10 */ /* 0x000fe2000b7fe4ff */
[----:B------:R0:W-:Y:S02]  /*16cb0*/  STL.64 [R1+0x1f8], R30 ;  /* 0x0001f81e01007387 */ /* 0x0001e40000100a00 */
[----:B------:R-:W-:-:S03]  /*16cc0*/  IMAD.WIDE.U32 R18, R29, 0x4, R18 ;  /* 0x000000041d127825 */ /* 0x000fc600078e0012 */
[----:B0-----:R-:W-:-:S05]  /*16cd0*/  IADD3 R30, P6, R18, R5, RZ ;  /* 0x00000005121e7210 */ /* 0x001fca0007fde0ff */
[----:B------:R-:W-:Y:S01]  /*16ce0*/  IMAD.X R31, R19, 0x1, R3, P6 ;  /* 0x00000001131f7824 */ /* 0x000fe200030e0603 */
[----:B------:R-:W-:-:S04]  /*16cf0*/  IADD3 R6, P6, R21, UR38, RZ ;  /* 0x0000002615067c10 */ /* 0x000fc8000ffde0ff */
[----:B------:R-:W-:-:S03]  /*16d00*/  IADD3.X R7, R11, UR39, RZ, P6, !PT ;  /* 0x000000270b077c10 */ /* 0x000fc6000b7fe4ff */
        /* <DEDUP_REMOVED lines=14> */
[----:B------:R-:W-:Y:S01]  /*16df0*/  IADD3.X R6, R33, UR19, RZ, P6, !PT ;  /* 0x0000001321067c10 */ /* 0x000fe2000b7fe4ff */
[----:B------:R-:W-:Y:S03]  /*16e00*/  STL.64 [R1+0x1f0], R30 ;  /* 0x0001f01e01007387 */ /* 0x000fe60000100a00 */
[C---:B------:R-:W-:Y:S01]  /*16e10*/  SHF.L.U64.HI R6, R21.reuse, 0x2, R6 ;  /* 0x0000000215067819 */ /* 0x040fe20000010206 */
[----:B------:R-:W-:Y:S01]  /*16e20*/  IMAD.SHL.U32 R21, R21, 0x4, RZ ;  /* 0x0000000415157824 */ /* 0x000fe200078e00ff */
[----:B------:R-:W-:Y:S04]  /*16e30*/  STL.64 [R1+0x1e8], R22 ;  /* 0x0001e81601007387 */ /* 0x000fe80000100a00 */
[----:B------:R-:W-:Y:S04]  /*16e40*/  STL.64 [R1+0x1e0], R18 ;  /* 0x0001e01201007387 */ /* 0x000fe80000100a00 */
[----:B------:R0:W-:Y:S02]  /*16e50*/  STL.64 [R1+0x1d8], R8 ;  /* 0x0001d80801007387 */ /* 0x0001e40000100a00 */
[----:B0-----:R-:W-:-:S04]  /*16e60*/  IADD3 R8, P6, R21, UR45, RZ ;  /* 0x0000002d15087c10 */ /* 0x001fc8000ffde0ff */
[----:B------:R-:W-:-:S03]  /*16e70*/  IADD3.X R9, R6, UR33, RZ, P6, !PT ;  /* 0x0000002106097c10 */ /* 0x000fc6000b7fe4ff */
[----:B------:R-:W-:-:S04]  /*16e80*/  IMAD.WIDE R8, R14, 0x4, R8 ;  /* 0x000000040e087825 */ /* 0x000fc800078e0208 */
[----:B------:R-:W-:Y:S01]  /*16e90*/  IMAD.MOV.U32 R7, RZ, RZ, RZ ;  /* 0x000000ffff077224 */ /* 0x000fe200078e00ff */
[----:B------:R-:W-:-:S05]  /*16ea0*/  IADD3 R8, P6, R8, R13, RZ ;  /* 0x0000000d08087210 */ /* 0x000fca0007fde0ff */
[----:B------:R-:W-:-:S05]  /*16eb0*/  IMAD.X R9, R9, 0x1, R12, P6 ;  /* 0x0000000109097824 */ /* 0x000fca00030e060c */
[----:B------:R0:W3:Y:S02]  /*16ec0*/  @P5 LDG.E.EL R7, desc[UR22][R8.64] ;  /* 0x0000001608075981 */ /* 0x0000e4000c2e1900 */
[----:B0-----:R-:W-:-:S04]  /*16ed0*/  IADD3 R8, P6, R21, UR34, RZ ;  /* 0x0000002215087c10 */ /* 0x001fc8000ffde0ff */
[----:B------:R-:W-:-:S03]  /*16ee0*/  IADD3.X R9, R6, UR35, RZ, P6, !PT ;  /* 0x0000002306097c10 */ /* 0x000fc6000b7fe4ff */
[----:B------:R-:W-:Y:S01]  /*16ef0*/  IMAD.WIDE R8, R15, 0x4, R8 ;  /* 0x000000040f087825 */ /* 0x000fe200078e0208 */
[----:B------:R-:W-:Y:S02]  /*16f00*/  CS2R R10, SRZ ;  /* 0x00000000000a7805 */ /* 0x000fe4000001ff00 */
        /* <DEDUP_REMOVED lines=8> */
[----:B------:R0:W4:Y:S01]  /*16f90*/  @P4 LDG.E.EL R11, desc[UR22][R8.64] ;  /* 0x00000016080b4981 */ /* 0x000122000c2e1900 */
[----:B------:R-:W-:Y:S02]  /*16fa0*/  IADD3 R25, P6, R32, UR44, RZ ;  /* 0x0000002c20197c10 */ /* 0x000fe4000ffde0ff */
[----:B---3--:R-:W-:Y:S02]  /*16fb0*/  SEL R16, R7, RZ, P5 ;  /* 0x000000ff07107207 */ /* 0x008fe40002800000 */
[----:B------:R-:W-:-:S04]  /*16fc0*/  IADD3.X R7, R33, UR18, RZ, P6, !PT ;  /* 0x0000001221077c10 */ /* 0x000fc8000b7fe4ff */
[C---:B------:R-:W-:Y:S01]  /*16fd0*/  SHF.L.U64.HI R7, R25.reuse, 0x2, R7 ;  /* 0x0000000219077819 */ /* 0x040fe20000010207 */
[----:B------:R-:W-:-:S05]  /*16fe0*/  IMAD.SHL.U32 R25, R25, 0x4, RZ ;  /* 0x0000000419197824 */ /* 0x000fca00078e00ff */
[----:B0-----:R-:W-:-:S04]  /*16ff0*/  IADD3 R8, P6, R25, UR45, RZ ;  /* 0x0000002d19087c10 */ /* 0x001fc8000ffde0ff */
[----:B------:R-:W-:-:S03]  /*17000*/  IADD3.X R9, R7, UR33, RZ, P6, !PT ;  /* 0x0000002107097c10 */ /* 0x000fc6000b7fe4ff */
[----:B------:R-:W-:-:S03]  /*17010*/  IMAD.WIDE R8, R14, 0x4, R8 ;  /* 0x000000040e087825 */ /* 0x000fc600078e0208 */
[----:B------:R-:W-:Y:S02]  /*17020*/  IADD3 R8, P6, R8, R13, RZ ;  /* 0x0000000d08087210 */ /* 0x000fe40007fde0ff */
[----:B----4-:R-:W-:-:S03]  /*17030*/  SEL R10, R10, RZ, P2 ;  /* 0x000000ff0a0a7207 */ /* 0x010fc60001000000 */
[----:B------:R-:W-:Y:S01]  /*17040*/  IMAD.X R9, R9, 0x1, R12, P6 ;  /* 0x0000000109097824 */ /* 0x000fe200030e060c */
[----:B------:R-:W-:-:S04]  /*17050*/  SEL R11, R11, RZ, P4 ;  /* 0x000000ff0b0b7207 */ /* 0x000fc80002000000 */
[----:B------:R-:W-:Y:S02]  /*17060*/  @P3 SEL R16, R10, R11, !P0 ;  /* 0x0000000b0a103207 */ /* 0x000fe40004000000 */
[----:B------:R-:W-:-:S06]  /*17070*/  CS2R R10, SRZ ;  /* 0x00000000000a7805 */ /* 0x000fcc000001ff00 */
        /* <DEDUP_REMOVED lines=14> */
[----:B------:R-:W4:Y:S01]  /*17160*/  @P4 LDG.E.EL R16, desc[UR22][R8.64] ;  /* 0x0000001608104981 */ /* 0x000f22000c2e1900 */
[----:B------:R-:W-:Y:S01]  /*17170*/  IADD3 R22, P6, R32, UR50, RZ ;  /* 0x0000003220167c10 */ /* 0x000fe2000ffde0ff */
[----:B------:R-:W-:Y:S01]  /*17180*/  IMAD.MOV.U32 R19, RZ, RZ, RZ ;  /* 0x000000ffff137224 */ /* 0x000fe200078e00ff */
[----:B---3--:R-:W-:Y:S01]  /*17190*/  SEL R17, R10, RZ, P5 ;  /* 0x000000ff0a117207 */ /* 0x008fe20002800000 */
[----:B------:R-:W-:Y:S01]  /*171a0*/  IMAD.MOV.U32 R10, RZ, RZ, RZ ;  /* 0x000000ffff0a7224 */ /* 0x000fe200078e00ff */
[----:B----4-:R-:W-:Y:S02]  /*171b0*/  SEL R11, R11, RZ, P2 ;  /* 0x000000ff0b0b7207 */ /* 0x010fe40001000000 */
[----:B------:R-:W-:-:S04]  /*171c0*/  SEL R16, R16, RZ, P4 ;  /* 0x000000ff10107207 */ /* 0x000fc80002000000 */
[----:B------:R-:W-:Y:S02]  /*171d0*/  @P3 SEL R17, R11, R16, !P0 ;  /* 0x000000100b113207 */ /* 0x000fe40004000000 */
[----:B------:R-:W-:-:S04]  /*171e0*/  IADD3.X R11, R33, UR20, RZ, P6, !PT ;  /* 0x00000014210b7c10 */ /* 0x000fc8000b7fe4ff */
[C---:B------:R-:W-:Y:S01]  /*171f0*/  SHF.L.U64.HI R11, R22.reuse, 0x2, R11 ;  /* 0x00000002160b7819 */ /* 0x040fe2000001020b */
[----:B------:R-:W-:-:S05]  /*17200*/  IMAD.SHL.U32 R22, R22, 0x4, RZ ;  /* 0x0000000416167824 */ /* 0x000fca00078e00ff */
        /* <DEDUP_REMOVED lines=8> */
[----:B------:R-:W-:-:S04]  /*17290*/  IMAD.WIDE R8, R15, 0x4, R8 ;  /* 0x000000040f087825 */ /* 0x000fc800078e0208 */
[----:B------:R-:W-:Y:S01]  /*172a0*/  IMAD.MOV.U32 R16, RZ, RZ, RZ ;  /* 0x000000ffff107224 */ /* 0x000fe200078e00ff */
        /* <DEDUP_REMOVED lines=9> */
[----:B------:R0:W-:Y:S04]  /*17340*/  STL [R1+0x2c4], R17 ;  /* 0x0002c41101007387 */ /* 0x0001e80000100800 */
[----:B------:R-:W4:Y:S04]  /*17350*/  LDL.LU R30, [R1+0x3ac] ;  /* 0x0003ac00011e7983 */ /* 0x000f280000300800 */
[----:B------:R-:W4:Y:S01]  /*17360*/  LDL.LU R31, [R1+0x3a8] ;  /* 0x0003a800011f7983 */ /* 0x000f220000300800 */
[----:B0-----:R-:W-:-:S04]  /*17370*/  IADD3 R17, P6, R32, UR51, RZ ;  /* 0x0000003320117c10 */ /* 0x001fc8000ffde0ff */
[----:B------:R-:W-:Y:S01]  /*17380*/  IADD3.X R18, R33, UR21, RZ, P6, !PT ;  /* 0x0000001521127c10 */ /* 0x000fe2000b7fe4ff */
[----:B------:R-:W-:-:S03]  /*17390*/  IMAD.SHL.U32 R9, R17, 0x4, RZ ;  /* 0x0000000411097824 */ /* 0x000fc600078e00ff */
[----:B------:R-:W-:Y:S02]  /*173a0*/  SHF.L.U64.HI R8, R17, 0x2, R18 ;  /* 0x0000000211087819 */ /* 0x000fe40000010212 */
[----:B---3--:R-:W-:Y:S02]  /*173b0*/  SEL R10, R10, RZ, P5 ;  /* 0x000000ff0a0a7207 */ /* 0x008fe40002800000 */
[----:B----4-:R-:W-:Y:S02]  /*173c0*/  SEL R16, R16, RZ, P2 ;  /* 0x000000ff10107207 */ /* 0x010fe40001000000 */
[----:B------:R-:W-:-:S04]  /*173d0*/  SEL R19, R19, RZ, P4 ;  /* 0x000000ff13137207 */ /* 0x000fc80002000000 */
[----:B------:R-:W-:Y:S02]  /*173e0*/  @P3 SEL R10, R16, R19, !P0 ;  /* 0x00000013100a3207 */ /* 0x000fe40004000000 */
[----:B------:R-:W-:-:S04]  /*173f0*/  IADD3 R16, P6, R9, UR45, RZ ;  /* 0x0000002d09107c10 */ /* 0x000fc8000ffde0ff */
[----:B------:R-:W-:-:S03]  /*17400*/  IADD3.X R17, R8, UR33, RZ, P6, !PT ;  /* 0x0000002108117c10 */ /* 0x000fc6000b7fe4ff */
[----:B------:R-:W-:Y:S01]  /*17410*/  IMAD.WIDE R16, R14, 0x4, R16 ;  /* 0x000000040e107825 */ /* 0x000fe200078e0210 */
[----:B------:R0:W-:Y:S02]  /*17420*/  STL [R1+0x2c0], R10 ;  /* 0x0002c00a01007387 */ /* 0x0001e40000100800 */
        /* <DEDUP_REMOVED lines=10> */
[----:B0-----:R-:W-:-:S06]  /*174d0*/  IMAD.MOV.U32 R10, RZ, RZ, RZ ;  /* 0x000000ffff0a7224 */ /* 0x001fcc00078e00ff */
[----:B------:R0:W3:Y:S02]  /*174e0*/  @P2 LDG.E.EL R10, desc[UR22][R16.64] ;  /* 0x00000016100a2981 */ /* 0x0000e4000c2e1900 */
[----:B0-----:R-:W-:-:S04]  /*174f0*/  IADD3 R16, P6, R9, UR36, RZ ;  /* 0x0000002409107c10 */ /* 0x001fc8000ffde0ff */
[----:B------:R-:W-:-:S03]  /*17500*/  IADD3.X R17, R8, UR37, RZ, P6, !PT ;  /* 0x0000002508117c10 */ /* 0x000fc6000b7fe4ff */
[----:B------:R-:W-:Y:S02]  /*17510*/  IMAD.WIDE R16, R0, 0x4, R16 ;  /* 0x0000000400107825 */ /* 0x000fe400078e0210 */
[----:B------:R-:W4:Y:S01]  /*17520*/  LDL.LU R0, [R1+0x79c] ;  /* 0x00079c0001007983 */ /* 0x000f220000300800 */
[----:B------:R-:W-:-:S05]  /*17530*/  IADD3 R16, P6, R16, R4, RZ ;  /* 0x0000000410107210 */ /* 0x000fca0007fde0ff */
[----:B------:R-:W-:Y:S01]  /*17540*/  IMAD.X R17, R17, 0x1, R2, P6 ;  /* 0x0000000111117824 */ /* 0x000fe200030e0602 */
[----:B---3--:R0:W-:Y:S02]  /*17550*/  STL [R1+0xb0], R10 ;  /* 0x0000b00a01007387 */ /* 0x0081e40000100800 */
[----:B0-----:R-:W-:-:S06]  /*17560*/  IMAD.MOV.U32 R10, RZ, RZ, RZ ;  /* 0x000000ffff0a7224 */ /* 0x001fcc00078e00ff */
[----:B------:R0:W3:Y:S02]  /*17570*/  @P4 LDG.E.EL R10, desc[UR22][R16.64] ;  /* 0x00000016100a4981 */ /* 0x0000e4000c2e1900 */
[----:B0-----:R-:W-:-:S04]  /*17580*/  IADD3 R16, P6, R9, UR38, RZ ;  /* 0x0000002609107c10 */ /* 0x001fc8000ffde0ff */
[----:B------:R-:W-:-:S03]  /*17590*/  IADD3.X R17, R8, UR39, RZ, P6, !PT ;  /* 0x0000002708117c10 */ /* 0x000fc6000b7fe4ff */
[----:B------:R-:W-:-:S03]  /*175a0*/  IMAD.WIDE.U32 R16, R29, 0x4, R16 ;  /* 0x000000041d107825 */ /* 0x000fc600078e0010 */
[----:B------:R-:W-:-:S05]  /*175b0*/  IADD3 R18, P6, R16, R5, RZ ;  /* 0x0000000510127210 */ /* 0x000fca0007fde0ff */
[----:B------:R-:W-:Y:S01]  /*175c0*/  IMAD.X R19, R17, 0x1, R3, P6 ;  /* 0x0000000111137824 */ /* 0x000fe200030e0603 */
[----:B------:R-:W-:-:S04]  /*175d0*/  IADD3 R23, P6, R30, UR52, RZ ;  /* 0x000000341e177c10 */ /* 0x000fc8000ffde0ff */
[----:B------:R-:W-:-:S04]  /*175e0*/  IADD3.X R9, R31, UR14, RZ, P6, !PT ;  /* 0x0000000e1f097c10 */ /* 0x000fc8000b7fe4ff */
[C---:B------:R-:W-:Y:S01]  /*175f0*/  SHF.L.U64.HI R9, R23.reuse, 0x2, R9 ;  /* 0x0000000217097819 */ /* 0x040fe20000010209 */
[----:B------:R-:W-:-:S05]  /*17600*/  IMAD.SHL.U32 R23, R23, 0x4, RZ ;  /* 0x0000000417177824 */ /* 0x000fca00078e00ff */
[----:B------:R-:W-:-:S04]  /*17610*/  IADD3 R16, P6, R23, UR45, RZ ;  /* 0x0000002d17107c10 */ /* 0x000fc8000ffde0ff */
        /* <DEDUP_REMOVED lines=8> */
[----:B------:R-:W-:Y:S01]  /*176a0*/  IMAD.WIDE R16, R15, 0x4, R16 ;  /* 0x000000040f107825 */ /* 0x000fe200078e0210 */
[----:B------:R0:W-:Y:S02]  /*176b0*/  STL.64 [R1+0x78], R18 ;  /* 0x0000781201007387 */ /* 0x0001e40000100a00 */
[----:B------:R-:W-:-:S05]  /*176c0*/  IADD3 R16, P6, R16, R4, RZ ;  /* 0x0000000410107210 */ /* 0x000fca0007fde0ff */
[----:B------:R-:W-:Y:S02]  /*176d0*/  IMAD.X R17, R17, 0x1, R2, P6 ;  /* 0x0000000111117824 */ /* 0x000fe400030e0602 */
[----:B0-----:R-:W-:Y:S01]  /*176e0*/  IMAD.MOV.U32 R18, RZ, RZ, RZ ;  /* 0x000000ffff127224 */ /* 0x001fe200078e00ff */
[----:B---3--:R0:W-:Y:S02]  /*176f0*/  STL [R1+0x9c], R10 ;  /* 0x00009c0a01007387 */ /* 0x0081e40000100800 */
[----:B0-----:R-:W-:-:S06]  /*17700*/  IMAD.MOV.U32 R10, RZ, RZ, RZ ;  /* 0x000000ffff0a7224 */ /* 0x001fcc00078e00ff */
[----:B------:R0:W3:Y:S02]  /*17710*/  @P2 LDG.E.EL R10, desc[UR22][R16.64] ;  /* 0x00000016100a2981 */ /* 0x0000e4000c2e1900 */
[----:B0-----:R-:W-:-:S04]  /*17720*/  IADD3 R16, P6, R23, UR36, RZ ;  /* 0x0000002417107c10 */ /* 0x001fc8000ffde0ff */
[----:B------:R-:W-:-:S03]  /*17730*/  IADD3.X R17, R9, UR37, RZ, P6, !PT ;  /* 0x0000002509117c10 */ /* 0x000fc6000b7fe4ff */
[----:B------:R-:W-:-:S03]  /*17740*/  IMAD.WIDE R16, R28, 0x4, R16 ;  /* 0x000000041c107825 */ /* 0x000fc600078e0210 */
[----:B------:R-:W-:-:S05]  /*17750*/  IADD3 R16, P6, R16, R4, RZ ;  /* 0x0000000410107210 */ /* 0x000fca0007fde0ff */
[----:B------:R-:W-:-:S05]  /*17760*/  IMAD.X R17, R17, 0x1, R2, P6 ;  /* 0x0000000111117824 */ /* 0x000fca00030e0602 */
[----:B------:R0:W3:Y:S01]  /*17770*/  @P4 LDG.E.EL R18, desc[UR22][R16.64] ;  /* 0x0000001610124981 */ /* 0x0000e2000c2e1900 */
[----:B------:R-:W-:Y:S02]  /*17780*/  IADD3 R24, P6, R30, UR15, RZ ;  /* 0x0000000f1e187c10 */ /* 0x000fe4000ffde0ff */
[----:B----4-:R-:W-:Y:S02]  /*17790*/  SEL R19, R8, RZ, P5 ;  /* 0x000000ff08137207 */ /* 0x010fe40002800000 */
[----:B------:R-:W-:-:S04]  /*177a0*/  IADD3.X R8, R31, UR10, RZ, P6, !PT ;  /* 0x0000000a1f087c10 */ /* 0x000fc8000b7fe4ff */
[C---:B------:R-:W-:Y:S01]  /*177b0*/  SHF.L.U64.HI R8, R24.reuse, 0x2, R8 ;  /* 0x0000000218087819 */ /* 0x040fe20000010208 */
[----:B------:R-:W-:-:S05]  /*177c0*/  IMAD.SHL.U32 R24, R24, 0x4, RZ ;  /* 0x0000000418187824 */ /* 0x000fca00078e00ff */
[----:B0-----:R-:W-:-:S04]  /*177d0*/  IADD3 R16, P6, R24, UR45, RZ ;  /* 0x0000002d18107c10 */ /* 0x001fc8000ffde0ff */
[----:B------:R-:W-:-:S03]  /*177e0*/  IADD3.X R17, R8, UR33, RZ, P6, !PT ;  /* 0x0000002108117c10 */ /* 0x000fc6000b7fe4ff */
[----:B------:R-:W-:-:S03]  /*177f0*/  IMAD.WIDE R16, R14, 0x4, R16 ;  /* 0x000000040e107825 */ /* 0x000fc600078e0210 */
[----:B------:R-:W-:-:S05]  /*17800*/  IADD3 R16, P6, R16, R13, RZ ;  /* 0x0000000d10107210 */ /* 0x000fca0007fde0ff */
[----:B------:R-:W-:Y:S01]  /*17810*/  IMAD.X R17, R17, 0x1, R12, P6 ;  /* 0x0000000111117824 */ /* 0x000fe200030e060c */
[----:B---3--:R-:W-:Y:S02]  /*17820*/  SEL R10, R10, RZ, P2 ;  /* 0x000000ff0a0a7207 */ /* 0x008fe40001000000 */
[----:B------:R-:W-:-:S04]  /*17830*/  SEL R18, R18, RZ, P4 ;  /* 0x000000ff12127207 */ /* 0x000fc80002000000 */
[----:B------:R-:W-:Y:S01]  /*17840*/  @P3 SEL R19, R10, R18, !P0 ;  /* 0x000000120a133207 */ /* 0x000fe20004000000 */
[----:B------:R-:W-:-:S06]  /*17850*/  IMAD.MOV.U32 R10, RZ, RZ, RZ ;  /* 0x000000ffff0a7224 */ /* 0x000fcc00078e00ff */
        /* <DEDUP_REMOVED lines=75> */
[----:B------:R0:W4:Y:S02]  /*17d10*/  @P4 LDG.E.EL R26, desc[UR22][R18.64] ;  /* 0x00000016121a4981 */ /* 0x000124000c2e1900 */
[----:B0-----:R-:W-:-:S04]  /*17d20*/  IADD3 R18, P6, R20, UR38, RZ ;  /* 0x0000002614127c10 */ /* 0x001fc8000ffde0ff */
[----:B------:R-:W-:-:S03]  /*17d30*/  IADD3.X R19, R16, UR39, RZ, P6, !PT ;  /* 0x0000002710137c10 */ /* 0x000fc6000b7fe4ff */
[----:B------:R-:W-:Y:S01]  /*17d40*/  IMAD.WIDE.U32 R18, R29, 0x4, R18 ;  /* 0x000000041d127825 */ /* 0x000fe200078e0012 */
[----:B----4-:R-:W-:Y:S04]  /*17d50*/  STL [R1+0x6c], R26 ;  /* 0x00006c1a01007387 */ /* 0x010fe80000100800 */
[----:B---3--:R0:W-:Y:S04]  /*17d60*/  STL [R1+0x70], R32 ;  /* 0x0000702001007387 */ /* 0x0081e80000100800 */
[----:B0-----:R-:W3:Y:S01]  /*17d70*/  LDL.LU R32, [R1+0x3b8] ;  /* 0x0003b80001207983 */ /* 0x001ee20000300800 */
[----:B------:R-:W-:-:S05]  /*17d80*/  IADD3 R26, P6, R18, R5, RZ ;  /* 0x00000005121a7210 */ /* 0x000fca0007fde0ff */
        /* <DEDUP_REMOVED lines=14> */
[----:B------:R-:W-:Y:S02]  /*17e70*/  STL.64 [R1+0x120], R26 ;  /* 0x0001201a01007387 */ /* 0x000fe40000100a00 */
[----:B------:R-:W-:Y:S02]  /*17e80*/  IMAD.WIDE.U32 R6, R29, 0x4, R6 ;  /* 0x000000041d067825 */ /* 0x000fe400078e0006 */
[----:B------:R0:W-:Y:S02]  /*17e90*/  STL.64 [R1+0x118], R20 ;  /* 0x0001181401007387 */ /* 0x0001e40000100a00 */
        /* <DEDUP_REMOVED lines=10> */
[----:B------:R-:W-:Y:S01]  /*17f40*/  IADD3 R6, P6, R22, R5, RZ ;  /* 0x0000000516067210 */ /* 0x000fe20007fde0ff */
[----:B------:R-:W-:Y:S04]  /*17f50*/  STL.64 [R1+0x108], R20 ;  /* 0x0001081401007387 */ /* 0x000fe80000100a00 */
[----:B------:R-:W4:Y:S01]  /*17f60*/  LDL.LU R27, [R1+0x88] ;  /* 0x00008800011b7983 */ /* 0x000f220000300800 */
[----:B------:R-:W-:-:S03]  /*17f70*/  IMAD.X R7, R23, 0x1, R3, P6 ;  /* 0x0000000117077824 */ /* 0x000fc600030e0603 */
[----:B------:R-:W-:Y:S04]  /*17f80*/  STL.64 [R1+0xf0], R18 ;  /* 0x0000f01201007387 */ /* 0x000fe80000100a00 */
[----:B------:R0:W-:Y:S04]  /*17f90*/  STL.64 [R1+0xa0], R6 ;  /* 0x0000a00601007387 */ /* 0x0001e80000100a00 */
[----:B------:R-:W4:Y:S01]  /*17fa0*/  LDL.LU R33, [R1+0x394] ;  /* 0x0003940001217983 */ /* 0x000f220000300800 */
[----:B0-----:R-:W-:-:S04]  /*17fb0*/  IADD3 R6, P6, R17, UR38, RZ ;  /* 0x0000002611067c10 */ /* 0x001fc8000ffde0ff */
[----:B------:R-:W-:-:S03]  /*17fc0*/  IADD3.X R7, R10, UR39, RZ, P6, !PT ;  /* 0x000000270a077c10 */ /* 0x000fc6000b7fe4ff */
[----:B------:R-:W-:-:S03]  /*17fd0*/  IMAD.WIDE.U32 R6, R29, 0x4, R6 ;  /* 0x000000041d067825 */ /* 0x000fc600078e0006 */
[----:B------:R-:W-:-:S05]  /*17fe0*/  IADD3 R8, P6, R6, R5, RZ ;  /* 0x0000000506087210 */ /* 0x000fca0007fde0ff */
[----:B------:R-:W-:-:S05]  /*17ff0*/  IMAD.X R9, R7, 0x1, R3, P6 ;  /* 0x0000000107097824 */ /* 0x000fca00030e0603 */
[----:B------:R3:W-:Y:S01]  /*18000*/  STL.64 [R1+0x90], R8 ;  /* 0x0000900801007387 */ /* 0x0007e20000100a00 */
[----:B------:R-:W-:Y:S01]  /*18010*/  IMAD.MOV.U32 R10, RZ, RZ, RZ ;  /* 0x000000ffff0a7224 */ /* 0x000fe200078e00ff */
[----:B---3--:R-:W-:-:S04]  /*18020*/  IADD3 R9, P6, R32, UR47, RZ ;  /* 0x0000002f20097c10 */ /* 0x008fc8000ffde0ff */
        /* <DEDUP_REMOVED lines=19> */
[----:B----4-:R-:W-:-:S03]  /*18160*/  IMAD.WIDE R6, R27, 0x4, R6 ;  /* 0x000000041b067825 */ /* 0x010fc600078e0206 */
[----:B------:R-:W-:-:S05]  /*18170*/  IADD3 R6, P6, R6, R4, RZ ;  /* 0x0000000406067210 */ /* 0x000fca0007fde0ff */
[----:B------:R-:W-:Y:S01]  /*18180*/  IMAD.X R7, R7, 0x1, R2, P6 ;  /* 0x0000000107077824 */ /* 0x000fe200030e0602 */
[----:B---3--:R0:W-:Y:S02]  /*18190*/  STL [R1+0x5c], R10 ;  /* 0x00005c0a01007387 */ /* 0x0081e40000100800 */
[----:B0-----:R-:W-:-:S06]  /*181a0*/  IMAD.MOV.U32 R10, RZ, RZ, RZ ;  /* 0x000000ffff0a7224 */ /* 0x001fcc00078e00ff */
[----:B------:R0:W3:Y:S02]  /*181b0*/  @P4 LDG.E.EL R10, desc[UR22][R6.64] ;  /* 0x00000016060a4981 */ /* 0x0000e4000c2e1900 */
[----:B0-----:R-:W-:-:S04]  /*181c0*/  IADD3 R6, P6, R9, UR38, RZ ;  /* 0x0000002609067c10 */ /* 0x001fc8000ffde0ff */
[----:B------:R-:W-:-:S03]  /*181d0*/  IADD3.X R7, R8, UR39, RZ, P6, !PT ;  /* 0x0000002708077c10 */ /* 0x000fc6000b7fe4ff */
[----:B------:R-:W-:Y:S01]  /*181e0*/  IMAD.WIDE.U32 R6, R29, 0x4, R6 ;  /* 0x000000041d067825 */ /* 0x000fe200078e0006 */
[----:B---3--:R0:W-:Y:S02]  /*181f0*/  STL [R1+0x48], R10 ;  /* 0x0000480a01007387 */ /* 0x0081e40000100800 */
[----:B0-----:R-:W-:-:S05]  /*18200*/  IADD3 R10, P6, R6, R5, RZ ;  /* 0x00000005060a7210 */ /* 0x001fca0007fde0ff */
[----:B------:R-:W-:Y:S01]  /*18210*/  IMAD.X R11, R7, 0x1, R3, P6 ;  /* 0x00000001070b7824 */ /* 0x000fe200030e0603 */
[----:B------:R-:W-:-:S04]  /*18220*/  IADD3 R9, P6, R33, UR48, RZ ;  /* 0x0000003021097c10 */ /* 0x000fc8000ffde0ff */
[----:B------:R-:W-:-:S04]  /*18230*/  IADD3.X R8, R37, UR17, RZ, P6, !PT ;  /* 0x0000001125087c10 */ /* 0x000fc8000b7fe4ff */
[C---:B------:R-:W-:Y:S01]  /*18240*/  SHF.L.U64.HI R8, R9.reuse, 0x2, R8 ;  /* 0x0000000209087819 */ /* 0x040fe20000010208 */
[----:B------:R-:W-:-:S05]  /*18250*/  IMAD.SHL.U32 R9, R9, 0x4, RZ ;  /* 0x0000000409097824 */ /* 0x000fca00078e00ff */
[----:B------:R-:W-:-:S04]  /*18260*/  IADD3 R6, P6, R9, UR45, RZ ;  /* 0x0000002d09067c10 */ /* 0x000fc8000ffde0ff */
[----:B------:R-:W-:-:S03]  /*18270*/  IADD3.X R7, R8, UR33, RZ, P6, !PT ;  /* 0x0000002108077c10 */ /* 0x000fc6000b7fe4ff */
[----:B------:R-:W-:Y:S01]  /*18280*/  IMAD.WIDE R6, R14, 0x4, R6 ;  /* 0x000000040e067825 */ /* 0x000fe200078e0206 */
[----:B------:R0:W-:Y:S02]  /*18290*/  STL.64 [R1+0xe8], R10 ;  /* 0x0000e80a01007387 */ /* 0x0001e40000100a00 */
        /* <DEDUP_REMOVED lines=22> */
[----:B------:R-:W-:-:S04]  /*18400*/  IMAD.WIDE.U32 R6, R29, 0x4, R6 ;  /* 0x000000041d067825 */ /* 0x000fc800078e0006 */
[----:B------:R-:W-:Y:S01]  /*18410*/  IMAD.MOV.U32 R16, RZ, RZ, RZ ;  /* 0x000000ffff107224 */ /* 0x000fe200078e00ff */
        /* <DEDUP_REMOVED lines=12> */
[----:B------:R-:W-:Y:S01]  /*184e0*/  IMAD.X R9, R9, 0x1, R2, P6 ;  /* 0x0000000109097824 */ /* 0x000fe200030e0602 */
[----:B0-----:R-:W-:-:S06]  /*184f0*/  CS2R R10, SRZ ;  /* 0x00000000000a7805 */ /* 0x001fcc000001ff00 */
        /* <DEDUP_REMOVED lines=15> */
[----:B------:R-:W-:-:S03]  /*185f0*/  IMAD.WIDE.U32 R8, R29, 0x4, R8 ;  /* 0x000000041d087825 */ /* 0x000fc600078e0008 */
[----:B------:R-:W-:-:S05]  /*18600*/  IADD3 R6, P6, R8, R5, RZ ;  /* 0x0000000508067210 */ /* 0x000fca0007fde0ff */
[----:B------:R-:W-:Y:S01]  /*18610*/  IMAD.X R7, R9, 0x1, R3, P6 ;  /* 0x0000000109077824 */ /* 0x000fe200030e0603 */
[----:B---3--:R-:W-:Y:S02]  /*18620*/  SEL R10, R10, RZ, P2 ;  /* 0x000000ff0a0a7207 */ /* 0x008fe40001000000 */
[----:B----4-:R-:W-:Y:S02]  /*18630*/  SEL R11, R11, RZ, P4 ;  /* 0x000000ff0b0b7207 */ /* 0x010fe40002000000 */
[----:B------:R-:W-:Y:S02]  /*18640*/  SEL R17, R16, RZ, P5 ;  /* 0x000000ff10117207 */ /* 0x000fe40002800000 */
[----:B------:R-:W-:-:S05]  /*18650*/  @P3 SEL R17, R10, R11, !P0 ;  /* 0x0000000b0a113207 */ /* 0x000fca0004000000 */
[----:B------:R-:W-:Y:S04]  /*18660*/  STL [R1+0x260], R17 ;  /* 0x0002601101007387 */ /* 0x000fe80000100800 */
[----:B------:R-:W-:Y:S04]  /*18670*/  STL [R1+0x790], R5 ;  /* 0x0007900501007387 */ /* 0x000fe80000100800 */
[----:B------:R-:W-:Y:S04]  /*18680*/  STL [R1+0x794], R3 ;  /* 0x0007940301007387 */ /* 0x000fe80000100800 */
[----:B------:R0:W-:Y:S02]  /*18690*/  STL.64 [R1+0x38], R6 ;  /* 0x0000380601007387 */ /* 0x0001e40000100a00 */
[----:B0-----:R-:W-:-:S04]  /*186a0*/  IADD3 R6, P6, R32, UR51, RZ ;  /* 0x0000003320067c10 */ /* 0x001fc8000ffde0ff */
[----:B------:R-:W-:Y:S01]  /*186b0*/  IADD3.X R30, R0, UR21, RZ, P6, !PT ;  /* 0x00000015001e7c10 */ /* 0x000fe2000b7fe4ff */
[----:B------:R-:W-:-:S03]  /*186c0*/  IMAD.SHL.U32 R5, R6, 0x4, RZ ;  /* 0x0000000406057824 */ /* 0x000fc600078e00ff */
[----:B------:R-:W-:Y:S02]  /*186d0*/  SHF.L.U64.HI R30, R6, 0x2, R30 ;  /* 0x00000002061e7819 */ /* 0x000fe4000001021e */
[----:B------:R-:W-:-:S04]  /*186e0*/  IADD3 R6, P6, R5, UR45, RZ ;  /* 0x0000002d05067c10 */ /* 0x000fc8000ffde0ff */
[----:B------:R-:W-:-:S03]  /*186f0*/  IADD3.X R7, R30, UR33, RZ, P6, !PT ;  /* 0x000000211e077c10 */ /* 0x000fc6000b7fe4ff */
[----:B------:R-:W-:-:S04]  /*18700*/  IMAD.WIDE R6, R14, 0x4, R6 ;  /* 0x000000040e067825 */ /* 0x000fc800078e0206 */
[----:B------:R-:W-:Y:S01]  /*18710*/  IMAD.MOV.U32 R3, RZ, RZ, RZ ;  /* 0x000000ffff037224 */ /* 0x000fe200078e00ff */
[----:B------:R-:W-:-:S05]  /*18720*/  IADD3 R6, P6, R6, R13, RZ ;  /* 0x0000000d06067210 */ /* 0x000fca0007fde0ff */
[----:B------:R-:W-:-:S05]  /*18730*/  IMAD.X R7, R7, 0x1, R12, P6 ;  /* 0x0000000107077824 */ /* 0x000fca00030e060c */
[----:B------:R0:W3:Y:S02]  /*18740*/  @P5 LDG.E.EL R3, desc[UR22][R6.64] ;  /* 0x0000001606035981 */ /* 0x0000e4000c2e1900 */
[----:B0-----:R-:W-:-:S04]  /*18750*/  IADD3 R6, P6, R33, UR11, RZ ;  /* 0x0000000b21067c10 */ /* 0x001fc8000ffde0ff */
[----:B------:R-:W-:Y:S01]  /*18760*/  IADD3.X R29, R37, UR9, RZ, P6, !PT ;  /* 0x00000009251d7c10 */ /* 0x000fe2000b7fe4ff */
[----:B------:R-:W-:-:S03]  /*18770*/  IMAD.SHL.U32 R22, R6, 0x4, RZ ;  /* 0x0000000406167824 */ /* 0x000fc600078e00ff */
[----:B------:R-:W-:Y:S02]  /*18780*/  SHF.L.U64.HI R29, R6, 0x2, R29 ;  /* 0x00000002061d7819 */ /* 0x000fe4000001021d */
[----:B------:R-:W-:-:S04]  /*18790*/  IADD3 R6, P6, R22, UR45, RZ ;  /* 0x0000002d16067c10 */ /* 0x000fc8000ffde0ff */
[----:B------:R-:W-:-:S03]  /*187a0*/  IADD3.X R7, R29, UR33, RZ, P6, !PT ;  /* 0x000000211d077c10 */ /* 0x000fc6000b7fe4ff */
[----:B------:R-:W-:Y:S01]  /*187b0*/  IMAD.WIDE R6, R14, 0x4, R6 ;  /* 0x000000040e067825 */ /* 0x000fe200078e0206 */
[----:B------:R-:W-:Y:S04]  /*187c0*/  STL [R1+0x68], R5 ;  /* 0x0000680501007387 */ /* 0x000fe80000100800 */
[----:B------:R-:W-:Y:S01]  /*187d0*/  STL [R1+0x64], R22 ;  /* 0x0000641601007387 */ /* 0x000fe20000100800 */
[----:B------:R-:W-:-:S05]  /*187e0*/  IADD3 R6, P6, R6, R13, RZ ;  /* 0x0000000d06067210 */ /* 0x000fca0007fde0ff */
[----:B------:R-:W-:Y:S01]  /*187f0*/  IMAD.X R7, R7, 0x1, R12, P6 ;  /* 0x0000000107077824 */ /* 0x000fe200030e060c */
[----:B---3--:R0:W-:Y:S02]  /*18800*/  STL [R1+0x34], R3 ;  /* 0x0000340301007387 */ /* 0x0081e40000100800 */
[----:B0-----:R-:W-:-:S06]  /*18810*/  IMAD.MOV.U32 R3, RZ, RZ, RZ ;  /* 0x000000ffff037224 */ /* 0x001fcc00078e00ff */
        /* <DEDUP_REMOVED lines=8> */
[----:B------:R-:W-:Y:S02]  /*188a0*/  STL [R1+0x60], R21 ;  /* 0x0000601501007387 */ /* 0x000fe40000100800 */
        /* <DEDUP_REMOVED lines=45> */
[----:B------:R-:W-:-:S04]  /*18b80*/  IADD3.X R10, R0, UR20, RZ, P6, !PT ;  /* 0x00000014000a7c10 */ /* 0x000fc8000b7fe4ff */
[C---:B------:R-:W-:Y:S01]  /*18b90*/  SHF.L.U64.HI R10, R11.reuse, 0x2, R10 ;  /* 0x000000020b0a7819 */ /* 0x040fe2000001020a */
[----:B------:R-:W-:Y:S01]  /*18ba0*/  IMAD.MOV.U32 R0, RZ, RZ, RZ ;  /* 0x000000ffff007224 */ /* 0x000fe200078e00ff */
[----:B---3--:R0:W-:Y:S02]  /*18bb0*/  STL [R1+0x8], R3 ;  /* 0x0000080301007387 */ /* 0x0081e40000100800 */
[----:B0-----:R-:W-:-:S05]  /*18bc0*/  IMAD.SHL.U32 R3, R11, 0x4, RZ ;  /* 0x000000040b037824 */ /* 0x001fca00078e00ff */
[----:B------:R-:W-:-:S04]  /*18bd0*/  IADD3 R16, P6, R3, UR45, RZ ;  /* 0x0000002d03107c10 */ /* 0x000fc8000ffde0ff */
[----:B------:R-:W-:-:S03]  /*18be0*/  IADD3.X R17, R10, UR33, RZ, P6, !PT ;  /* 0x000000210a117c10 */ /* 0x000fc6000b7fe4ff */
[----:B------:R-:W-:-:S03]  /*18bf0*/  IMAD.WIDE R16, R14, 0x4, R16 ;  /* 0x000000040e107825 */ /* 0x000fc600078e0210 */
[----:B------:R-:W-:-:S05]  /*18c00*/  IADD3 R16, P6, R16, R13, RZ ;  /* 0x0000000d10107210 */ /* 0x000fca0007fde0ff */
[----:B------:R-:W-:-:S05]  /*18c10*/  IMAD.X R17, R17, 0x1, R12, P6 ;  /* 0x0000000111117824 */ /* 0x000fca00030e060c */
[----:B------:R0:W3:Y:S02]  /*18c20*/  @P5 LDG.E.EL R0, desc[UR22][R16.64] ;  /* 0x0000001610005981 */ /* 0x0000e4000c2e1900 */
[----:B0-----:R-:W-:-:S04]  /*18c30*/  IADD3 R16, P6, R33, UR13, RZ ;  /* 0x0000000d21107c10 */ /* 0x001fc8000ffde0ff */
[----:B------:R-:W-:Y:S01]  /*18c40*/  IADD3.X R11, R37, UR12, RZ, P6, !PT ;  /* 0x0000000c250b7c10 */ /* 0x000fe2000b7fe4ff */
[----:B------:R-:W-:-:S03]  /*18c50*/  IMAD.SHL.U32 R5, R16, 0x4, RZ ;  /* 0x0000000410057824 */ /* 0x000fc600078e00ff */
[----:B------:R-:W-:Y:S01]  /*18c60*/  SHF.L.U64.HI R11, R16, 0x2, R11 ;  /* 0x00000002100b7819 */ /* 0x000fe2000001020b */
[----:B---3--:R0:W-:Y:S04]  /*18c70*/  STL [R1+0x798], R0 ;  /* 0x0007980001007387 */ /* 0x0081e80000100800 */
[----:B0-----:R-:W3:Y:S01]  /*18c80*/  LDL.LU R0, [R1+0x68] ;  /* 0x0000680001007983 */ /* 0x001ee20000300800 */
[----:B------:R-:W-:-:S04]  /*18c90*/  IADD3 R16, P6, R5, UR45, RZ ;  /* 0x0000002d05107c10 */ /* 0x000fc8000ffde0ff */
[----:B------:R-:W-:-:S03]  /*18ca0*/  IADD3.X R17, R11, UR33, RZ, P6, !PT ;  /* 0x000000210b117c10 */ /* 0x000fc6000b7fe4ff */
[----:B------:R-:W-:-:S03]  /*18cb0*/  IMAD.WIDE R16, R14, 0x4, R16 ;  /* 0x000000040e107825 */ /* 0x000fc600078e0210 */
[----:B------:R-:W-:-:S05]  /*18cc0*/  IADD3 R16, P6, R16, R13, RZ ;  /* 0x0000000d10107210 */ /* 0x000fca0007fde0ff */
[----:B------:R-:W-:Y:S02]  /*18cd0*/  IMAD.X R17, R17, 0x1, R12, P6 ;  /* 0x0000000111117824 */ /* 0x000fe400030e060c */
[----:B------:R-:W-:Y:S01]  /*18ce0*/  IMAD.MOV.U32 R14, RZ, RZ, RZ ;  /* 0x000000ffff0e7224 */ /* 0x000fe200078e00ff */
[----:B---3--:R-:W-:-:S04]  /*18cf0*/  IADD3 R12, P6, R0, UR34, RZ ;  /* 0x00000022000c7c10 */ /* 0x008fc8000ffde0ff */
        /* <DEDUP_REMOVED lines=9> */
[----:B------:R-:W-:Y:S02]  /*18d90*/  IMAD.X R13, R13, 0x1, R2, P6 ;  /* 0x000000010d0d7824 */ /* 0x000fe400030e0602 */
[----:B------:R-:W-:Y:S02]  /*18da0*/  IMAD.MOV.U32 R36, RZ, RZ, RZ ;  /* 0x000000ffff247224 */ /* 0x000fe400078e00ff */
[----:B------:R-:W-:Y:S02]  /*18db0*/  IMAD.MOV.U32 R35, RZ, RZ, RZ ;  /* 0x000000ffff237224 */ /* 0x000fe400078e00ff */
[----:B------:R-:W-:Y:S01]  /*18dc0*/  IMAD.MOV.U32 R34, RZ, RZ, RZ ;  /* 0x000000ffff227224 */ /* 0x000fe200078e00ff */
[----:B------:R-:W-:Y:S01]  /*18dd0*/  CS2R R32, SRZ ;  /* 0x0000000000207805 */ /* 0x000fe2000001ff00 */
        /* <DEDUP_REMOVED lines=44> */
[----:B------:R-:W-:Y:S02]  /*190a0*/  IMAD.X R13, R13, 0x1, R2, P6 ;  /* 0x000000010d0d7824 */ /* 0x000fe400030e0602 */
[----:B------:R-:W-:-:S06]  /*190b0*/  IMAD.MOV.U32 R37, RZ, RZ, RZ ;  /* 0x000000ffff257224 */ /* 0x000fcc00078e00ff */
[----:B------:R0:W4:Y:S04]  /*190c0*/  @P5 LDG.E.EL R37, desc[UR22][R16.64] ;  /* 0x0000001610255981 */ /* 0x000128000c2e1900 */
[----:B---3--:R3:W-:Y:S02]  /*190d0*/  STL [R1+0x24], R14 ;  /* 0x0000240e01007387 */ /* 0x0087e40000100800 */
[----:B---3--:R-:W-:-:S04]  /*190e0*/  IADD3 R14, P6, R22, UR36, RZ ;  /* 0x00000024160e7c10 */ /* 0x008fc8000ffde0ff */
[----:B------:R-:W-:-:S03]  /*190f0*/  IADD3.X R15, R29, UR37, RZ, P6, !PT ;  /* 0x000000251d0f7c10 */ /* 0x000fc6000b7fe4ff */
[----:B------:R-:W-:-:S03]  /*19100*/  IMAD.WIDE R14, R28, 0x4, R14 ;  /* 0x000000041c0e7825 */ /* 0x000fc600078e020e */
[----:B------:R-:W-:-:S05]  /*19110*/  IADD3 R14, P6, R14, R4, RZ ;  /* 0x000000040e0e7210 */ /* 0x000fca0007fde0ff */
[----:B------:R-:W-:Y:S01]  /*19120*/  IMAD.X R15, R15, 0x1, R2, P6 ;  /* 0x000000010f0f7824 */ /* 0x000fe200030e0602 */
[----:B0-----:R-:W-:-:S04]  /*19130*/  IADD3 R16, P6, R21, UR36, RZ ;  /* 0x0000002415107c10 */ /* 0x001fc8000ffde0ff */
[----:B------:R-:W-:-:S03]  /*19140*/  IADD3.X R17, R6, UR37, RZ, P6, !PT ;  /* 0x0000002506117c10 */ /* 0x000fc6000b7fe4ff */
[----:B------:R-:W-:-:S03]  /*19150*/  IMAD.WIDE R16, R28, 0x4, R16 ;  /* 0x000000041c107825 */ /* 0x000fc600078e0210 */
[----:B------:R-:W-:-:S05]  /*19160*/  IADD3 R24, P6, R16, R4, RZ ;  /* 0x0000000410187210 */ /* 0x000fca0007fde0ff */
[----:B------:R-:W-:Y:S01]  /*19170*/  IMAD.X R25, R17, 0x1, R2, P6 ;  /* 0x0000000111197824 */ /* 0x000fe200030e0602 */
        /* <DEDUP_REMOVED lines=24> */
[----:B------:R-:W-:Y:S02]  /*19300*/  IMAD.X R27, R27, 0x1, R2, P6 ;  /* 0x000000011b1b7824 */ /* 0x000fe400030e0602 */
[----:B------:R-:W-:-:S06]  /*19310*/  IMAD.MOV.U32 R2, RZ, RZ, RZ ;  /* 0x000000ffff027224 */ /* 0x000fcc00078e00ff */
[----:B------:R-:W3:Y:S01]  /*19320*/  @P4 LDG.E.EL R2, desc[UR22][R14.64] ;  /* 0x000000160e024981 */ /* 0x000ee2000c2e1900 */
[----:B------:R-:W-:-:S06]  /*19330*/  IMAD.MOV.U32 R4, RZ, RZ, RZ ;  /* 0x000000ffff047224 */ /* 0x000fcc00078e00ff */
[----:B------:R0:W4:Y:S01]  /*19340*/  @P4 LDG.E.EL R4, desc[UR22][R12.64] ;  /* 0x000000160c044981 */ /* 0x000122000c2e1900 */
[----:B------:R-:W-:-:S03]  /*19350*/  IMAD.MOV.U32 R28, RZ, RZ, R0 ;  /* 0x000000ffff1c7224 */ /* 0x000fc600078e0000 */
[----:B------:R-:W4:Y:S01]  /*19360*/  LDL.LU R0, [R1+0x798] ;  /* 0x0007980001007983 */ /* 0x000f220000300800 */
[----:B0-----:R-:W-:-:S03]  /*19370*/  IMAD.MOV.U32 R13, RZ, RZ, R28 ;  /* 0x000000ffff0d7224 */ /* 0x001fc600078e001c */
[----:B------:R-:W4:Y:S01]  /*19380*/  LDL.LU R28, [R1+0x10] ;  /* 0x00001000011c7983 */ /* 0x000f220000300800 */
[----:B------:R-:W-:Y:S01]  /*19390*/  IMAD.MOV.U32 R12, RZ, RZ, RZ ;  /* 0x000000ffff0c7224 */ /* 0x000fe200078e00ff */
[----:B------:R-:W-:-:S05]  /*193a0*/  CS2R R14, SRZ ;  /* 0x00000000000e7805 */ /* 0x000fca000001ff00 */
[----:B------:R0:W4:Y:S04]  /*193b0*/  @P4 LDG.E.EL R12, desc[UR22][R20.64] ;  /* 0x00000016140c4981 */ /* 0x000128000c2e1900 */
[----:B------:R-:W4:Y:S04]  /*193c0*/  @P4 LDG.E.EL R15, desc[UR22][R26.64] ;  /* 0x000000161a0f4981 */ /* 0x000f28000c2e1900 */
[----:B------:R-:W4:Y:S04]  /*193d0*/  @P4 LDG.E.EL R14, desc[UR22][R16.64] ;  /* 0x00000016100e4981 */ /* 0x000f28000c2e1900 */
[----:B---3--:R3:W-:Y:S02]  /*193e0*/  STL [R1], R2 ;  /* 0x0000000201007387 */ /* 0x0087e40000100800 */
[----:B---3--:R-:W-:-:S06]  /*193f0*/  IMAD.MOV.U32 R2, RZ, RZ, RZ ;  /* 0x000000ffff027224 */ /* 0x008fcc00078e00ff */
[----:B------:R-:W3:Y:S04]  /*19400*/  @P4 LDG.E.EL R2, desc[UR22][R24.64] ;  /* 0x0000001618024981 */ /* 0x000ee8000c2e1900 */
[----:B------:R-:W3:Y:S04]  /*19410*/  LDL.LU R25, [R1+0x18] ;  /* 0x0000180001197983 */ /* 0x000ee80000300800 */
[----:B----4-:R4:W-:Y:S01]  /*19420*/  STL [R1+0xc], R4 ;  /* 0x00000c0401007387 */ /* 0x0109e20000100800 */
[----:B0-----:R-:W-:Y:S02]  /*19430*/  IMAD.MOV.U32 R20, RZ, RZ, R13 ;  /* 0x000000ffff147224 */ /* 0x001fe400078e000d */
[----:B------:R-:W-:Y:S01]  /*19440*/  IMAD.MOV.U32 R13, RZ, RZ, RZ ;  /* 0x000000ffff0d7224 */ /* 0x000fe200078e00ff */
[----:B------:R-:W3:Y:S05]  /*19450*/  LDL.LU R21, [R1+0x64] ;  /* 0x0000640001157983 */ /* 0x000eea0000300800 */
[----:B------:R-:W3:Y:S01]  /*19460*/  @P4 LDG.E.EL R13, desc[UR22][R18.64] ;  /* 0x00000016120d4981 */ /* 0x000ee2000c2e1900 */
[----:B----4-:R-:W-:-:S06]  /*19470*/  IMAD.MOV.U32 R4, RZ, RZ, RZ ;  /* 0x000000ffff047224 */ /* 0x010fcc00078e00ff */
[----:B------:R-:W4:Y:S04]  /*19480*/  @P4 LDG.E.EL R4, desc[UR22][R22.64] ;  /* 0x0000001616044981 */ /* 0x000f28000c2e1900 */
[----:B------:R-:W4:Y:S04]  /*19490*/  LDL.LU R18, [R1+0x14] ;  /* 0x0000140001127983 */ /* 0x000f280000300800 */
[----:B------:R-:W4:Y:S01]  /*194a0*/  LDL.LU R19, [R1+0x8] ;  /* 0x0000080001137983 */ /* 0x000f220000300800 */
[----:B------:R-:W-:-:S03]  /*194b0*/  SEL R36, R36, RZ, P2 ;  /* 0x000000ff24247207 */ /* 0x000fc60001000000 */
[----:B------:R-:W4:Y:S04]  /*194c0*/  LDL.LU R22, [R1+0x60] ;  /* 0x0000600001167983 */ /* 0x000f280000300800 */
[----:B------:R-:W4:Y:S04]  /*194d0*/  LDL.LU R23, [R1+0x58] ;  /* 0x0000580001177983 */ /* 0x000f280000300800 */
[----:B------:R-:W4:Y:S01]  /*194e0*/  LDL.LU R24, [R1+0x50] ;  /* 0x0000500001187983 */ /* 0x000f220000300800 */
[----:B---3--:R-:W-:Y:S02]  /*194f0*/  SEL R2, R2, RZ, P4 ;  /* 0x000000ff02027207 */ /* 0x008fe40002000000 */
[----:B------:R-:W-:-:S02]  /*19500*/  SEL R25, R25, RZ, P5 ;  /* 0x000000ff19197207 */ /* 0x000fc40002800000 */
[----:B------:R-:W-:-:S05]  /*19510*/  @P3 SEL R25, R36, R2, !P0 ;  /* 0x0000000224193207 */ /* 0x000fca0004000000 */
[----:B------:R0:W-:Y:S04]  /*19520*/  STL [R1+0x21c], R25 ;  /* 0x00021c1901007387 */ /* 0x0001e80000100800 */
[----:B0-----:R-:W3:Y:S01]  /*19530*/  LDL.LU R25, [R1+0x28] ;  /* 0x0000280001197983 */ /* 0x001ee20000300800 */
[----:B------:R-:W-:Y:S02]  /*19540*/  SEL R35, R35, RZ, P2 ;  /* 0x000000ff23237207 */ /* 0x000fe40001000000 */
[----:B----4-:R-:W-:Y:S02]  /*19550*/  SEL R4, R4, RZ, P4 ;  /* 0x000000ff04047207 */ /* 0x010fe40002000000 */
[----:B------:R-:W-:Y:S02]  /*19560*/  SEL R31, R31, RZ, P2 ;  /* 0x000000ff1f1f7207 */ /* 0x000fe40001000000 */
[----:B------:R-:W-:-:S02]  /*19570*/  SEL R34, R34, RZ, P2 ;  /* 0x000000ff22227207 */ /* 0x000fc40001000000 */
[----:B------:R-:W-:Y:S02]  /*19580*/  SEL R12, R12, RZ, P4 ;  /* 0x000000ff0c0c7207 */ /* 0x000fe40002000000 */
[----:B------:R-:W-:Y:S02]  /*19590*/  @P0 SEL R31, R15, RZ, P4 ;  /* 0x000000ff0f1f0207 */ /* 0x000fe40002000000 */
[----:B------:R-:W-:Y:S02]  /*195a0*/  SEL R15, R18, RZ, P5 ;  /* 0x000000ff120f7207 */ /* 0x000fe40002800000 */
[----:B------:R-:W-:Y:S02]  /*195b0*/  @P3 SEL R15, R35, R4, !P0 ;  /* 0x00000004230f3207 */ /* 0x000fe40004000000 */
[----:B------:R-:W-:Y:S02]  /*195c0*/  SEL R2, R28, RZ, P5 ;  /* 0x000000ff1c027207 */ /* 0x000fe40002800000 */
[----:B------:R-:W-:Y:S01]  /*195d0*/  @P3 SEL R2, R34, R12, !P0 ;  /* 0x0000000c22023207 */ /* 0x000fe20004000000 */
[----:B------:R-:W4:Y:S01]  /*195e0*/  LDL.LU R28, [R1+0x110] ;  /* 0x00011000011c7983 */ /* 0x000f220000300800 */
[----:B------:R-:W-:-:S02]  /*195f0*/  SEL R33, R33, RZ, P2 ;  /* 0x000000ff21217207 */ /* 0x000fc40001000000 */
[----:B------:R-:W-:Y:S01]  /*19600*/  SEL R13, R13, RZ, P4 ;  /* 0x000000ff0d0d7207 */ /* 0x000fe20002000000 */
[----:B------:R-:W-:Y:S01]  /*19610*/  STL [R1+0x224], R15 ;  /* 0x0002240f01007387 */ /* 0x000fe20000100800 */
[----:B------:R-:W-:Y:S02]  /*19620*/  SEL R32, R32, RZ, P2 ;  /* 0x000000ff20207207 */ /* 0x000fe40001000000 */
[----:B------:R-:W-:Y:S02]  /*19630*/  SEL R14, R14, RZ, P4 ;  /* 0x000000ff0e0e7207 */ /* 0x000fe40002000000 */
[----:B------:R-:W-:Y:S01]  /*19640*/  IADD3 R12, P6, R20, UR38, RZ ;  /* 0x00000026140c7c10 */ /* 0x000fe2000ffde0ff */
[----:B------:R0:W-:Y:S01]  /*19650*/  STL [R1+0x220], R2 ;  /* 0x0002200201007387 */ /* 0x0001e20000100800 */
[----:B------:R-:W-:Y:S02]  /*19660*/  SEL R0, R0, RZ, P5 ;  /* 0x000000ff00007207 */ /* 0x000fe40002800000 */
[----:B------:R-:W-:-:S02]  /*19670*/  @P3 SEL R0, R32, R14, !P0 ;  /* 0x0000000e20003207 */ /* 0x000fc40004000000 */
[----:B0-----:R-:W-:Y:S02]  /*19680*/  SEL R2, R19, RZ, P5 ;  /* 0x000000ff13027207 */ /* 0x001fe40002800000 */
[----:B------:R-:W-:Y:S02]  /*19690*/  @P3 SEL R2, R33, R13, !P0 ;  /* 0x0000000d21023207 */ /* 0x000fe40004000000 */
[----:B------:R-:W-:Y:S02]  /*196a0*/  IADD3.X R13, R30, UR39, RZ, P6, !PT ;  /* 0x000000271e0d7c10 */ /* 0x000fe4000b7fe4ff */
[----:B------:R-:W-:-:S04]  /*196b0*/  IADD3 R14, P6, R21, UR38, RZ ;  /* 0x00000026150e7c10 */ /* 0x000fc8000ffde0ff */
[----:B------:R-:W-:Y:S02]  /*196c0*/  IADD3.X R15, R29, UR39, RZ, P6, !PT ;  /* 0x000000271d0f7c10 */ /* 0x000fe4000b7fe4ff */
[----:B------:R-:W-:-:S04]  /*196d0*/  IADD3 R16, P6, R22, UR38, RZ ;  /* 0x0000002616107c10 */ /* 0x000fc8000ffde0ff */
[----:B------:R-:W-:Y:S02]  /*196e0*/  IADD3.X R17, R6, UR39, RZ, P6, !PT ;  /* 0x0000002706117c10 */ /* 0x000fe4000b7fe4ff */
[----:B------:R-:W-:-:S04]  /*196f0*/  IADD3 R6, P6, R23, UR38, RZ ;  /* 0x0000002617067c10 */ /* 0x000fc8000ffde0ff */
[----:B------:R-:W-:Y:S02]  /*19700*/  IADD3.X R7, R7, UR39, RZ, P6, !PT ;  /* 0x0000002707077c10 */ /* 0x000fe4000b7fe4ff */
[----:B------:R-:W-:Y:S02]  /*19710*/  IADD3 R18, P6, R24, UR38, RZ ;  /* 0x0000002618127c10 */ /* 0x000fe4000ffde0ff */
[----:B------:R-:W-:Y:S02]  /*19720*/  SEL R37, R37, RZ, P5 ;  /* 0x000000ff25257207 */ /* 0x000fe40002800000 */
[----:B------:R-:W-:Y:S01]  /*19730*/  IADD3.X R19, R8, UR39, RZ, P6, !PT ;  /* 0x0000002708137c10 */ /* 0x000fe2000b7fe4ff */
[----:B------:R-:W-:Y:S04]  /*19740*/  STL [R1+0x218], R2 ;  /* 0x0002180201007387 */ /* 0x000fe80000100800 */
[----:B------:R0:W-:Y:S02]  /*19750*/  STL [R1+0x214], R0 ;  /* 0x0002140001007387 */ /* 0x0001e40000100800 */
[----:B0-----:R-:W-:-:S05]  /*19760*/  SEL R0, R37, R31, !P3 ;  /* 0x0000001f25007207 */ /* 0x001fca0005800000 */
[----:B------:R0:W-:Y:S01]  /*19770*/  STL [R1+0x6ac], R0 ;  /* 0x0006ac0001007387 */ /* 0x0001e20000100800 */
[----:B---3--:R-:W-:-:S04]  /*19780*/  IADD3 R8, P6, R25, UR38, RZ ;  /* 0x0000002619087c10 */ /* 0x008fc8000ffde0ff */
[----:B------:R-:W-:Y:S02]  /*19790*/  IADD3.X R9, R9, UR39, RZ, P6, !PT ;  /* 0x0000002709097c10 */ /* 0x000fe4000b7fe4ff */
[----:B------:R-:W-:Y:S02]  /*197a0*/  IADD3 R20, P6, R3, UR38, RZ ;  /* 0x0000002603147c10 */ /* 0x000fe4000ffde0ff */
[----:B------:R-:W3:Y:S02]  /*197b0*/  LDL.LU R3, [R1+0x794] ;  /* 0x0007940001037983 */ /* 0x000ee40000300800 */
[----:B------:R-:W-:Y:S02]  /*197c0*/  IADD3.X R21, R10, UR39, RZ, P6, !PT ;  /* 0x000000270a157c10 */ /* 0x000fe4000b7fe4ff */
[----:B------:R-:W-:Y:S02]  /*197d0*/  IADD3 R10, P6, R5, UR38, RZ ;  /* 0x00000026050a7c10 */ /* 0x000fe4000ffde0ff */
[----:B------:R-:W3:Y:S01]  /*197e0*/  LDL.LU R5, [R1+0x790] ;  /* 0x0007900001057983 */ /* 0x000ee20000300800 */
[----:B----4-:R-:W-:Y:S01]  /*197f0*/  IMAD.WIDE.U32 R22, R28, 0x4, R12 ;  /* 0x000000041c167825 */ /* 0x010fe200078e000c */
[----:B------:R-:W-:-:S03]  /*19800*/  IADD3.X R11, R11, UR39, RZ, P6, !PT ;  /* 0x000000270b0b7c10 */ /* 0x000fc6000b7fe4ff */
[C---:B------:R-:W-:Y:S01]  /*19810*/  IMAD.WIDE.U32 R14, R28.reuse, 0x4, R14 ;  /* 0x000000041c0e7825 */ /* 0x040fe200078e000e */
[----:B------:R-:W4:Y:S04]  /*19820*/  LDL.LU R33, [R1+0x60c] ;  /* 0x00060c0001217983 */ /* 0x000f280000300800 */
[----:B------:R-:W4:Y:S04]  /*19830*/  LDL.LU R2, [R1+0x600] ;  /* 0x0006000001027983 */ /* 0x000f280000300800 */
[----:B------:R-:W4:Y:S01]  /*19840*/  LDL.LU R4, [R1+0x5fc] ;  /* 0x0005fc0001047983 */ /* 0x000f220000300800 */
[----:B------:R-:W-:-:S03]  /*19850*/  IMAD.WIDE.U32 R26, R28, 0x4, R20 ;  /* 0x000000041c1a7825 */ /* 0x000fc600078e0014 */
[----:B------:R-:W4:Y:S04]  /*19860*/  LDL.LU R34, [R1+0x564] ;  /* 0x0005640001227983 */ /* 0x000f280000300800 */
[----:B------:R-:W4:Y:S01]  /*19870*/  LDL.LU R35, [R1+0x544] ;  /* 0x0005440001237983 */ /* 0x000f220000300800 */
[----:B------:R-:W-:-:S03]  /*19880*/  IMAD.WIDE.U32 R16, R28, 0x4, R16 ;  /* 0x000000041c107825 */ /* 0x000fc600078e0010 */
[----:B------:R-:W4:Y:S01]  /*19890*/  LDL.LU R36, [R1+0x5f0] ;  /* 0x0005f00001247983 */ /* 0x000f220000300800 */
[----:B------:R-:W-:-:S04]  /*198a0*/  IMAD.WIDE.U32 R6, R28, 0x4, R6 ;  /* 0x000000041c067825 */ /* 0x000fc800078e0006 */
[----:B------:R-:W-:-:S04]  /*198b0*/  IMAD.WIDE.U32 R24, R28, 0x4, R18 ;  /* 0x000000041c187825 */ /* 0x000fc800078e0012 */
[----:B------:R-:W-:-:S04]  /*198c0*/  IMAD.WIDE.U32 R8, R28, 0x4, R8 ;  /* 0x000000041c087825 */ /* 0x000fc800078e0008 */
[----:B------:R-:W-:Y:S01]  /*198d0*/  IMAD.WIDE.U32 R12, R28, 0x4, R10 ;  /* 0x000000041c0c7825 */ /* 0x000fe200078e000a */
[----:B------:R-:W4:Y:S04]  /*198e0*/  LDL.LU R29, [R1+0x540] ;  /* 0x00054000011d7983 */ /* 0x000f280000300800 */
[----:B------:R-:W4:Y:S04]  /*198f0*/  LDL.LU R28, [R1+0x538] ;  /* 0x00053800011c7983 */ /* 0x000f280000300800 */
[----:B------:R-:W4:Y:S04]  /*19900*/  LDL.LU R30, [R1+0x534] ;  /* 0x00053400011e7983 */ /* 0x000f280000300800 */
[----:B0-----:R-:W4:Y:S04]  /*19910*/  LDL.LU R0, [R1+0x5ec] ;  /* 0x0005ec0001007983 */ /* 0x001f280000300800 */
[----:B------:R-:W4:Y:S04]  /*19920*/  LDL.LU R37, [R1+0x5e8] ;  /* 0x0005e80001257983 */ /* 0x000f280000300800 */
[----:B------:R-:W4:Y:S04]  /*19930*/  LDL.LU R31, [R1+0x5e4] ;  /* 0x0005e400011f7983 */ /* 0x000f280000300800 */
[----:B------:R-:W4:Y:S01]  /*19940*/  LDL.LU R32, [R1+0x5c8] ;  /* 0x0005c80001207983 */ /* 0x000f220000300800 */
[----:B---3--:R-:W-:-:S05]  /*19950*/  IADD3 R22, P6, R22, R5, RZ ;  /* 0x0000000516167210 */ /* 0x008fca0007fde0ff */
[--C-:B------:R-:W-:Y:S01]  /*19960*/  IMAD.X R23, R23, 0x1, R3.reuse, P6 ;  /* 0x0000000117177824 */ /* 0x100fe200030e0603 */
[----:B------:R-:W-:Y:S01]  /*19970*/  IADD3 R20, P6, R14, R5, RZ ;  /* 0x000000050e147210 */ /* 0x000fe20007fde0ff */
[----:B------:R0:W-:Y:S04]  /*19980*/  STL [R1+0x710], R22 ;  /* 0x0007101601007387 */ /* 0x0001e80000100800 */
[--C-:B------:R-:W-:Y:S01]  /*19990*/  IMAD.X R21, R15, 0x1, R3.reuse, P6 ;  /* 0x000000010f157824 */ /* 0x100fe200030e0603 */
[----:B------:R-:W-:Y:S01]  /*199a0*/  IADD3 R18, P6, R16, R5, RZ ;  /* 0x0000000510127210 */ /* 0x000fe20007fde0ff */
[----:B0-----:R-:W3:Y:S04]  /*199b0*/  LDL.LU R22, [R1+0x5f4] ;  /* 0x0005f40001167983 */ /* 0x001ee80000300800 */
[----:B------:R0:W-:Y:S01]  /*199c0*/  STL [R1+0x70c], R23 ;  /* 0x00070c1701007387 */ /* 0x0001e20000100800 */
[----:B------:R-:W-:-:S03]  /*199d0*/  IMAD.X R19, R17, 0x1, R3, P6 ;  /* 0x0000000111137824 */ /* 0x000fc600030e0603 */
[----:B0-----:R-:W3:Y:S04]  /*199e0*/  LDL.LU R23, [R1+0x5f8] ;  /* 0x0005f80001177983 */ /* 0x001ee80000300800 */
[----:B------:R0:W-:Y:S04]  /*199f0*/  STL.64 [R1+0x718], R20 ;  /* 0x0007181401007387 */ /* 0x0001e80000100a00 */
[----:B0-----:R-:W3:Y:S04]  /*19a00*/  LDL.LU R20, [R1+0x54c] ;  /* 0x00054c0001147983 */ /* 0x001ee80000300800 */
[----:B------:R-:W3:Y:S04]  /*19a10*/  LDL.LU R21, [R1+0x548] ;  /* 0x0005480001157983 */ /* 0x000ee80000300800 */
[----:B------:R0:W-:Y:S04]  /*19a20*/  STL.64 [R1+0x720], R18 ;  /* 0x0007201201007387 */ /* 0x0001e80000100a00 */
[----:B0-----:R-:W3:Y:S04]  /*19a30*/  LDL.LU R18, [R1+0x560] ;  /* 0x0005600001127983 */ /* 0x001ee80000300800 */
[----:B------:R-:W3:Y:S01]  /*19a40*/  LDL.LU R19, [R1+0x55c] ;  /* 0x00055c0001137983 */ /* 0x000ee20000300800 */
[----:B------:R-:W-:-:S05]  /*19a50*/  IADD3 R16, P6, R6, R5, RZ ;  /* 0x0000000506107210 */ /* 0x000fca0007fde0ff */
[----:B------:R-:W-:Y:S01]  /*19a60*/  IMAD.X R17, R7, 0x1, R3, P6 ;  /* 0x0000000107117824 */ /* 0x000fe200030e0603 */
[----:B------:R-:W-:-:S05]  /*19a70*/  IADD3 R10, P6, R24, R5, RZ ;  /* 0x00000005180a7210 */ /* 0x000fca0007fde0ff */
[----:B------:R-:W-:Y:S01]  /*19a80*/  IMAD.X R11, R25, 0x1, R3, P6 ;  /* 0x00000001190b7824 */ /* 0x000fe200030e0603 */
[----:B------:R-:W-:-:S05]  /*19a90*/  IADD3 R8, P6, R8, R5, RZ ;  /* 0x0000000508087210 */ /* 0x000fca0007fde0ff */
[--C-:B------:R-:W-:Y:S01]  /*19aa0*/  IMAD.X R9, R9, 0x1, R3.reuse, P6 ;  /* 0x0000000109097824 */ /* 0x100fe200030e0603 */
[----:B------:R-:W-:Y:S01]  /*19ab0*/  IADD3 R14, P6, R26, R5, RZ ;  /* 0x000000051a0e7210 */ /* 0x000fe20007fde0ff */
[----:B------:R-:W-:Y:S04]  /*19ac0*/  STL.64 [R1+0x728], R16 ;  /* 0x0007281001007387 */ /* 0x000fe80000100a00 */
[----:B------:R-:W-:Y:S01]  /*19ad0*/  STL.64 [R1+0x730], R10 ;  /* 0x0007300a01007387 */ /* 0x000fe20000100a00 */
[----:B------:R-:W-:-:S03]  /*19ae0*/  IMAD.X R15, R27, 0x1, R3, P6 ;  /* 0x000000011b0f7824 */ /* 0x000fc600030e0603 */
[----:B------:R-:W-:Y:S01]  /*19af0*/  STL.64 [R1+0x738], R8 ;  /* 0x0007380801007387 */ /* 0x000fe20000100a00 */
[----:B----4-:R-:W-:Y:S02]  /*19b00*/  SEL R7, R33, RZ, P5 ;  /* 0x000000ff21077207 */ /* 0x010fe40002800000 */
[----:B------:R-:W-:Y:S01]  /*19b10*/  SEL R6, R34, RZ, P5 ;  /* 0x000000ff22067207 */ /* 0x000fe20002800000 */
[----:B------:R-:W-:Y:S04]  /*19b20*/  STL.64 [R1+0x740], R14 ;  /* 0x0007400e01007387 */ /* 0x000fe80000100a00 */
[----:B------:R-:W4:Y:S04]  /*19b30*/  LDL.LU R33, [R1+0x5c4] ;  /* 0x0005c40001217983 */ /* 0x000f280000300800 */
[----:B------:R-:W4:Y:S01]  /*19b40*/  LDL.LU R34, [R1+0x5bc] ;  /* 0x0005bc0001227983 */ /* 0x000f220000300800 */
[----:B------:R-:W-:-:S02]  /*19b50*/  SEL R2, R2, RZ, P2 ;  /* 0x000000ff02027207 */ /* 0x000fc40001000000 */
[----:B------:R-:W-:-:S04]  /*19b60*/  SEL R4, R4, RZ, P4 ;  /* 0x000000ff04047207 */ /* 0x000fc80002000000 */
[----:B------:R-:W-:-:S05]  /*19b70*/  @P3 SEL R7, R2, R4, !P0 ;  /* 0x0000000402073207 */ /* 0x000fca0004000000 */
[----:B------:R-:W-:Y:S01]  /*19b80*/  STL [R1+0x8], R7 ;  /* 0x0000080701007387 */ /* 0x000fe20000100800 */
[----:B---3--:R-:W-:Y:S02]  /*19b90*/  SEL R2, R18, RZ, P2 ;  /* 0x000000ff12027207 */ /* 0x008fe40001000000 */
[----:B------:R-:W-:-:S04]  /*19ba0*/  SEL R4, R19, RZ, P4 ;  /* 0x000000ff13047207 */ /* 0x000fc80002000000 */
[----:B------:R-:W-:Y:S02]  /*19bb0*/  @P3 SEL R6, R2, R4, !P0 ;  /* 0x0000000402063207 */ /* 0x000fe40004000000 */
[----:B------:R-:W-:Y:S02]  /*19bc0*/  SEL R2, R21, RZ, P2 ;  /* 0x000000ff15027207 */ /* 0x000fe40001000000 */
[----:B------:R-:W-:Y:S01]  /*19bd0*/  SEL R4, R35, RZ, P4 ;  /* 0x000000ff23047207 */ /* 0x000fe20002000000 */
[----:B------:R0:W-:Y:S04]  /*19be0*/  STL [R1+0xc4], R6 ;  /* 0x0000c40601007387 */ /* 0x0001e80000100800 */
[----:B------:R-:W3:Y:S01]  /*19bf0*/  LDL.LU R35, [R1+0x51c] ;  /* 0x00051c0001237983 */ /* 0x000ee20000300800 */
[----:B0-----:R-:W-:-:S02]  /*19c00*/  SEL R6, R20, RZ, P5 ;  /* 0x000000ff14067207 */ /* 0x001fc40002800000 */
[----:B------:R-:W-:Y:S02]  /*19c10*/  @P3 SEL R6, R2, R4, !P0 ;  /* 0x0000000402063207 */ /* 0x000fe40004000000 */
[----:B------:R-:W-:Y:S02]  /*19c20*/  SEL R2, R22, RZ, P2 ;  /* 0x000000ff16027207 */ /* 0x000fe40001000000 */
[----:B------:R-:W-:Y:S01]  /*19c30*/  SEL R4, R36, RZ, P4 ;  /* 0x000000ff24047207 */ /* 0x000fe20002000000 */
[----:B------:R0:W-:Y:S04]  /*19c40*/  STL [R1+0xc0], R6 ;  /* 0x0000c00601007387 */ /* 0x0001e80000100800 */
[----:B------:R-:W3:Y:S01]  /*19c50*/  LDL.LU R36, [R1+0x518] ;  /* 0x0005180001247983 */ /* 0x000ee20000300800 */
[----:B0-----:R-:W-:-:S02]  /*19c60*/  SEL R6, R23, RZ, P5 ;  /* 0x000000ff17067207 */ /* 0x001fc40002800000 */
[----:B------:R-:W-:Y:S02]  /*19c70*/  @P3 SEL R6, R2, R4, !P0 ;  /* 0x0000000402063207 */ /* 0x000fe40004000000 */
[----:B------:R-:W-:-:S03]  /*19c80*/  SEL R2, R28, RZ, P2 ;  /* 0x000000ff1c027207 */ /* 0x000fc60001000000 */
[----:B------:R0:W-:Y:S04]  /*19c90*/  STL [R1+0x4], R6 ;  /* 0x0000040601007387 */ /* 0x0001e80000100800 */
[----:B------:R-:W3:Y:S01]  /*19ca0*/  LDL.LU R28, [R1+0x514] ;  /* 0x00051400011c7983 */ /* 0x000ee20000300800 */
[----:B------:R-:W-:Y:S02]  /*19cb0*/  SEL R4, R30, RZ, P4 ;  /* 0x000000ff1e047207 */ /* 0x000fe40002000000 */
[----:B------:R-:W-:Y:S02]  /*19cc0*/  SEL R0, R0, RZ, P5 ;  /* 0x000000ff00007207 */ /* 0x000fe40002800000 */
[----:B0-----:R-:W-:Y:S02]  /*19cd0*/  SEL R6, R29, RZ, P5 ;  /* 0x000000ff1d067207 */ /* 0x001fe40002800000 */
[----:B------:R-:W-:-:S02]  /*19ce0*/  @P3 SEL R6, R2, R4, !P0 ;  /* 0x0000000402063207 */ /* 0x000fc40004000000 */
[----:B------:R-:W-:Y:S02]  /*19cf0*/  SEL R2, R37, RZ, P2 ;  /* 0x000000ff25027207 */ /* 0x000fe40001000000 */
[----:B------:R-:W-:-:S04]  /*19d00*/  SEL R4, R31, RZ, P4 ;  /* 0x000000ff1f047207 */ /* 0x000fc80002000000 */
[----:B------:R-:W-:Y:S01]  /*19d10*/  @P3 SEL R0, R2, R4, !P0 ;  /* 0x0000000402003207 */ /* 0x000fe20004000000 */
[----:B------:R0:W-:Y:S04]  /*19d20*/  STL [R1+0xd8], R6 ;  /* 0x0000d80601007387 */ /* 0x0001e80000100800 */
[----:B------:R0:W-:Y:S04]  /*19d30*/  STL [R1+0x18], R0 ;  /* 0x0000180001007387 */ /* 0x0001e80000100800 */
[----:B------:R-:W3:Y:S04]  /*19d40*/  LDL.LU R11, [R1+0x5dc] ;  /* 0x0005dc00010b7983 */ /* 0x000ee80000300800 */
[----:B------:R-:W3:Y:S04]  /*19d50*/  LDL.LU R24, [R1+0x5d8] ;  /* 0x0005d80001187983 */ /* 0x000ee80000300800 */
[----:B------:R-:W3:Y:S04]  /*19d60*/  LDL.LU R25, [R1+0x5d4] ;  /* 0x0005d40001197983 */ /* 0x000ee80000300800 */
[----:B0-----:R-:W3:Y:S04]  /*19d70*/  LDL.LU R6, [R1+0x570] ;  /* 0x0005700001067983 */ /* 0x001ee80000300800 */
[----:B------:R-:W3:Y:S04]  /*19d80*/  LDL.LU R16, [R1+0x56c] ;  /* 0x00056c0001107983 */ /* 0x000ee80000300800 */
[----:B------:R-:W3:Y:S04]  /*19d90*/  LDL.LU R17, [R1+0x568] ;  /* 0x0005680001117983 */ /* 0x000ee80000300800 */
[----:B------:R-:W3:Y:S04]  /*19da0*/  LDL.LU R7, [R1+0x558] ;  /* 0x0005580001077983 */ /* 0x000ee80000300800 */
[----:B------:R-:W3:Y:S04]  /*19db0*/  LDL.LU R18, [R1+0x554] ;  /* 0x0005540001127983 */ /* 0x000ee80000300800 */
[----:B------:R-:W3:Y:S01]  /*19dc0*/  LDL.LU R19, [R1+0x550] ;  /* 0x0005500001137983 */ /* 0x000ee20000300800 */
[----:B----4-:R-:W-:-:S02]  /*19dd0*/  SEL R2, R33, RZ, P2 ;  /* 0x000000ff21027207 */ /* 0x010fc40001000000 */
[----:B------:R-:W-:Y:S02]  /*19de0*/  SEL R4, R34, RZ, P4 ;  /* 0x000000ff22047207 */ /* 0x000fe40002000000 */
[----:B------:R-:W-:Y:S01]  /*19df0*/  SEL R0, R32, RZ, P5 ;  /* 0x000000ff20007207 */ /* 0x000fe20002800000 */
[----:B------:R-:W4:Y:S04]  /*19e00*/  LDL.LU R20, [R1+0x5d0] ;  /* 0x0005d00001147983 */ /* 0x000f280000300800 */
[----:B------:R-:W4:Y:S01]  /*19e10*/  LDL.LU R21, [R1+0x5cc] ;  /* 0x0005cc0001157983 */ /* 0x000f220000300800 */
[----:B------:R-:W-:-:S03]  /*19e20*/  @P3 SEL R0, R2, R4, !P0 ;  /* 0x0000000402003207 */ /* 0x000fc60004000000 */
[----:B------:R-:W4:Y:S04]  /*19e30*/  LDL.LU R23, [R1+0x5c0] ;  /* 0x0005c00001177983 */ /* 0x000f280000300800 */
[----:B------:R0:W-:Y:S04]  /*19e40*/  STL [R1+0x20], R0 ;  /* 0x0000200001007387 */ /* 0x0001e80000100800 */
[----:B------:R-:W4:Y:S04]  /*19e50*/  LDL.LU R22, [R1+0x53c] ;  /* 0x00053c0001167983 */ /* 0x000f280000300800 */
[----:B------:R-:W4:Y:S04]  /*19e60*/  LDL.LU R29, [R1+0x530] ;  /* 0x00053000011d7983 */ /* 0x000f280000300800 */
[----:B------:R-:W4:Y:S04]  /*19e70*/  LDL.LU R30, [R1+0x52c] ;  /* 0x00052c00011e7983 */ /* 0x000f280000300800 */
[----:B0-----:R-:W4:Y:S04]  /*19e80*/  LDL.LU R0, [R1+0x5b4] ;  /* 0x0005b40001007983 */ /* 0x001f280000300800 */
[----:B------:R-:W4:Y:S04]  /*19e90*/  LDL.LU R37, [R1+0x5ac] ;  /* 0x0005ac0001257983 */ /* 0x000f280000300800 */
[----:B------:R-:W4:Y:S04]  /*19ea0*/  LDL.LU R31, [R1+0x5a8] ;  /* 0x0005a800011f7983 */ /* 0x000f280000300800 */
[----:B------:R-:W4:Y:S04]  /*19eb0*/  LDL.LU R32, [R1+0x5a0] ;  /* 0x0005a00001207983 */ /* 0x000f280000300800 */
[----:B------:R-:W4:Y:S04]  /*19ec0*/  LDL.LU R33, [R1+0x598] ;  /* 0x0005980001217983 */ /* 0x000f280000300800 */
[----:B------:R-:W4:Y:S01]  /*19ed0*/  LDL.LU R34, [R1+0x594] ;  /* 0x0005940001227983 */ /* 0x000f220000300800 */
[----:B---3--:R-:W-:-:S03]  /*19ee0*/  SEL R8, R35, RZ, P5 ;  /* 0x000000ff23087207 */ /* 0x008fc60002800000 */
[----:B------:R-:W3:Y:S01]  /*19ef0*/  LDL.LU R35, [R1+0x528] ;  /* 0x0005280001237983 */ /* 0x000ee20000300800 */
[----:B------:R-:W-:-:S03]  /*19f00*/  SEL R2, R36, RZ, P2 ;  /* 0x000000ff24027207 */ /* 0x000fc60001000000 */
[----:B------:R-:W3:Y:S01]  /*19f10*/  LDL.LU R36, [R1+0x524] ;  /* 0x0005240001247983 */ /* 0x000ee20000300800 */
[----:B------:R-:W-:-:S03]  /*19f20*/  SEL R4, R28, RZ, P4 ;  /* 0x000000ff1c047207 */ /* 0x000fc60002000000 */
[----:B------:R-:W3:Y:S01]  /*19f30*/  LDL.LU R28, [R1+0x520] ;  /* 0x00052000011c7983 */ /* 0x000ee20000300800 */
[----:B------:R-:W-:-:S05]  /*19f40*/  @P3 SEL R8, R2, R4, !P0 ;  /* 0x0000000402083207 */ /* 0x000fca0004000000 */
[----:B------:R0:W-:Y:S01]  /*19f50*/  STL [R1+0xdc], R8 ;  /* 0x0000dc0801007387 */ /* 0x0001e20000100800 */
[----:B------:R-:W-:Y:S02]  /*19f60*/  SEL R2, R24, RZ, P2 ;  /* 0x000000ff18027207 */ /* 0x000fe40001000000 */
[----:B------:R-:W-:Y:S02]  /*19f70*/  SEL R4, R25, RZ, P4 ;  /* 0x000000ff19047207 */ /* 0x000fe40002000000 */
[----:B0-----:R-:W-:Y:S02]  /*19f80*/  SEL R8, R11, RZ, P5 ;  /* 0x000000ff0b087207 */ /* 0x001fe40002800000 */
[----:B------:R-:W-:Y:S02]  /*19f90*/  @P3 SEL R8, R2, R4, !P0 ;  /* 0x0000000402083207 */ /* 0x000fe40004000000 */
[----:B------:R-:W-:Y:S02]  /*19fa0*/  SEL R2, R16, RZ, P2 ;  /* 0x000000ff10027207 */ /* 0x000fe40001000000 */
[----:B------:R-:W-:-:S02]  /*19fb0*/  SEL R4, R17, RZ, P4 ;  /* 0x000000ff11047207 */ /* 0x000fc40002000000 */
[----:B------:R-:W-:Y:S02]  /*19fc0*/  SEL R6, R6, RZ, P5 ;  /* 0x000000ff06067207 */ /* 0x000fe40002800000 */
[----:B------:R-:W-:Y:S02]  /*19fd0*/  @P3 SEL R6, R2, R4, !P0 ;  /* 0x0000000402063207 */ /* 0x000fe40004000000 */
[----:B------:R-:W-:Y:S02]  /*19fe0*/  SEL R2, R18, RZ, P2 ;  /* 0x000000ff12027207 */ /* 0x000fe40001000000 */
[----:B------:R-:W-:Y:S01]  /*19ff0*/  SEL R4, R19, RZ, P4 ;  /* 0x000000ff13047207 */ /* 0x000fe20002000000 */
[----:B------:R-:W-:Y:S04]  /*1a000*/  STL [R1+0x14], R8 ;  /* 0x0000140801007387 */ /* 0x000fe80000100800 */
[----:B------:R0:W-:Y:S02]  /*1a010*/  STL [R1+0xb4], R6 ;  /* 0x0000b40601007387 */ /* 0x0001e40000100800 */
[----:B0-----:R-:W-:-:S02]  /*1a020*/  SEL R6, R7, RZ, P5 ;  /* 0x000000ff07067207 */ /* 0x001fc40002800000 */
[----:B------:R-:W-:Y:S02]  /*1a030*/  @P3 SEL R6, R2, R4, !P0 ;  /* 0x0000000402063207 */ /* 0x000fe40004000000 */
[----:B----4-:R-:W-:Y:S02]  /*1a040*/  SEL R2, R21, RZ, P2 ;  /* 0x000000ff15027207 */ /* 0x010fe40001000000 */
[----:B------:R-:W-:Y:S01]  /*1a050*/  SEL R4, R23, RZ, P4 ;  /* 0x000000ff17047207 */ /* 0x000fe20002000000 */
[----:B------:R0:W-:Y:S02]  /*1a060*/  STL [R1+0x98], R6 ;  /* 0x0000980601007387 */ /* 0x0001e40000100800 */
[----:B0-----:R-:W-:Y:S02]  /*1a070*/  SEL R6, R20, RZ, P5 ;  /* 0x000000ff14067207 */ /* 0x001fe40002800000 */
[----:B------:R-:W-:Y:S02]  /*1a080*/  @P3 SEL R6, R2, R4, !P0 ;  /* 0x0000000402063207 */ /* 0x000fe40004000000 */
[----:B------:R-:W-:-:S02]  /*1a090*/  SEL R2, R29, RZ, P2 ;  /* 0x000000ff1d027207 */ /* 0x000fc40001000000 */
[----:B------:R-:W-:Y:S01]  /*1a0a0*/  SEL R4, R30, RZ, P4 ;  /* 0x000000ff1e047207 */ /* 0x000fe20002000000 */
[----:B------:R0:W-:Y:S01]  /*1a0b0*/  STL [R1+0x10], R6 ;  /* 0x0000100601007387 */ /* 0x0001e20000100800 */
[----:B------:R-:W-:Y:S02]  /*1a0c0*/  SEL R0, R0, RZ, P5 ;  /* 0x000000ff00007207 */ /* 0x000fe40002800000 */
[----:B0-----:R-:W-:Y:S02]  /*1a0d0*/  SEL R6, R22, RZ, P5 ;  /* 0x000000ff16067207 */ /* 0x001fe40002800000 */
[----:B------:R-:W-:Y:S02]  /*1a0e0*/  @P3 SEL R6, R2, R4, !P0 ;  /* 0x0000000402063207 */ /* 0x000fe40004000000 */
[----:B------:R-:W-:Y:S02]  /*1a0f0*/  SEL R2, R37, RZ, P2 ;  /* 0x000000ff25027207 */ /* 0x000fe40001000000 */
[----:B------:R-:W-:-:S04]  /*1a100*/  SEL R4, R31, RZ, P4 ;  /* 0x000000ff1f047207 */ /* 0x000fc80002000000 */
[----:B------:R-:W-:Y:S02]  /*1a110*/  @P3 SEL R0, R2, R4, !P0 ;  /* 0x0000000402003207 */ /* 0x000fe40004000000 */
[----:B------:R-:W-:Y:S02]  /*1a120*/  SEL R2, R33, RZ, P2 ;  /* 0x000000ff21027207 */ /* 0x000fe40001000000 */
[----:B------:R-:W-:Y:S01]  /*1a130*/  SEL R4, R34, RZ, P4 ;  /* 0x000000ff22047207 */ /* 0x000fe20002000000 */
[----:B------:R-:W-:Y:S04]  /*1a140*/  STL [R1+0xb8], R6 ;  /* 0x0000b80601007387 */ /* 0x000fe80000100800 */
[----:B------:R0:W-:Y:S02]  /*1a150*/  STL [R1+0x1c], R0 ;  /* 0x00001c0001007387 */ /* 0x0001e40000100800 */
[----:B0-----:R-:W-:-:S02]  /*1a160*/  SEL R0, R32, RZ, P5 ;  /* 0x000000ff20007207 */ /* 0x001fc40002800000 */
[----:B------:R-:W-:-:S05]  /*1a170*/  @P3 SEL R0, R2, R4, !P0 ;  /* 0x0000000402003207 */ /* 0x000fca0004000000 */
[----:B------:R3:W-:Y:S01]  /*1a180*/  STL [R1+0x28], R0 ;  /* 0x0000280001007387 */ /* 0x0007e20000100800 */
[----:B------:R-:W-:Y:S01]  /*1a190*/  ULOP3.LUT UR7, UR6, 0xc, URZ, 0xc0, !UPT ;  /* 0x0000000c06077892 */ /* 0x000fe2000f8ec03f */
[----:B---3--:R-:W-:Y:S02]  /*1a1a0*/  SEL R0, R35, RZ, P5 ;  /* 0x000000ff23007207 */ /* 0x008fe40002800000 */
[----:B------:R-:W3:Y:S04]  /*1a1b0*/  LDL R35, [R1+0x468] ;  /* 0x0004680001237983 */ /* 0x000ee80000100800 */
[----:B------:R-:W4:Y:S04]  /*1a1c0*/  LDL.LU R31, [R1+0x170] ;  /* 0x00017000011f7983 */ /* 0x000f280000300800 */
[----:B------:R-:W4:Y:S01]  /*1a1d0*/  LDL.LU R32, [R1+0xd4] ;  /* 0x0000d40001207983 */ /* 0x000f220000300800 */
[----:B------:R-:W-:-:S02]  /*1a1e0*/  SEL R2, R36, RZ, P2 ;  /* 0x000000ff24027207 */ /* 0x000fc40001000000 */
[----:B------:R-:W-:-:S04]  /*1a1f0*/  SEL R4, R28, RZ, P4 ;  /* 0x000000ff1c047207 */ /* 0x000fc80002000000 */
[----:B------:R-:W-:-:S05]  /*1a200*/  @P3 SEL R0, R2, R4, !P0 ;  /* 0x0000000402003207 */ /* 0x000fca0004000000 */
[----:B------:R4:W-:Y:S04]  /*1a210*/  STL [R1+0xbc], R0 ;  /* 0x0000bc0001007387 */ /* 0x0009e80000100800 */
[----:B------:R-:W4:Y:S01]  /*1a220*/  LDL.LU R34, [R1+0x160] ;  /* 0x0001600001227983 */ /* 0x000f220000300800 */
[----:B------:R-:W-:Y:S01]  /*1a230*/  I2FP.F32.U32 R2, UR7 ;  /* 0x0000000700027c45 */ /* 0x000fe20008201000 */
[----:B------:R-:W-:Y:S02]  /*1a240*/  ULOP3.LUT UR8, UR7, 0x1, URZ, 0xfc, !UPT ;  /* 0x0000000107087892 */ /* 0x000fe4000f8efc3f */
[----:B------:R-:W4:Y:S04]  /*1a250*/  LDL.LU R36, [R1+0xd0] ;  /* 0x0000d00001247983 */ /* 0x000f280000300800 */
[----:B------:R-:W4:Y:S01]  /*1a260*/  LDL.LU R28, [R1+0xe0] ;  /* 0x0000e000011c7983 */ /* 0x000f220000300800 */
[----:B------:R-:W-:-:S06]  /*1a270*/  FMUL R4, R2, 0.46666666865348815918 ;  /* 0x3eeeeeef02047820 */ /* 0x000fcc0000400000 */
[----:B------:R-:W0:Y:S02]  /*1a280*/  FRND.FTZ.FLOOR R4, R4 ;  /* 0x0000000400047307 */ /* 0x000e240000215000 */
[----:B0-----:R-:W-:Y:S01]  /*1a290*/  FFMA R4, R2, 0.46666666865348815918, -R4 ;  /* 0x3eeeeeef02047823 */ /* 0x001fe20000000804 */
[----:B------:R-:W-:-:S04]  /*1a2a0*/  I2FP.F32.U32 R2, UR8 ;  /* 0x0000000800027c45 */ /* 0x000fc80008201000 */
[----:B------:R-:W-:-:S04]  /*1a2b0*/  FSETP.GTU.AND P6, PT, R4, RZ, PT ;  /* 0x000000ff0400720b */ /* 0x000fc80003fcc000 */
[----:B------:R-:W-:Y:S01]  /*1a2c0*/  FSEL R7, R4, RZ, P6 ;  /* 0x000000ff04077208 */ /* 0x000fe20003000000 */
[----:B------:R-:W-:-:S06]  /*1a2d0*/  FMUL R4, R2, 0.46666666865348815918 ;  /* 0x3eeeeeef02047820 */ /* 0x000fcc0000400000 */
[----:B------:R-:W0:Y:S01]  /*1a2e0*/  FRND.FTZ.FLOOR R4, R4 ;  /* 0x0000000400047307 */ /* 0x000e220000215000 */
[C---:B------:R-:W-:Y:S01]  /*1a2f0*/  FSETP.GEU.AND P6, PT, R7.reuse, 1, PT ;  /* 0x3f8000000700780b */ /* 0x040fe20003fce000 */
[----:B------:R-:W-:Y:S01]  /*1a300*/  ULOP3.LUT UR8, UR7, 0x2, URZ, 0xfc, !UPT ;  /* 0x0000000207087892 */ /* 0x000fe2000f8efc3f */
[----:B------:R-:W-:Y:S01]  /*1a310*/  FSETP.NAN.AND P1, PT, R7, R7, PT ;  /* 0x000000070700720b */ /* 0x000fe20003f28000 */
[----:B0-----:R-:W-:-:S10]  /*1a320*/  FFMA R4, R2, 0.46666666865348815918, -R4 ;  /* 0x3eeeeeef02047823 */ /* 0x001fd40000000804 */
[----:B------:R-:W-:Y:S02]  /*1a330*/  @P6 FSEL R7, R7, 1, P1 ;  /* 0x3f80000007076808 */ /* 0x000fe40000800000 */
[----:B------:R-:W-:Y:S02]  /*1a340*/  I2FP.F32.U32 R2, UR8 ;  /* 0x0000000800027c45 */ /* 0x000fe40008201000 */
[----:B------:R-:W-:-:S04]  /*1a350*/  FSETP.GTU.AND P6, PT, R4, RZ, PT ;  /* 0x000000ff0400720b */ /* 0x000fc80003fcc000 */
[----:B------:R-:W-:Y:S01]  /*1a360*/  FSEL R6, R4, RZ, P6 ;  /* 0x000000ff04067208 */ /* 0x000fe20003000000 */
[----:B------:R-:W-:-:S06]  /*1a370*/  FMUL R4, R2, 0.46666666865348815918 ;  /* 0x3eeeeeef02047820 */ /* 0x000fcc0000400000 */
[----:B------:R-:W0:Y:S01]  /*1a380*/  FRND.FTZ.FLOOR R4, R4 ;  /* 0x0000000400047307 */ /* 0x000e220000215000 */
[----:B------:R-:W-:Y:S01]  /*1a390*/  ULOP3.LUT UR7, UR7, 0x3, URZ, 0xfc, !UPT ;  /* 0x0000000307077892 */ /* 0x000fe2000f8efc3f */
[C---:B------:R-:W-:Y:S02]  /*1a3a0*/  FSETP.GEU.AND P6, PT, R6.reuse, 1, PT ;  /* 0x3f8000000600780b */ /* 0x040fe40003fce000 */
[----:B------:R-:W-:Y:S01]  /*1a3b0*/  FSETP.NAN.AND P1, PT, R6, R6, PT ;  /* 0x000000060600720b */ /* 0x000fe20003f28000 */
[----:B0-----:R-:W-:Y:S02]  /*1a3c0*/  FFMA R4, R2, 0.46666666865348815918, -R4 ;  /* 0x3eeeeeef02047823 */ /* 0x001fe40000000804 */
[----:B------:R-:W-:-:S08]  /*1a3d0*/  I2FP.F32.U32 R2, UR7 ;  /* 0x0000000700027c45 */ /* 0x000fd00008201000 */
[----:B------:R-:W-:Y:S01]  /*1a3e0*/  @P6 FSEL R6, R6, 1, P1 ;  /* 0x3f80000006066808 */ /* 0x000fe20000800000 */
[----:B------:R-:W-:Y:S01]  /*1a3f0*/  FMUL R24, R2, 0.46666666865348815918 ;  /* 0x3eeeeeef02187820 */ /* 0x000fe20000400000 */
[----:B------:R-:W-:-:S05]  /*1a400*/  FSETP.GTU.AND P6, PT, R4, RZ, PT ;  /* 0x000000ff0400720b */ /* 0x000fca0003fcc000 */
[----:B------:R-:W0:Y:S01]  /*1a410*/  FRND.FTZ.FLOOR R24, R24 ;  /* 0x0000001800187307 */ /* 0x000e220000215000 */
[----:B------:R-:W-:-:S04]  /*1a420*/  FSEL R4, R4, RZ, P6 ;  /* 0x000000ff04047208 */ /* 0x000fc80003000000 */
[C---:B------:R-:W-:Y:S02]  /*1a430*/  FSETP.GEU.AND P6, PT, R4.reuse, 1, PT ;  /* 0x3f8000000400780b */ /* 0x040fe40003fce000 */
[----:B------:R-:W-:Y:S01]  /*1a440*/  FSETP.NAN.AND P1, PT, R4, R4, PT ;  /* 0x000000040400720b */ /* 0x000fe20003f28000 */
[----:B0-----:R-:W-:-:S10]  /*1a450*/  FFMA R2, R2, 0.46666666865348815918, -R24 ;  /* 0x3eeeeeef02027823 */ /* 0x001fd40000000818 */
[----:B------:R-:W-:Y:S02]  /*1a460*/  @P6 FSEL R4, R4, 1, P1 ;  /* 0x3f80000004046808 */ /* 0x000fe40000800000 */
[----:B------:R-:W-:-:S04]  /*1a470*/  FSETP.GTU.AND P6, PT, R2, RZ, PT ;  /* 0x000000ff0200720b */ /* 0x000fc80003fcc000 */
[----:B------:R-:W-:-:S04]  /*1a480*/  FSEL R2, R2, RZ, P6 ;  /* 0x000000ff02027208 */ /* 0x000fc80003000000 */
[C---:B------:R-:W-:Y:S02]  /*1a490*/  FSETP.GEU.AND P6, PT, R2.reuse, 1, PT ;  /* 0x3f8000000200780b */ /* 0x040fe40003fce000 */
[C---:B------:R-:W-:Y:S01]  /*1a4a0*/  FSETP.NAN.AND P1, PT, R2.reuse, R2, PT ;  /* 0x000000020200720b */ /* 0x040fe20003f28000 */
[----:B------:R0:W-:Y:S04]  /*1a4b0*/  STL.64 [R1+0x748], R6 ;  /* 0x0007480601007387 */ /* 0x0001e80000100a00 */
[----:B------:R0:W-:Y:S06]  /*1a4c0*/  STL [R1+0x778], R4 ;  /* 0x0007780401007387 */ /* 0x0001ec0000100800 */
[----:B------:R-:W-:-:S02]  /*1a4d0*/  @P6 FSEL R2, R2, 1, P1 ;  /* 0x3f80000002026808 */ /* 0x000fc40000800000 */
[----:B------:R-:W-:-:S03]  /*1a4e0*/  IADD3 R24, P6, R12, R5, RZ ;  /* 0x000000050c187210 */ /* 0x000fc60007fde0ff */
[----:B------:R-:W-:Y:S02]  /*1a4f0*/  STL [R1+0x77c], R2 ;  /* 0x00077c0201007387 */ /* 0x000fe40000100800 */
[----:B------:R-:W-:Y:S01]  /*1a500*/  IMAD.X R25, R13, 0x1, R3, P6 ;  /* 0x000000010d197824 */ /* 0x000fe200030e0603 */
[----:B---3--:R-:W-:Y:S02]  /*1a510*/  LOP3.LUT P1, RZ, R35, 0x80, RZ, 0xc0, !PT ;  /* 0x0000008023ff7812 */ /* 0x008fe4000782c0ff */
[----:B----4-:R-:W-:Y:S01]  /*1a520*/  SEL R0, R31, RZ, P5 ;  /* 0x000000ff1f007207 */ /* 0x010fe20002800000 */
[----:B------:R-:W3:Y:S01]  /*1a530*/  LDL.LU R35, [R1+0xe4] ;  /* 0x0000e40001237983 */ /* 0x000ee20000300800 */
[----:B------:R-:W-:-:S03]  /*1a540*/  SEL R20, R32, RZ, P5 ;  /* 0x000000ff20147207 */ /* 0x000fc60002800000 */
[----:B------:R-:W4:Y:S04]  /*1a550*/  LDL.LU R33, [R1+0x13c] ;  /* 0x00013c0001217983 */ /* 0x000f280000300800 */
[----:B------:R-:W-:Y:S04]  /*1a560*/  STL.64 [R1+0x750], R24 ;  /* 0x0007501801007387 */ /* 0x000fe80000100a00 */
[----:B------:R-:W4:Y:S04]  /*1a570*/  LDL.LU R30, [R1+0x138] ;  /* 0x00013800011e7983 */ /* 0x000f280000300800 */
[----:B------:R3:W-:Y:S04]  /*1a580*/  STL [R1+0xcc], R0 ;  /* 0x0000cc0001007387 */ /* 0x0007e80000100800 */
[----:B------:R-:W-:Y:S04]  /*1a590*/  STL [R1+0x780], R20 ;  /* 0x0007801401007387 */ /* 0x000fe80000100800 */
[----:B------:R-:W4:Y:S04]  /*1a5a0*/  LDL.LU R11, [R1+0xf8] ;  /* 0x0000f800010b7983 */ /* 0x000f280000300800 */
[----:B------:R-:W4:Y:S01]  /*1a5b0*/  LDL.LU R21, [R1+0xfc] ;  /* 0x0000fc0001157983 */ /* 0x000f220000300800 */
[----:B------:R-:W-:-:S05]  /*1a5c0*/  SEL R17, R34, RZ, P5 ;  /* 0x000000ff22117207 */ /* 0x000fca0002800000 */
[----:B------:R4:W-:Y:S04]  /*1a5d0*/  STL [R1+0x784], R17 ;  /* 0x0007841101007387 */ /* 0x0009e80000100800 */
[----:B------:R-:W4:Y:S01]  /*1a5e0*/  LDL.LU R16, [R1+0x8c] ;  /* 0x00008c0001107983 */ /* 0x000f220000300800 */
[----:B------:R-:W-:-:S05]  /*1a5f0*/  SEL R9, R36, RZ, P5 ;  /* 0x000000ff24097207 */ /* 0x000fca0002800000 */
[----:B------:R0:W-:Y:S04]  /*1a600*/  STL [R1+0x788], R9 ;  /* 0x0007880901007387 */ /* 0x0001e80000100800 */
        /* <DEDUP_REMOVED lines=8> */
[----:B------:R-:W-:-:S03]  /*1a690*/  SEL R4, R28, RZ, P5 ;  /* 0x000000ff1c047207 */ /* 0x000fc60002800000 */
[----:B------:R-:W4:Y:S04]  /*1a6a0*/  LDL.LU R26, [R1+0x3e8] ;  /* 0x0003e800011a7983 */ /* 0x000f280000300800 */
[----:B------:R-:W4:Y:S04]  /*1a6b0*/  LDL.LU R32, [R1+0x194] ;  /* 0x0001940001207983 */ /* 0x000f280000300800 */
[----:B------:R-:W4:Y:S04]  /*1a6c0*/  LDL.LU R23, [R1+0x180] ;  /* 0x0001800001177983 */ /* 0x000f280000300800 */
[----:B------:R-:W4:Y:S04]  /*1a6d0*/  LDL.LU R36, [R1+0x164] ;  /* 0x0001640001247983 */ /* 0x000f280000300800 */
[----:B------:R-:W4:Y:S04]  /*1a6e0*/  LDL.LU R28, [R1+0x144] ;  /* 0x00014400011c7983 */ /* 0x000f280000300800 */
[----:B------:R0:W-:Y:S01]  /*1a6f0*/  STL [R1+0x78c], R4 ;  /* 0x00078c0401007387 */ /* 0x0001e20000100800 */
[----:B---3--:R-:W-:-:S03]  /*1a700*/  SEL R0, R35, RZ, P5 ;  /* 0x000000ff23007207 */ /* 0x008fc60002800000 */
[----:B------:R-:W3:Y:S01]  /*1a710*/  LDL.LU R35, [R1+0x12c] ;  /* 0x00012c0001237983 */ /* 0x000ee20000300800 */
[----:B----4-:R-:W-:-:S03]  /*1a720*/  SEL R17, R33, RZ, P5 ;  /* 0x000000ff21117207 */ /* 0x010fc60002800000 */
[----:B------:R-:W4:Y:S04]  /*1a730*/  LDL.LU R27, [R1+0x114] ;  /* 0x00011400011b7983 */ /* 0x000f280000300800 */
[----:B------:R-:W3:Y:S04]  /*1a740*/  LDL.LU R33, [R1+0x9c] ;  /* 0x00009c0001217983 */ /* 0x000ee80000300800 */
[----:B------:R-:W3:Y:S04]  /*1a750*/  LDL.LU R22, [R1+0x6c] ;  /* 0x00006c0001167983 */ /* 0x000ee80000300800 */
[----:B------:R-:W4:Y:S01]  /*1a760*/  LDL.LU R31, [R1+0x48] ;  /* 0x00004800011f7983 */ /* 0x000f220000300800 */
[----:B------:R-:W-:-:S03]  /*1a770*/  SEL R14, R30, RZ, P5 ;  /* 0x000000ff1e0e7207 */ /* 0x000fc60002800000 */
[----:B------:R-:W4:Y:S04]  /*1a780*/  LDL.LU R15, [R1+0x4c] ;  /* 0x00004c00010f7983 */ /* 0x000f280000300800 */
[----:B------:R-:W4:Y:S01]  /*1a790*/  LDL.LU R30, [R1+0xc] ;  /* 0x00000c00011e7983 */ /* 0x000f220000300800 */
[----:B------:R-:W-:-:S03]  /*1a7a0*/  SEL R20, R11, RZ, P5 ;  /* 0x000000ff0b147207 */ /* 0x000fc60002800000 */
[----:B------:R-:W4:Y:S01]  /*1a7b0*/  LDL.LU R11, [R1] ;  /* 0x00000000010b7983 */ /* 0x000f220000300800 */
[----:B------:R-:W-:-:S03]  /*1a7c0*/  SEL R10, R21, RZ, P5 ;  /* 0x000000ff150a7207 */ /* 0x000fc60002800000 */
[----:B------:R-:W0:Y:S04]  /*1a7d0*/  LDL.LU R21, [R1+0x44c] ;  /* 0x00044c0001157983 */ /* 0x000e280000300800 */
[----:B------:R-:W4:Y:S01]  /*1a7e0*/  LDL R9, [R1+0xcc] ;  /* 0x0000cc0001097983 */ /* 0x000f220000100800 */
[----:B------:R-:W-:-:S03]  /*1a7f0*/  SEL R2, R16, RZ, P5 ;  /* 0x000000ff10027207 */ /* 0x000fc60002800000 */
[----:B------:R-:W4:Y:S04]  /*1a800*/  LDL.LU R16, [R1+0x168] ;  /* 0x0001680001107983 */ /* 0x000f280000300800 */
[----:B------:R-:W4:Y:S04]  /*1a810*/  LDL.LU R24, [R1+0x5c] ;  /* 0x00005c0001187983 */ /* 0x000f280000300800 */
[----:B------:R-:W4:Y:S01]  /*1a820*/  LDL.LU R25, [R1+0x2c] ;  /* 0x00002c0001197983 */ /* 0x000f220000300800 */
[----:B------:R-:W-:Y:S02]  /*1a830*/  SEL R37, R37, RZ, P4 ;  /* 0x000000ff25257207 */ /* 0x000fe40002000000 */
[----:B------:R-:W-:-:S02]  /*1a840*/  SEL R12, R23, RZ, P4 ;  /* 0x000000ff170c7207 */ /* 0x000fc40002000000 */
[----:B------:R-:W-:Y:S01]  /*1a850*/  SEL R36, R36, RZ, P4 ;  /* 0x000000ff24247207 */ /* 0x000fe20002000000 */
[----:B------:R-:W4:Y:S01]  /*1a860*/  LDL.LU R23, [R1+0x448] ;  /* 0x0004480001177983 */ /* 0x000f220000300800 */
[----:B---3--:R-:W-:-:S03]  /*1a870*/  SEL R13, R22, RZ, P4 ;  /* 0x000000ff160d7207 */ /* 0x008fc60002000000 */
[----:B------:R-:W3:Y:S01]  /*1a880*/  LDL.LU R22, [R1+0x150] ;  /* 0x0001500001167983 */ /* 0x000ee20000300800 */
[----:B----4-:R-:W-:-:S03]  /*1a890*/  SEL R5, R15, RZ, P4 ;  /* 0x000000ff0f057207 */ /* 0x010fc60002000000 */
[----:B------:R-:W4:Y:S01]  /*1a8a0*/  LDL.LU R15, [R1+0x128] ;  /* 0x00012800010f7983 */ /* 0x000f220000300800 */
[----:B0-----:R-:W-:Y:S02]  /*1a8b0*/  SEL R4, R21, RZ, P2 ;  /* 0x000000ff15047207 */ /* 0x001fe40001000000 */
[----:B------:R-:W-:Y:S02]  /*1a8c0*/  SEL R3, R11, RZ, P4 ;  /* 0x000000ff0b037207 */ /* 0x000fe40002000000 */
[----:B------:R-:W3:Y:S01]  /*1a8d0*/  LDL.LU R11, [R1+0x428] ;  /* 0x00042800010b7983 */ /* 0x000ee20000300800 */
[----:B------:R-:W-:-:S03]  /*1a8e0*/  @P3 SEL R9, R4, R37, !P0 ;  /* 0x0000002504093207 */ /* 0x000fc60004000000 */
[----:B------:R-:W3:Y:S04]  /*1a8f0*/  LDL.LU R21, [R1+0x74] ;  /* 0x0000740001157983 */ /* 0x000ee80000300800 */
[----:B------:R-:W3:Y:S04]  /*1a900*/  LDL.LU R4, [R1+0x78c] ;  /* 0x00078c0001047983 */ /* 0x000ee80000300800 */
[----:B------:R0:W-:Y:S04]  /*1a910*/  @P3 STL [R1+0xcc], R9 ;  /* 0x0000cc0901003387 */ /* 0x0001e80000100800 */
[----:B0-----:R-:W3:Y:S01]  /*1a920*/  LDL.LU R9, [R1+0x788] ;  /* 0x0007880001097983 */ /* 0x001ee20000300800 */
[----:B------:R-:W-:-:S03]  /*1a930*/  SEL R37, R16, RZ, P2 ;  /* 0x000000ff10257207 */ /* 0x000fc60001000000 */
[----:B------:R-:W3:Y:S01]  /*1a940*/  LDL.LU R16, [R1+0x1bc] ;  /* 0x0001bc0001107983 */ /* 0x000ee20000300800 */
[----:B------:R-:W-:-:S05]  /*1a950*/  @P3 SEL R17, R37, R36, !P0 ;  /* 0x0000002425113207 */ /* 0x000fca0004000000 */
[----:B------:R0:W-:Y:S04]  /*1a960*/  STL [R1+0x100], R17 ;  /* 0x0001001101007387 */ /* 0x0001e80000100800 */
[----:B0-----:R-:W3:Y:S04]  /*1a970*/  LDL.LU R17, [R1+0x784] ;  /* 0x0007840001117983 */ /* 0x001ee80000300800 */
[----:B------:R-:W3:Y:S01]  /*1a980*/  LDL.LU R36, [R1+0x140] ;  /* 0x0001400001247983 */ /* 0x000ee20000300800 */
[----:B------:R-:W-:-:S03]  /*1a990*/  SEL R35, R35, RZ, P4 ;  /* 0x000000ff23237207 */ /* 0x000fc60002000000 */
[----:B------:R-:W4:Y:S01]  /*1a9a0*/  LDL.LU R37, [R1+0x1cc] ;  /* 0x0001cc0001257983 */ /* 0x000f220000300800 */
[----:B---3--:R-:W-:-:S04]  /*1a9b0*/  SEL R36, R36, RZ, P2 ;  /* 0x000000ff24247207 */ /* 0x008fc80001000000 */
[----:B------:R-:W-:-:S05]  /*1a9c0*/  @P3 SEL R20, R36, R35, !P0 ;  /* 0x0000002324143207 */ /* 0x000fca0004000000 */
[----:B------:R0:W-:Y:S04]  /*1a9d0*/  STL [R1+0xf8], R20 ;  /* 0x0000f81401007387 */ /* 0x0001e80000100800 */
[----:B0-----:R-:W3:Y:S04]  /*1a9e0*/  LDL.LU R20, [R1+0x780] ;  /* 0x0007800001147983 */ /* 0x001ee80000300800 */
[----:B------:R-:W3:Y:S04]  /*1a9f0*/  LDL.LU R35, [R1+0x434] ;  /* 0x0004340001237983 */ /* 0x000ee80000300800 */
[----:B------:R-:W4:Y:S01]  /*1aa00*/  LDL.LU R36, [R1+0xb0] ;  /* 0x0000b00001247983 */ /* 0x000f220000300800 */
[----:B------:R-:W-:-:S02]  /*1aa10*/  SEL R34, R34, RZ, P4 ;  /* 0x000000ff22227207 */ /* 0x000fc40002000000 */
[----:B------:R-:W-:Y:S02]  /*1aa20*/  SEL R33, R33, RZ, P4 ;  /* 0x000000ff21217207 */ /* 0x000fe40002000000 */
[----:B------:R-:W-:Y:S02]  /*1aa30*/  SEL R32, R32, RZ, P4 ;  /* 0x000000ff20207207 */ /* 0x000fe40002000000 */
[----:B------:R-:W-:Y:S02]  /*1aa40*/  SEL R31, R31, RZ, P4 ;  /* 0x000000ff1f1f7207 */ /* 0x000fe40002000000 */
[----:B------:R-:W-:Y:S02]  /*1aa50*/  SEL R18, R18, RZ, P5 ;  /* 0x000000ff12127207 */ /* 0x000fe40002800000 */
[----:B------:R-:W-:Y:S02]  /*1aa60*/  SEL R30, R30, RZ, P4 ;  /* 0x000000ff1e1e7207 */ /* 0x000fe40002000000 */
[----:B------:R-:W-:-:S02]  /*1aa70*/  SEL R19, R19, RZ, P5 ;  /* 0x000000ff13137207 */ /* 0x000fc40002800000 */
[----:B------:R-:W-:Y:S02]  /*1aa80*/  SEL R29, R29, RZ, P4 ;  /* 0x000000ff1d1d7207 */ /* 0x000fe40002000000 */
[----:B------:R-:W-:Y:S02]  /*1aa90*/  SEL R28, R28, RZ, P4 ;  /* 0x000000ff1c1c7207 */ /* 0x000fe40002000000 */
[----:B------:R-:W-:Y:S02]  /*1aaa0*/  SEL R27, R27, RZ, P4 ;  /* 0x000000ff1b1b7207 */ /* 0x000fe40002000000 */
[----:B------:R-:W-:Y:S02]  /*1aab0*/  SEL R26, R26, RZ, P4 ;  /* 0x000000ff1a1a7207 */ /* 0x000fe40002000000 */
[----:B---3--:R-:W-:-:S04]  /*1aac0*/  SEL R35, R35, RZ, P2 ;  /* 0x000000ff23237207 */ /* 0x008fc80001000000 */
[----:B------:R-:W-:-:S05]  /*1aad0*/  @P3 SEL R17, R35, R34, !P0 ;  /* 0x0000002223113207 */ /* 0x000fca0004000000 */
[----:B------:R0:W-:Y:S04]  /*1aae0*/  STL [R1+0xc8], R17 ;  /* 0x0000c81101007387 */ /* 0x0001e80000100800 */
[----:B0-----:R-:W3:Y:S01]  /*1aaf0*/  LDL.LU R17, [R1+0x54] ;  /* 0x0000540001117983 */ /* 0x001ee20000300800 */
[----:B----4-:R-:W-:-:S04]  /*1ab00*/  SEL R34, R36, RZ, P2 ;  /* 0x000000ff24227207 */ /* 0x010fc80001000000 */
[----:B------:R-:W-:Y:S02]  /*1ab10*/  @P3 SEL R2, R34, R33, !P0 ;  /* 0x0000002122023207 */ /* 0x000fe40004000000 */
[----:B------:R-:W-:-:S04]  /*1ab20*/  SEL R33, R37, RZ, P2 ;  /* 0x000000ff25217207 */ /* 0x000fc80001000000 */
[----:B------:R-:W-:Y:S02]  /*1ab30*/  @P3 SEL R4, R33, R32, !P0 ;  /* 0x0000002021043207 */ /* 0x000fe40004000000 */
[----:B------:R-:W-:Y:S01]  /*1ab40*/  SEL R32, R24, RZ, P2 ;  /* 0x000000ff18207207 */ /* 0x000fe20001000000 */
[----:B------:R0:W-:Y:S03]  /*1ab50*/  STL [R1+0x138], R2 ;  /* 0x0001380201007387 */ /* 0x0001e60000100800 */
[----:B------:R-:W-:Y:S02]  /*1ab60*/  @P3 SEL R18, R32, R31, !P0 ;  /* 0x0000001f20123207 */ /* 0x000fe40004000000 */
[----:B------:R-:W-:-:S04]  /*1ab70*/  SEL R31, R25, RZ, P2 ;  /* 0x000000ff191f7207 */ /* 0x000fc80001000000 */
[----:B------:R-:W-:Y:S01]  /*1ab80*/  @P3 SEL R19, R31, R30, !P0 ;  /* 0x0000001e1f133207 */ /* 0x000fe20004000000 */
[----:B0-----:R-:W4:Y:S04]  /*1ab90*/  LDL.LU R2, [R1+0x77c] ;  /* 0x00077c0001027983 */ /* 0x001f280000300800 */
[----:B------:R0:W-:Y:S01]  /*1aba0*/  STL [R1+0xe0], R4 ;  /* 0x0000e00401007387 */ /* 0x0001e20000100800 */
[----:B------:R-:W-:-:S04]  /*1abb0*/  SEL R30, R23, RZ, P2 ;  /* 0x000000ff171e7207 */ /* 0x000fc80001000000 */
[----:B------:R-:W-:Y:S01]  /*1abc0*/  @P3 SEL R20, R30, R29, !P0 ;  /* 0x0000001d1e143207 */ /* 0x000fe20004000000 */
[----:B0-----:R-:W4:Y:S04]  /*1abd0*/  LDL.LU R4, [R1+0x778] ;  /* 0x0007780001047983 */ /* 0x001f280000300800 */
[----:B------:R0:W-:Y:S01]  /*1abe0*/  STL [R1+0x154], R18 ;  /* 0x0001541201007387 */ /* 0x0001e20000100800 */
[----:B------:R-:W-:-:S03]  /*1abf0*/  SEL R29, R22, RZ, P2 ;  /* 0x000000ff161d7207 */ /* 0x000fc60001000000 */
[----:B0-----:R-:W4:Y:S04]  /*1ac00*/  LDL.LU R18, [R1+0x24] ;  /* 0x0000240001127983 */ /* 0x001f280000300800 */
[----:B------:R0:W-:Y:S01]  /*1ac10*/  STL [R1+0x174], R19 ;  /* 0x0001741301007387 */ /* 0x0001e20000100800 */
[----:B------:R-:W-:-:S03]  /*1ac20*/  @P3 SEL R14, R29, R28, !P0 ;  /* 0x0000001c1d0e3207 */ /* 0x000fc60004000000 */
[----:B0-----:R-:W4:Y:S04]  /*1ac30*/  LDL.LU R19, [R1+0x588] ;  /* 0x0005880001137983 */ /* 0x001f280000300800 */
[----:B------:R0:W-:Y:S01]  /*1ac40*/  STL [R1+0xd4], R20 ;  /* 0x0000d41401007387 */ /* 0x0001e20000100800 */
[----:B------:R-:W-:-:S03]  /*1ac50*/  SEL R28, R15, RZ, P2 ;  /* 0x000000ff0f1c7207 */ /* 0x000fc60001000000 */
[----:B0-----:R-:W4:Y:S04]  /*1ac60*/  LDL.LU R20, [R1+0x580] ;  /* 0x0005800001147983 */ /* 0x001f280000300800 */
[----:B------:R-:W4:Y:S04]  /*1ac70*/  LDL.LU R23, [R1+0x584] ;  /* 0x0005840001177983 */ /* 0x000f280000300800 */
[----:B------:R-:W4:Y:S01]  /*1ac80*/  LDL.LU R22, [R1+0x57c] ;  /* 0x00057c0001167983 */ /* 0x000f220000300800 */
[----:B------:R-:W-:Y:S02]  /*1ac90*/  @P3 SEL R10, R28, R27, !P0 ;  /* 0x0000001b1c0a3207 */ /* 0x000fe40004000000 */
[----:B------:R-:W-:Y:S01]  /*1aca0*/  SEL R27, R11, RZ, P2 ;  /* 0x000000ff0b1b7207 */ /* 0x000fe20001000000 */
[----:B------:R-:W-:Y:S03]  /*1acb0*/  STL [R1+0x104], R14 ;  /* 0x0001040e01007387 */ /* 0x000fe60000100800 */
[----:B------:R-:W-:-:S02]  /*1acc0*/  @P3 SEL R9, R27, R26, !P0 ;  /* 0x0000001a1b093207 */ /* 0x000fc40004000000 */
[----:B------:R-:W-:Y:S02]  /*1acd0*/  SEL R26, R21, RZ, P2 ;  /* 0x000000ff151a7207 */ /* 0x000fe40001000000 */
[----:B------:R-:W-:Y:S01]  /*1ace0*/  SEL R8, R8, RZ, P5 ;  /* 0x000000ff08087207 */ /* 0x000fe20002800000 */
[----:B------:R-:W-:Y:S04]  /*1acf0*/  STL [R1+0xfc], R10 ;  /* 0x0000fc0a01007387 */ /* 0x000fe80000100800 */
[----:B------:R-:W4:Y:S01]  /*1ad00*/  LDL.LU R21, [R1+0x508] ;  /* 0x0005080001157983 */ /* 0x000f220000300800 */
[----:B------:R-:W-:Y:S02]  /*1ad10*/  @P3 SEL R8, R26, R13, !P0 ;  /* 0x0000000d1a083207 */ /* 0x000fe40004000000 */
[----:B------:R-:W-:Y:S01]  /*1ad20*/  SEL R13, R16, RZ, P2 ;  /* 0x000000ff100d7207 */ /* 0x000fe20001000000 */
[----:B------:R-:W-:Y:S04]  /*1ad30*/  STL [R1+0xd0], R9 ;  /* 0x0000d00901007387 */ /* 0x000fe80000100800 */
[----:B------:R-:W4:Y:S04]  /*1ad40*/  LDL.LU R36, [R1+0x17c] ;  /* 0x00017c0001247983 */ /* 0x000f280000300800 */
[----:B------:R-:W-:Y:S04]  /*1ad50*/  STL [R1+0x13c], R8 ;  /* 0x00013c0801007387 */ /* 0x000fe80000100800 */
[----:B------:R-:W4:Y:S01]  /*1ad60*/  LDL.LU R15, [R1+0x510] ;  /* 0x00051000010f7983 */ /* 0x000f220000300800 */
[----:B------:R-:W-:-:S03]  /*1ad70*/  @P3 SEL R0, R13, R12, !P0 ;  /* 0x0000000c0d003207 */ /* 0x000fc60004000000 */
[----:B------:R-:W4:Y:S04]  /*1ad80*/  LDL.LU R37, [R1+0x4f8] ;  /* 0x0004f80001257983 */ /* 0x000f280000300800 */
[----:B------:R0:W-:Y:S04]  /*1ad90*/  STL [R1+0xe4], R0 ;  /* 0x0000e40001007387 */ /* 0x0001e80000100800 */
[----:B0-----:R-:W4:Y:S04]  /*1ada0*/  LDL.LU R0, [R1+0x50c] ;  /* 0x00050c0001007983 */ /* 0x001f280000300800 */
[----:B------:R-:W4:Y:S04]  /*1adb0*/  LDL.LU R8, [R1+0x4ec] ;  /* 0x0004ec0001087983 */ /* 0x000f280000300800 */
[----:B------:R-:W4:Y:S01]  /*1adc0*/  LDL.LU R9, [R1+0x504] ;  /* 0x0005040001097983 */ /* 0x000f220000300800 */
[----:B------:R-:W-:-:S03]  /*1add0*/  SEL R7, R7, RZ, P5 ;  /* 0x000000ff07077207 */ /* 0x000fc60002800000 */
[----:B------:R-:W4:Y:S04]  /*1ade0*/  LDL.LU R14, [R1+0x4e4] ;  /* 0x0004e400010e7983 */ /* 0x000f280000300800 */
[----:B------:R-:W4:Y:S04]  /*1adf0*/  LDL.LU R10, [R1+0x500] ;  /* 0x00050000010a7983 */ /* 0x000f280000300800 */
[----:B------:R-:W4:Y:S01]  /*1ae00*/  LDL.LU R11, [R1+0x464] ;  /* 0x00046400010b7983 */ /* 0x000f220000300800 */
[----:B---3--:R-:W-:-:S04]  /*1ae10*/  SEL R12, R17, RZ, P2 ;  /* 0x000000ff110c7207 */ /* 0x008fc80001000000 */
[----:B------:R-:W-:-:S05]  /*1ae20*/  @P3 SEL R7, R12, R5, !P0 ;  /* 0x000000050c073207 */ /* 0x000fca0004000000 */
[----:B------:R-:W-:Y:S04]  /*1ae30*/  STL [R1+0x160], R7 ;  /* 0x0001600701007387 */ /* 0x000fe80000100800 */
[----:B------:R-:W3:Y:S04]  /*1ae40*/  LDL.LU R16, [R1+0x460] ;  /* 0x0004600001107983 */ /* 0x000ee80000300800 */
[----:B------:R-:W3:Y:S04]  /*1ae50*/  LDL.LU R17, [R1+0x16c] ;  /* 0x00016c0001117983 */ /* 0x000ee80000300800 */
[----:B------:R-:W3:Y:S01]  /*1ae60*/  LDL.LU.64 R24, [R1+0x3a0] ;  /* 0x0003a00001187983 */ /* 0x000ee20000300a00 */
[----:B------:R-:W-:-:S02]  /*1ae70*/  SEL R6, R6, RZ, P5 ;  /* 0x000000ff06067207 */ /* 0x000fc40002800000 */
[----:B----4-:R-:W-:-:S04]  /*1ae80*/  SEL R5, R18, RZ, P2 ;  /* 0x000000ff12057207 */ /* 0x010fc80001000000 */
[----:B------:R-:W-:Y:S02]  /*1ae90*/  @P3 SEL R6, R5, R3, !P0 ;  /* 0x0000000305063207 */ /* 0x000fe40004000000 */
[----:B------:R-:W-:-:S03]  /*1aea0*/  IADD3 R3, P3, R19, UR40, RZ ;  /* 0x0000002813037c10 */ /* 0x000fc6000ff7e0ff */
[----:B------:R0:W-:Y:S04]  /*1aeb0*/  STL [R1+0x170], R6 ;  /* 0x0001700601007387 */ /* 0x0001e80000100800 */
[----:B------:R-:W4:Y:S01]  /*1aec0*/  LDL.LU R18, [R1+0x45c] ;  /* 0x00045c0001127983 */ /* 0x000f220000300800 */
[----:B------:R-:W-:Y:S02]  /*1aed0*/  IADD3.X R5, R20, UR41, RZ, P3, !PT ;  /* 0x0000002914057c10 */ /* 0x000fe40009ffe4ff */
[----:B------:R-:W-:-:S04]  /*1aee0*/  IADD3 R12, P3, R23, UR40, RZ ;  /* 0x00000028170c7c10 */ /* 0x000fc8000ff7e0ff */
[----:B------:R-:W-:Y:S02]  /*1aef0*/  IADD3.X R13, R22, UR41, RZ, P3, !PT ;  /* 0x00000029160d7c10 */ /* 0x000fe40009ffe4ff */
[----:B0-----:R-:W-:Y:S01]  /*1af00*/  IADD3 R6, P3, R12, UR4, RZ ;  /* 0x000000040c067c10 */ /* 0x001fe2000ff7e0ff */
[----:B------:R-:W4:Y:S04]  /*1af10*/  LDL.LU.64 R22, [R1+0x1d0] ;  /* 0x0001d00001167983 */ /* 0x000f280000300a00 */
[----:B------:R-:W4:Y:S01]  /*1af20*/  LDL.LU R19, [R1+0x458] ;  /* 0x0004580001137983 */ /* 0x000f220000300800 */
[----:B------:R-:W-:-:S05]  /*1af30*/  IADD3.X R7, R13, UR5, RZ, P3, !PT ;  /* 0x000000050d077c10 */ /* 0x000fca0009ffe4ff */
[----:B------:R0:W-:Y:S02]  /*1af40*/  STL.64 [R1+0x128], R6 ;  /* 0x0001280601007387 */ /* 0x0001e40000100a00 */
[----:B0-----:R-:W-:Y:S02]  /*1af50*/  IADD3 R6, P3, R3, UR4, RZ ;  /* 0x0000000403067c10 */ /* 0x001fe4000ff7e0ff */
[----:B------:R-:W-:Y:S02]  /*1af60*/  SEL R3, R21, RZ, !P1 ;  /* 0x000000ff15037207 */ /* 0x000fe40004800000 */
[----:B------:R-:W-:-:S03]  /*1af70*/  IADD3.X R7, R5, UR5, RZ, P3, !PT ;  /* 0x0000000505077c10 */ /* 0x000fc60009ffe4ff */
[----:B------:R-:W-:Y:S01]  /*1af80*/  FADD R5, R36, R3 ;  /* 0x0000000324057221 */ /* 0x000fe20000000000 */
[----:B------:R-:W-:Y:S01]  /*1af90*/  SEL R3, R15, RZ, !P1 ;  /* 0x000000ff0f037207 */ /* 0x000fe20004800000 */
[----:B------:R0:W-:Y:S04]  /*1afa0*/  STL.64 [R1+0x110], R6 ;  /* 0x0001100601007387 */ /* 0x0001e80000100a00 */
[----:B0-----:R-:W4:Y:S04]  /*1afb0*/  LDL.LU.64 R6, [R1+0x388] ;  /* 0x0003880001067983 */ /* 0x001f280000300a00 */
[----:B------:R-:W4:Y:S04]  /*1afc0*/  LDL.LU.64 R20, [R1+0x1c0] ;  /* 0x0001c00001147983 */ /* 0x000f280000300a00 */
[----:B------:R-:W4:Y:S04]  /*1afd0*/  LDL.LU R15, [R1+0x454] ;  /* 0x00045400010f7983 */ /* 0x000f280000300800 */
[----:B------:R0:W-:Y:S02]  /*1afe0*/  STL [R1+0x194], R5 ;  /* 0x0001940501007387 */ /* 0x0001e40000100800 */
[----:B0-----:R-:W-:Y:S01]  /*1aff0*/  FADD R5, R37, R3 ;  /* 0x0000000325057221 */ /* 0x001fe20000000000 */
[----:B------:R-:W-:-:S02]  /*1b000*/  SEL R3, R0, RZ, !P1 ;  /* 0x000000ff00037207 */ /* 0x000fc40004800000 */
[----:B------:R-:W4:Y:S04]  /*1b010*/  LDL.LU R0, [R1+0x450] ;  /* 0x0004500001007983 */ /* 0x000f280000300800 */
[----:B------:R0:W-:Y:S02]  /*1b020*/  STL [R1+0x19c], R5 ;  /* 0x00019c0501007387 */ /* 0x0001e40000100800 */
[----:B0-----:R-:W-:Y:S01]  /*1b030*/  FADD R5, R8, R3 ;  /* 0x0000000308057221 */ /* 0x001fe20000000000 */
[----:B------:R-:W-:Y:S02]  /*1b040*/  SEL R3, R9, RZ, !P1 ;  /* 0x000000ff09037207 */ /* 0x000fe40004800000 */
[----:B------:R-:W4:Y:S03]  /*1b050*/  LDL.LU.64 R8, [R1+0x360] ;  /* 0x0003600001087983 */ /* 0x000f260000300a00 */
[----:B------:R-:W-:Y:S01]  /*1b060*/  FADD R12, R14, R3 ;  /* 0x000000030e0c7221 */ /* 0x000fe20000000000 */
[----:B------:R-:W-:Y:S01]  /*1b070*/  SEL R3, R10, RZ, !P1 ;  /* 0x000000ff0a037207 */ /* 0x000fe20004800000 */
[----:B------:R0:W-:Y:S04]  /*1b080*/  STL [R1+0x198], R5 ;  /* 0x0001980501007387 */ /* 0x0001e80000100800 */
[----:B------:R-:W-:Y:S01]  /*1b090*/  STL [R1+0x1ac], R12 ;  /* 0x0001ac0c01007387 */ /* 0x000fe20000100800 */
[----:B0-----:R-:W-:-:S03]  /*1b0a0*/  FADD R5, R11, R3 ;  /* 0x000000030b057221 */ /* 0x001fc60000000000 */
[----:B------:R-:W4:Y:S04]  /*1b0b0*/  LDL.LU.64 R10, [R1+0x2e8] ;  /* 0x0002e800010a7983 */ /* 0x000f280000300a00 */
[----:B------:R0:W-:Y:S01]  /*1b0c0*/  STL [R1+0x1a8], R5 ;  /* 0x0001a80501007387 */ /* 0x0001e20000100800 */
[----:B---3--:R-:W-:-:S03]  /*1b0d0*/  SEL R3, R16, RZ, !P1 ;  /* 0x000000ff10037207 */ /* 0x008fc60004800000 */
[----:B------:R-:W3:Y:S02]  /*1b0e0*/  LDL.LU R16, [R1+0x438] ;  /* 0x0004380001107983 */ /* 0x000ee40000300800 */
[----:B0-----:R-:W-:Y:S01]  /*1b0f0*/  FADD R5, R17, R3 ;  /* 0x0000000311057221 */ /* 0x001fe20000000000 */
[----:B------:R-:W-:-:S06]  /*1b100*/  IMAD.MOV.U32 R3, RZ, RZ, RZ ;  /* 0x000000ffff037224 */ /* 0x000fcc00078e00ff */
[----:B------:R-:W3:Y:S04]  /*1b110*/  @!P1 LDG.E.EL R3, desc[UR22][R24.64] ;  /* 0x0000001618039981 */ /* 0x000ee8000c2e1900 */
[----:B------:R4:W-:Y:S04]  /*1b120*/  STL [R1+0x1a4], R5 ;  /* 0x0001a40501007387 */ /* 0x0009e80000100800 */
[----:B------:R-:W4:Y:S01]  /*1b130*/  LDL.LU R17, [R1+0x178] ;  /* 0x0001780001117983 */ /* 0x000f220000300800 */
[----:B---3--:R-:W-:-:S05]  /*1b140*/  SEL R3, R3, RZ, !P1 ;  /* 0x000000ff03037207 */ /* 0x008fca0004800000 */
[----:B----4-:R-:W-:Y:S01]  /*1b150*/  FADD R5, R18, R3 ;  /* 0x0000000312057221 */ /* 0x010fe20000000000 */
[----:B------:R-:W-:-:S06]  /*1b160*/  IMAD.MOV.U32 R3, RZ, RZ, RZ ;  /* 0x000000ffff037224 */ /* 0x000fcc00078e00ff */
[----:B------:R-:W3:Y:S04]  /*1b170*/  @!P1 LDG.E.EL R3, desc[UR22][R22.64] ;  /* 0x0000001616039981 */ /* 0x000ee8000c2e1900 */
[----:B------:R0:W-:Y:S04]  /*1b180*/  STL [R1+0x1bc], R5 ;  /* 0x0001bc0501007387 */ /* 0x0001e80000100800 */
[----:B------:R-:W4:Y:S01]  /*1b190*/  LDL.LU.64 R22, [R1+0x370] ;  /* 0x0003700001167983 */ /* 0x000f220000300a00 */
[----:B0-----:R-:W-:-:S06]  /*1b1a0*/  IMAD.MOV.U32 R5, RZ, RZ, RZ ;  /* 0x000000ffff057224 */ /* 0x001fcc00078e00ff */
[----:B------:R-:W4:Y:S01]  /*1b1b0*/  @!P1 LDG.E.EL R5, desc[UR22][R6.64] ;  /* 0x0000001606059981 */ /* 0x000f22000c2e1900 */
[----:B---3--:R-:W-:-:S05]  /*1b1c0*/  SEL R3, R3, RZ, !P1 ;  /* 0x000000ff03037207 */ /* 0x008fca0004800000 */
[----:B------:R-:W-:Y:S02]  /*1b1d0*/  FADD R3, R19, R3 ;  /* 0x0000000313037221 */ /* 0x000fe40000000000 */
[----:B------:R-:W3:Y:S04]  /*1b1e0*/  LDL.LU.64 R18, [R1+0x368] ;  /* 0x0003680001127983 */ /* 0x000ee80000300a00 */
[----:B------:R0:W-:Y:S02]  /*1b1f0*/  STL [R1+0x1d0], R3 ;  /* 0x0001d00301007387 */ /* 0x0001e40000100800 */
[----:B0-----:R-:W-:-:S06]  /*1b200*/  IMAD.MOV.U32 R3, RZ, RZ, RZ ;  /* 0x000000ffff037224 */ /* 0x001fcc00078e00ff */
[----:B------:R-:W3:Y:S01]  /*1b210*/  @!P1 LDG.E.EL R3, desc[UR22][R20.64] ;  /* 0x0000001614039981 */ /* 0x000ee2000c2e1900 */
[----:B----4-:R-:W-:-:S05]  /*1b220*/  SEL R5, R5, RZ, !P1 ;  /* 0x000000ff05057207 */ /* 0x010fca0004800000 */
[----:B------:R-:W-:Y:S01]  /*1b230*/  FADD R5, R15, R5 ;  /* 0x000000050f057221 */ /* 0x000fe20000000000 */
[----:B------:R-:W4:Y:S04]  /*1b240*/  LDL.LU.64 R20, [R1+0x350] ;  /* 0x0003500001147983 */ /* 0x000f280000300a00 */
[----:B------:R-:W4:Y:S04]  /*1b250*/  LDL.LU.64 R32, [R1+0x340] ;  /* 0x0003400001207983 */ /* 0x000f280000300a00 */
[----:B------:R0:W-:Y:S04]  /*1b260*/  STL [R1+0x1cc], R5 ;  /* 0x0001cc0501007387 */ /* 0x0001e80000100800 */
[----:B------:R-:W4:Y:S01]  /*1b270*/  LDL.LU.64 R34, [R1+0x2e0] ;  /* 0x0002e00001227983 */ /* 0x000f220000300a00 */
[----:B0-----:R-:W-:-:S06]  /*1b280*/  IMAD.MOV.U32 R5, RZ, RZ, RZ ;  /* 0x000000ffff057224 */ /* 0x001fcc00078e00ff */
[----:B------:R-:W4:Y:S01]  /*1b290*/  @!P1 LDG.E.EL R5, desc[UR22][R8.64] ;  /* 0x0000001608059981 */ /* 0x000f22000c2e1900 */
[----:B---3--:R-:W-:-:S05]  /*1b2a0*/  SEL R3, R3, RZ, !P1 ;  /* 0x000000ff03037207 */ /* 0x008fca0004800000 */
[----:B------:R-:W-:Y:S01]  /*1b2b0*/  FADD R0, R0, R3 ;  /* 0x0000000300007221 */ /* 0x000fe20000000000 */
[----:B------:R-:W-:-:S06]  /*1b2c0*/  IMAD.MOV.U32 R3, RZ, RZ, RZ ;  /* 0x000000ffff037224 */ /* 0x000fcc00078e00ff */
[----:B------:R-:W3:Y:S04]  /*1b2d0*/  @!P1 LDG.E.EL R3, desc[UR22][R10.64] ;  /* 0x000000160a039981 */ /* 0x000ee8000c2e1900 */
[----:B------:R0:W-:Y:S04]  /*1b2e0*/  STL [R1+0x1c0], R0 ;  /* 0x0001c00001007387 */ /* 0x0001e80000100800 */
[----:B------:R-:W3:Y:S04]  /*1b2f0*/  LDL.LU.64 R36, [R1+0x188] ;  /* 0x0001880001247983 */ /* 0x000ee80000300a00 */
[----:B------:R-:W3:Y:S01]  /*1b300*/  LDL.LU R25, [R1+0x440] ;  /* 0x0004400001197983 */ /* 0x000ee20000300800 */
[----:B------:R-:W-:-:S02]  /*1b310*/  IMAD.MOV.U32 R27, RZ, RZ, RZ ;  /* 0x000000ffff1b7224 */ /* 0x000fc400078e00ff */
[----:B------:R-:W-:Y:S01]  /*1b320*/  IMAD.MOV.U32 R26, RZ, RZ, RZ ;  /* 0x000000ffff1a7224 */ /* 0x000fe200078e00ff */
[----:B------:R-:W-:-:S03]  /*1b330*/  CS2R R12, SRZ ;  /* 0x00000000000c7805 */ /* 0x000fc6000001ff00 */
[----:B------:R-:W3:Y:S04]  /*1b340*/  @!P1 LDG.E.EL R27, desc[UR22][R22.64] ;  /* 0x00000016161b9981 */ /* 0x000ee8000c2e1900 */
[----:B0-----:R-:W3:Y:S04]  /*1b350*/  LDL.LU R0, [R1+0x430] ;  /* 0x0004300001007983 */ /* 0x001ee80000300800 */
[----:B------:R-:W3:Y:S04]  /*1b360*/  LDL.LU R6, [R1+0x42c] ;  /* 0x00042c0001067983 */ /* 0x000ee80000300800 */
[----:B------:R-:W3:Y:S04]  /*1b370*/  LDL.LU R7, [R1+0x420] ;  /* 0x0004200001077983 */ /* 0x000ee80000300800 */
[----:B------:R-:W3:Y:S04]  /*1b380*/  @!P1 LDG.E.EL R26, desc[UR22][R18.64] ;  /* 0x00000016121a9981 */ /* 0x000ee8000c2e1900 */
[----:B----4-:R-:W4:Y:S01]  /*1b390*/  @!P1 LDG.E.EL R12, desc[UR22][R34.64] ;  /* 0x00000016220c9981 */ /* 0x010f22000c2e1900 */
[----:B------:R-:W-:-:S05]  /*1b3a0*/  SEL R5, R5, RZ, !P1 ;  /* 0x000000ff05057207 */ /* 0x000fca0004800000 */
[----:B------:R-:W-:-:S05]  /*1b3b0*/  FADD R5, R16, R5 ;  /* 0x0000000510057221 */ /* 0x000fca0000000000 */
[----:B------:R0:W-:Y:S04]  /*1b3c0*/  STL [R1+0x1b8], R5 ;  /* 0x0001b80501007387 */ /* 0x0001e80000100800 */
[----:B------:R-:W4:Y:S04]  /*1b3d0*/  LDL.LU R14, [R1+0x41c] ;  /* 0x00041c00010e7983 */ /* 0x000f280000300800 */
[----:B------:R-:W4:Y:S01]  /*1b3e0*/  LDL.LU R15, [R1+0x34c] ;  /* 0x00034c00010f7983 */ /* 0x000f220000300800 */
[----:B0-----:R-:W-:-:S06]  /*1b3f0*/  IMAD.MOV.U32 R5, RZ, RZ, RZ ;  /* 0x000000ffff057224 */ /* 0x001fcc00078e00ff */
[----:B------:R-:W4:Y:S01]  /*1b400*/  @!P1 LDG.E.EL R5, desc[UR22][R32.64] ;  /* 0x0000001620059981 */ /* 0x000f22000c2e1900 */
[----:B---3--:R-:W-:-:S03]  /*1b410*/  SEL R3, R3, RZ, !P1 ;  /* 0x000000ff03037207 */ /* 0x008fc60004800000 */
[----:B------:R-:W3:Y:S02]  /*1b420*/  @!P1 LDG.E.EL R13, desc[UR22][R36.64] ;  /* 0x00000016240d9981 */ /* 0x000ee4000c2e1900 */
[----:B------:R-:W-:-:S05]  /*1b430*/  FADD R3, R17, R3 ;  /* 0x0000000311037221 */ /* 0x000fca0000000000 */
[----:B------:R0:W-:Y:S04]  /*1b440*/  STL [R1+0x1d4], R3 ;  /* 0x0001d40301007387 */ /* 0x0001e80000100800 */
[----:B------:R-:W3:Y:S01]  /*1b450*/  LDL.LU.64 R8, [R1+0x330] ;  /* 0x0003300001087983 */ /* 0x000ee20000300a00 */
[----:B------:R-:W-:-:S03]  /*1b460*/  SEL R27, R27, RZ, !P1 ;  /* 0x000000ff1b1b7207 */ /* 0x000fc60004800000 */
[----:B------:R-:W3:Y:S01]  /*1b470*/  LDL.LU R23, [R1+0x4fc] ;  /* 0x0004fc0001177983 */ /* 0x000ee20000300800 */
[----:B------:R-:W-:-:S03]  /*1b480*/  SEL R26, R26, RZ, !P1 ;  /* 0x000000ff1a1a7207 */ /* 0x000fc60004800000 */
[----:B------:R-:W3:Y:S04]  /*1b490*/  LDL.LU.64 R10, [R1+0x320] ;  /* 0x00032000010a7983 */ /* 0x000ee80000300a00 */
[----:B------:R-:W3:Y:S01]  /*1b4a0*/  LDL.LU.64 R16, [R1+0x308] ;  /* 0x0003080001107983 */ /* 0x000ee20000300a00 */
[----:B0-----:R-:W-:Y:S02]  /*1b4b0*/  IMAD.MOV.U32 R3, RZ, RZ, RZ ;  /* 0x000000ffff037224 */ /* 0x001fe400078e00ff */
[----:B------:R-:W-:Y:S01]  /*1b4c0*/  FADD R25, R25, R27 ;  /* 0x0000001b19197221 */ /* 0x000fe20000000000 */
[----:B------:R-:W3:Y:S04]  /*1b4d0*/  LDL.LU.64 R18, [R1+0x300] ;  /* 0x0003000001127983 */ /* 0x000ee80000300a00 */
[----:B------:R-:W3:Y:S01]  /*1b4e0*/  @!P1 LDG.E.EL R3, desc[UR22][R20.64] ;  /* 0x0000001614039981 */ /* 0x000ee2000c2e1900 */
[----:B------:R-:W-:Y:S01]  /*1b4f0*/  FADD R24, R0, R26 ;  /* 0x0000001a00187221 */ /* 0x000fe20000000000 */
[----:B----4-:R-:W-:-:S02]  /*1b500*/  SEL R12, R12, RZ, !P1 ;  /* 0x000000ff0c0c7207 */ /* 0x010fc40004800000 */
[----:B------:R-:W4:Y:S04]  /*1b510*/  LDL.LU.64 R20, [R1+0x2f8] ;  /* 0x0002f80001147983 */ /* 0x000f280000300a00 */
[----:B------:R-:W4:Y:S04]  /*1b520*/  LDL.LU R22, [R1+0x80] ;  /* 0x0000800001167983 */ /* 0x000f280000300800 */
[----:B------:R-:W-:Y:S04]  /*1b530*/  STL [R1+0x17c], R25 ;  /* 0x00017c1901007387 */ /* 0x000fe80000100800 */
[----:B------:R-:W4:Y:S01]  /*1b540*/  LDL.LU R0, [R1+0x84] ;  /* 0x0000840001007983 */ /* 0x000f220000300800 */
[----:B------:R-:W-:-:S03]  /*1b550*/  SEL R5, R5, RZ, !P1 ;  /* 0x000000ff05057207 */ /* 0x000fc60004800000 */
[----:B------:R-:W-:Y:S02]  /*1b560*/  STL [R1+0x188], R24 ;  /* 0x0001881801007387 */ /* 0x000fe40000100800 */
[----:B------:R-:W-:Y:S01]  /*1b570*/  FADD R5, R7, R5 ;  /* 0x0000000507057221 */ /* 0x000fe20000000000 */
[----:B---3--:R-:W-:-:S05]  /*1b580*/  SEL R3, R3, RZ, !P1 ;  /* 0x000000ff03037207 */ /* 0x008fca0004800000 */
[----:B------:R-:W-:-:S05]  /*1b590*/  FADD R3, R6, R3 ;  /* 0x0000000306037221 */ /* 0x000fca0000000000 */
[----:B------:R0:W-:Y:S04]  /*1b5a0*/  STL [R1+0x184], R3 ;  /* 0x0001840301007387 */ /* 0x0001e80000100800 */
[----:B------:R-:W-:Y:S01]  /*1b5b0*/  STL [R1+0x180], R5 ;  /* 0x0001800501007387 */ /* 0x000fe20000100800 */
[----:B0-----:R-:W-:-:S05]  /*1b5c0*/  FADD R3, R14, R12 ;  /* 0x0000000c0e037221 */ /* 0x001fca0000000000 */
[----:B------:R0:W-:Y:S02]  /*1b5d0*/  STL [R1+0x178], R3 ;  /* 0x0001780301007387 */ /* 0x0001e40000100800 */
[----:B0-----:R-:W-:-:S06]  /*1b5e0*/  IMAD.MOV.U32 R3, RZ, RZ, RZ ;  /* 0x000000ffff037224 */ /* 0x001fcc00078e00ff */
[----:B------:R-:W3:Y:S01]  /*1b5f0*/  @!P1 LDG.E.EL R3, desc[UR22][R8.64] ;  /* 0x0000001608039981 */ /* 0x000ee2000c2e1900 */
[----:B------:R-:W-:-:S05]  /*1b600*/  SEL R13, R13, RZ, !P1 ;  /* 0x000000ff0d0d7207 */ /* 0x000fca0004800000 */
[----:B------:R-:W-:-:S05]  /*1b610*/  FADD R5, R15, R13 ;  /* 0x0000000d0f057221 */ /* 0x000fca0000000000 */
[----:B------:R-:W-:Y:S01]  /*1b620*/  STL [R1+0x1c4], R5 ;  /* 0x0001c40501007387 */ /* 0x000fe20000100800 */
[----:B---3--:R-:W-:-:S05]  /*1b630*/  SEL R3, R3, RZ, !P1 ;  /* 0x000000ff03037207 */ /* 0x008fca0004800000 */
[----:B------:R-:W-:-:S05]  /*1b640*/  FADD R3, R23, R3 ;  /* 0x0000000317037221 */ /* 0x000fca0000000000 */
[----:B------:R0:W-:Y:S02]  /*1b650*/  STL [R1+0x18c], R3 ;  /* 0x00018c0301007387 */ /* 0x0001e40000100800 */
[----:B0-----:R-:W-:-:S06]  /*1b660*/  IMAD.MOV.U32 R3, RZ, RZ, RZ ;  /* 0x000000ffff037224 */ /* 0x001fcc00078e00ff */
[----:B------:R-:W3:Y:S04]  /*1b670*/  @!P1 LDG.E.EL R3, desc[UR22][R16.64] ;  /* 0x0000001610039981 */ /* 0x000ee8000c2e1900 */
[----:B---3--:R0:W-:Y:S02]  /*1b680*/  STL [R1+0x70], R3 ;  /* 0x0000700301007387 */ /* 0x0081e40000100800 */
[----:B0-----:R-:W-:-:S06]  /*1b690*/  IMAD.MOV.U32 R3, RZ, RZ, RZ ;  /* 0x000000ffff037224 */ /* 0x001fcc00078e00ff */
[----:B------:R-:W3:Y:S01]  /*1b6a0*/  @!P1 LDG.E.EL R3, desc[UR22][R18.64] ;  /* 0x0000001612039981 */ /* 0x000ee2000c2e1900 */
[----:B------:R-:W-:-:S06]  /*1b6b0*/  IMAD.MOV.U32 R5, RZ, RZ, RZ ;  /* 0x000000ffff057224 */ /* 0x000fcc00078e00ff */
[----:B------:R-:W4:Y:S04]  /*1b6c0*/  @!P1 LDG.E.EL R5, desc[UR22][R10.64] ;  /* 0x000000160a059981 */ /* 0x000f28000c2e1900 */
[----:B---3--:R0:W-:Y:S01]  /*1b6d0*/  STL [R1+0x4c], R3 ;  /* 0x00004c0301007387 */ /* 0x0081e20000100800 */
[----:B------:R-:W-:Y:S02]  /*1b6e0*/  IMAD.MOV.U32 R31, RZ, RZ, 0x3f400000 ;  /* 0x3f400000ff1f7424 */ /* 0x000fe400078e00ff */
[----:B----4-:R-:W-:Y:S01]  /*1b6f0*/  FADD R28, R22, 1 ;  /* 0x3f800000161c7421 */ /* 0x010fe20000000000 */
[----:B------:R-:W3:Y:S01]  /*1b700*/  LDL.LU.64 R24, [R1+0x2d0] ;  /* 0x0002d00001187983 */ /* 0x000ee20000300a00 */
[----:B0-----:R-:W-:-:S06]  /*1b710*/  IMAD.MOV.U32 R3, RZ, RZ, RZ ;  /* 0x000000ffff037224 */ /* 0x001fcc00078e00ff */
[----:B------:R-:W4:Y:S01]  /*1b720*/  @!P1 LDG.E.EL R3, desc[UR22][R20.64] ;  /* 0x0000001614039981 */ /* 0x000f22000c2e1900 */
[----:B------:R-:W-:Y:S01]  /*1b730*/  FADD R26, -R22, 1 ;  /* 0x3f800000161a7421 */ /* 0x000fe20000000100 */
[----:B------:R-:W-:Y:S01]  /*1b740*/  FADD R13, -R0, 1 ;  /* 0x3f800000000d7421 */ /* 0x000fe20000000100 */
[----:B------:R-:W-:Y:S01]  /*1b750*/  FADD R12, -R22, 2 ;  /* 0x40000000160c7421 */ /* 0x000fe20000000100 */
[----:B------:R-:W-:Y:S01]  /*1b760*/  FADD R27, R0, 1 ;  /* 0x3f800000001b7421 */ /* 0x000fe20000000000 */
[----:B----4-:R0:W-:Y:S04]  /*1b770*/  STL [R1+0x6c], R3 ;  /* 0x00006c0301007387 */ /* 0x0101e80000100800 */
[----:B------:R4:W-:Y:S01]  /*1b780*/  STL [R1+0x54], R5 ;  /* 0x0000540501007387 */ /* 0x0009e20000100800 */
[----:B0-----:R-:W-:Y:S01]  /*1b790*/  FFMA R3, R28, -R31, 3.75 ;  /* 0x407000001c037423 */ /* 0x001fe2000000081f */
[----:B----4-:R-:W-:-:S03]  /*1b7a0*/  IMAD.MOV.U32 R5, RZ, RZ, 0x3fa00000 ;  /* 0x3fa00000ff057424 */ /* 0x010fc600078e00ff */
[----:B------:R-:W-:-:S04]  /*1b7b0*/  FFMA R3, R28, R3, -6 ;  /* 0xc0c000001c037423 */ /* 0x000fc80000000003 */
[----:B------:R-:W-:Y:S01]  /*1b7c0*/  FFMA R28, R28, R3, 3 ;  /* 0x404000001c1c7423 */ /* 0x000fe20000000003 */
[----:B------:R-:W-:-:S04]  /*1b7d0*/  FFMA R3, R26, R5, -2.25 ;  /* 0xc01000001a037423 */ /* 0x000fc80000000005 */
[----:B------:R-:W-:-:S04]  /*1b7e0*/  FMUL R3, R26, R3 ;  /* 0x000000031a037220 */ /* 0x000fc80000400000 */
[----:B------:R-:W-:Y:S01]  /*1b7f0*/  FFMA R26, R26, R3, 1 ;  /* 0x3f8000001a1a7423 */ /* 0x000fe20000000003 */
[----:B------:R-:W-:-:S04]  /*1b800*/  FFMA R3, R13, R5, -2.25 ;  /* 0xc01000000d037423 */ /* 0x000fc80000000005 */
[----:B------:R-:W-:-:S04]  /*1b810*/  FMUL R3, R13, R3 ;  /* 0x000000030d037220 */ /* 0x000fc80000400000 */
[----:B------:R-:W-:-:S05]  /*1b820*/  FFMA R13, R13, R3, 1 ;  /* 0x3f8000000d0d7423 */ /* 0x000fca0000000003 */
[----:B------:R-:W-:Y:S04]  /*1b830*/  STL [R1+0x708], R13 ;  /* 0x0007080d01007387 */ /* 0x000fe80000100800 */
[----:B------:R-:W4:Y:S01]  /*1b840*/  LDL.LU.64 R6, [R1+0x2c8] ;  /* 0x0002c80001067983 */ /* 0x000f220000300a00 */
[----:B------:R-:W-:-:S03]  /*1b850*/  FFMA R3, R22, R5, -2.25 ;  /* 0xc010000016037423 */ /* 0x000fc60000000005 */
[----:B------:R-:W4:Y:S04]  /*1b860*/  LDL.LU.64 R14, [R1+0x2b8] ;  /* 0x0002b800010e7983 */ /* 0x000f280000300a00 */
[----:B------:R-:W4:Y:S04]  /*1b870*/  LDL.LU.64 R8, [R1+0x2b0] ;  /* 0x0002b00001087983 */ /* 0x000f280000300a00 */
[----:B------:R-:W4:Y:S01]  /*1b880*/  LDL.LU.64 R10, [R1+0x2a8] ;  /* 0x0002a800010a7983 */ /* 0x000f220000300a00 */
[----:B------:R-:W-:-:S03]  /*1b890*/  FMUL R3, R22, R3 ;  /* 0x0000000316037220 */ /* 0x000fc60000400000 */
[----:B------:R-:W4:Y:S04]  /*1b8a0*/  LDL.LU.64 R16, [R1+0x2a0] ;  /* 0x0002a00001107983 */ /* 0x000f280000300a00 */
[----:B------:R-:W4:Y:S01]  /*1b8b0*/  LDL.LU.64 R18, [R1+0x158] ;  /* 0x0001580001127983 */ /* 0x000f220000300a00 */
[----:B------:R-:W-:Y:S01]  /*1b8c0*/  CS2R R34, SRZ ;  /* 0x0000000000227805 */ /* 0x000fe2000001ff00 */
[----:B------:R-:W-:Y:S01]  /*1b8d0*/  FFMA R30, R22, R3, 1 ;  /* 0x3f800000161e7423 */ /* 0x000fe20000000003 */
[C---:B------:R-:W-:Y:S01]  /*1b8e0*/  FFMA R3, R12.reuse, -R31, 3.75 ;  /* 0x407000000c037423 */ /* 0x040fe2000000081f */
[----:B------:R-:W4:Y:S03]  /*1b8f0*/  LDL.LU R21, [R1+0x3fc] ;  /* 0x0003fc0001157983 */ /* 0x000f260000300800 */
[----:B------:R-:W-:-:S04]  /*1b900*/  FFMA R3, R12, R3, -6 ;  /* 0xc0c000000c037423 */ /* 0x000fc80000000003 */
[----:B------:R-:W-:Y:S01]  /*1b910*/  FFMA R12, R12, R3, 3 ;  /* 0x404000000c0c7423 */ /* 0x000fe20000000003 */
[----:B------:R-:W-:-:S04]  /*1b920*/  FFMA R3, R27, -R31, 3.75 ;  /* 0x407000001b037423 */ /* 0x000fc8000000081f */
[----:B------:R-:W-:-:S04]  /*1b930*/  FFMA R3, R27, R3, -6 ;  /* 0xc0c000001b037423 */ /* 0x000fc80000000003 */
[----:B------:R-:W-:Y:S01]  /*1b940*/  FFMA R27, R27, R3, 3 ;  /* 0x404000001b1b7423 */ /* 0x000fe20000000003 */
[C---:B------:R-:W-:Y:S01]  /*1b950*/  FFMA R3, R0.reuse, R5, -2.25 ;  /* 0xc010000000037423 */ /* 0x040fe20000000005 */
[----:B------:R-:W-:-:S03]  /*1b960*/  FADD R5, -R0, 2 ;  /* 0x4000000000057421 */ /* 0x000fc60000000100 */
[----:B------:R-:W-:-:S04]  /*1b970*/  FMUL R3, R0, R3 ;  /* 0x0000000300037220 */ /* 0x000fc80000400000 */
[----:B------:R-:W-:Y:S01]  /*1b980*/  FFMA R29, R0, R3, 1 ;  /* 0x3f800000001d7423 */ /* 0x000fe20000000003 */
[----:B------:R-:W-:Y:S01]  /*1b990*/  FFMA R3, R5, -R31, 3.75 ;  /* 0x4070000005037423 */ /* 0x000fe2000000081f */
[----:B------:R-:W-:-:S03]  /*1b9a0*/  IMAD.MOV.U32 R0, RZ, RZ, RZ ;  /* 0x000000ffff007224 */ /* 0x000fc600078e00ff */
[----:B------:R-:W-:-:S03]  /*1b9b0*/  FFMA R3, R5, R3, -6 ;  /* 0xc0c0000005037423 */ /* 0x000fc60000000003 */
[----:B---3--:R-:W3:Y:S01]  /*1b9c0*/  @!P1 LDG.E.EL R0, desc[UR22][R24.64] ;  /* 0x0000001618009981 */ /* 0x008ee2000c2e1900 */
[----:B------:R-:W-:Y:S01]  /*1b9d0*/  FFMA R5, R5, R3, 3 ;  /* 0x4040000005057423 */ /* 0x000fe20000000003 */
[----:B------:R-:W-:-:S06]  /*1b9e0*/  IMAD.MOV.U32 R3, RZ, RZ, RZ ;  /* 0x000000ffff037224 */ /* 0x000fcc00078e00ff */
[----:B----4-:R-:W4:Y:S04]  /*1b9f0*/  @!P1 LDG.E.EL R3, desc[UR22][R6.64] ;  /* 0x0000001606039981 */ /* 0x010f28000c2e1900 */
[----:B------:R-:W-:Y:S04]  /*1ba00*/  STL [R1+0x758], R12 ;  /* 0x0007580c01007387 */ /* 0x000fe80000100800 */
[----:B------:R-:W-:Y:S04]  /*1ba10*/  STL.64 [R1+0x760], R26 ;  /* 0x0007601a01007387 */ /* 0x000fe80000100a00 */
[----:B------:R-:W-:Y:S04]  /*1ba20*/  STL.64 [R1+0x768], R28 ;  /* 0x0007681c01007387 */ /* 0x000fe80000100a00 */
[----:B------:R-:W4:Y:S04]  /*1ba30*/  LDL.LU R20, [R1+0x3f8] ;  /* 0x0003f80001147983 */ /* 0x000f280000300800 */
[----:B------:R-:W4:Y:S01]  /*1ba40*/  @!P1 LDG.E.EL R34, desc[UR22][R14.64] ;  /* 0x000000160e229981 */ /* 0x000f22000c2e1900 */
[----:B------:R-:W-:-:S03]  /*1ba50*/  CS2R R32, SRZ ;  /* 0x0000000000207805 */ /* 0x000fc6000001ff00 */
[----:B------:R-:W4:Y:S04]  /*1ba60*/  LDL.LU R23, [R1+0x3ec] ;  /* 0x0003ec0001177983 */ /* 0x000f280000300800 */
[----:B------:R-:W4:Y:S04]  /*1ba70*/  LDL.LU R22, [R1+0x3bc] ;  /* 0x0003bc0001167983 */ /* 0x000f280000300800 */
[----:B------:R-:W-:Y:S01]  /*1ba80*/  STL.64 [R1+0x770], R4 ;  /* 0x0007700401007387 */ /* 0x000fe20000100a00 */
[----:B------:R-:W-:-:S03]  /*1ba90*/  IMAD.MOV.U32 R31, RZ, RZ, RZ ;  /* 0x000000ffff1f7224 */ /* 0x000fc600078e00ff */
[----:B------:R-:W4:Y:S04]  /*1baa0*/  @!P1 LDG.E.EL R33, desc[UR22][R8.64] ;  /* 0x0000001608219981 */ /* 0x000f28000c2e1900 */
[----:B------:R-:W4:Y:S04]  /*1bab0*/  @!P1 LDG.E.EL R32, desc[UR22][R10.64] ;  /* 0x000000160a209981 */ /* 0x000f28000c2e1900 */
[----:B------:R-:W4:Y:S04]  /*1bac0*/  @!P1 LDG.E.EL R31, desc[UR22][R16.64] ;  /* 0x00000016101f9981 */ /* 0x000f28000c2e1900 */
[----:B---3--:R0:W-:Y:S04]  /*1bad0*/  STL [R1+0x48], R0 ;  /* 0x0000480001007387 */ /* 0x0081e80000100800 */
[----:B0-----:R-:W3:Y:S04]  /*1bae0*/  LDL.LU R0, [R1+0x380] ;  /* 0x0003800001007983 */ /* 0x001ee80000300800 */
[----:B------:R-:W3:Y:S04]  /*1baf0*/  LDL.LU.64 R24, [R1+0x298] ;  /* 0x0002980001187983 */ /* 0x000ee80000300a00 */
[----:B------:R-:W3:Y:S04]  /*1bb00*/  LDL.LU.64 R6, [R1+0x288] ;  /* 0x0002880001067983 */ /* 0x000ee80000300a00 */
[----:B------:R-:W3:Y:S04]  /*1bb10*/  LDL.LU.64 R14, [R1+0x280] ;  /* 0x00028000010e7983 */ /* 0x000ee80000300a00 */
[----:B------:R-:W3:Y:S04]  /*1bb20*/  LDL.LU.64 R8, [R1+0x278] ;  /* 0x0002780001087983 */ /* 0x000ee80000300a00 */
[----:B------:R-:W3:Y:S04]  /*1bb30*/  LDL.LU.64 R16, [R1+0x270] ;  /* 0x0002700001107983 */ /* 0x000ee80000300a00 */
[----:B----4-:R0:W-:Y:S02]  /*1bb40*/  STL [R1+0x50], R3 ;  /* 0x0000500301007387 */ /* 0x0101e40000100800 */
[----:B0-----:R-:W-:-:S06]  /*1bb50*/  IMAD.MOV.U32 R3, RZ, RZ, RZ ;  /* 0x000000ffff037224 */ /* 0x001fcc00078e00ff */
[----:B------:R-:W4:Y:S04]  /*1bb60*/  @!P1 LDG.E.EL R3, desc[UR22][R18.64] ;  /* 0x0000001612039981 */ /* 0x000f28000c2e1900 */
[----:B------:R-:W4:Y:S01]  /*1bb70*/  LDL.LU.64 R18, [R1+0x148] ;  /* 0x0001480001127983 */ /* 0x000f220000300a00 */
[----:B------:R-:W-:Y:S02]  /*1bb80*/  SEL R34, R34, RZ, !P1 ;  /* 0x000000ff22227207 */ /* 0x000fe40004800000 */
[----:B------:R-:W-:Y:S02]  /*1bb90*/  SEL R33, R33, RZ, !P1 ;  /* 0x000000ff21217207 */ /* 0x000fe40004800000 */
[----:B------:R-:W-:Y:S01]  /*1bba0*/  SEL R32, R32, RZ, !P1 ;  /* 0x000000ff20207207 */ /* 0x000fe20004800000 */
[----:B------:R-:W-:Y:S01]  /*1bbb0*/  FADD R4, R21, R34 ;  /* 0x0000002215047221 */ /* 0x000fe20000000000 */
[----:B------:R-:W-:Y:S01]  /*1bbc0*/  IMAD.MOV.U32 R34, RZ, RZ, RZ ;  /* 0x000000ffff227224 */ /* 0x000fe200078e00ff */
[----:B------:R-:W4:Y:S04]  /*1bbd0*/  LDL.LU R21, [R1+0x3b0] ;  /* 0x0003b00001157983 */ /* 0x000f280000300800 */
[----:B------:R0:W-:Y:S01]  /*1bbe0*/  STL [R1+0x16c], R4 ;  /* 0x00016c0401007387 */ /* 0x0001e20000100800 */
[----:B------:R-:W-:Y:S01]  /*1bbf0*/  FADD R5, R20, R33 ;  /* 0x0000002114057221 */ /* 0x000fe20000000000 */
[----:B------:R-:W-:Y:S01]  /*1bc00*/  SEL R31, R31, RZ, !P1 ;  /* 0x000000ff1f1f7207 */ /* 0x000fe20004800000 */
[----:B0-----:R-:W-:Y:S01]  /*1bc10*/  FADD R4, R23, R32 ;  /* 0x0000002017047221 */ /* 0x001fe20000000000 */
[----:B------:R-:W-:Y:S01]  /*1bc20*/  CS2R R32, SRZ ;  /* 0x0000000000207805 */ /* 0x000fe2000001ff00 */
[----:B---3--:R-:W3:Y:S04]  /*1bc30*/  @!P1 LDG.E.EL R35, desc[UR22][R24.64] ;  /* 0x0000001618239981 */ /* 0x008ee8000c2e1900 */
[----:B------:R-:W3:Y:S04]  /*1bc40*/  @!P1 LDG.E.EL R34, desc[UR22][R6.64] ;  /* 0x0000001606229981 */ /* 0x000ee8000c2e1900 */
[----:B------:R-:W-:Y:S04]  /*1bc50*/  STL [R1+0x168], R5 ;  /* 0x0001680501007387 */ /* 0x000fe80000100800 */
[----:B------:R-:W3:Y:S04]  /*1bc60*/  LDL.LU R10, [R1+0x37c] ;  /* 0x00037c00010a7983 */ /* 0x000ee80000300800 */
[----:B------:R-:W3:Y:S04]  /*1bc70*/  @!P1 LDG.E.EL R33, desc[UR22][R14.64] ;  /* 0x000000160e219981 */ /* 0x000ee8000c2e1900 */
[----:B------:R0:W-:Y:S04]  /*1bc80*/  STL [R1+0x164], R4 ;  /* 0x0001640401007387 */ /* 0x0001e80000100800 */
[----:B------:R-:W3:Y:S04]  /*1bc90*/  LDL.LU R23, [R1+0x378] ;  /* 0x0003780001177983 */ /* 0x000ee80000300800 */
[----:B------:R-:W3:Y:S01]  /*1bca0*/  @!P1 LDG.E.EL R32, desc[UR22][R8.64] ;  /* 0x0000001608209981 */ /* 0x000ee2000c2e1900 */
[----:B0-----:R-:W-:Y:S01]  /*1bcb0*/  FADD R4, R22, R31 ;  /* 0x0000001f16047221 */ /* 0x001fe20000000000 */
[----:B------:R-:W-:-:S04]  /*1bcc0*/  IMAD.MOV.U32 R31, RZ, RZ, RZ ;  /* 0x000000ffff1f7224 */ /* 0x000fc800078e00ff */
[----:B------:R-:W-:Y:S04]  /*1bcd0*/  STL [R1+0x15c], R4 ;  /* 0x00015c0401007387 */ /* 0x000fe80000100800 */
[----:B------:R-:W3:Y:S01]  /*1bce0*/  LDL.LU R22, [R1+0x210] ;  /* 0x0002100001167983 */ /* 0x000ee20000300800 */
[----:B----4-:R-:W-:-:S05]  /*1bcf0*/  SEL R3, R3, RZ, !P1 ;  /* 0x000000ff03037207 */ /* 0x010fca0004800000 */
[----:B------:R-:W-:Y:S01]  /*1bd00*/  FADD R0, R0, R3 ;  /* 0x0000000300007221 */ /* 0x000fe20000000000 */
[----:B------:R-:W-:Y:S01]  /*1bd10*/  IMAD.MOV.U32 R3, RZ, RZ, RZ ;  /* 0x000000ffff037224 */ /* 0x000fe200078e00ff */
[----:B------:R-:W4:Y:S05]  /*1bd20*/  @!P1 LDG.E.EL R31, desc[UR22][R18.64] ;  /* 0x00000016121f9981 */ /* 0x000f2a000c2e1900 */
[----:B------:R-:W4:Y:S04]  /*1bd30*/  @!P1 LDG.E.EL R3, desc[UR22][R16.64] ;  /* 0x0000001610039981 */ /* 0x000f28000c2e1900 */
[----:B------:R0:W-:Y:S04]  /*1bd40*/  STL [R1+0x150], R0 ;  /* 0x0001500001007387 */ /* 0x0001e80000100800 */
[----:B------:R-:W4:Y:S04]  /*1bd50*/  LDL.LU R11, [R1+0x35c] ;  /* 0x00035c00010b7983 */ /* 0x000f280000300800 */
[----:B0-----:R-:W4:Y:S04]  /*1bd60*/  LDL.LU R0, [R1+0x358] ;  /* 0x0003580001007983 */ /* 0x001f280000300800 */
[----:B------:R-:W4:Y:S04]  /*1bd70*/  LDL.LU.64 R36, [R1+0x268] ;  /* 0x0002680001247983 */ /* 0x000f280000300a00 */
[----:B------:R-:W4:Y:S04]  /*1bd80*/  LDL.LU.64 R24, [R1+0x258] ;  /* 0x0002580001187983 */ /* 0x000f280000300a00 */
[----:B------:R-:W4:Y:S04]  /*1bd90*/  LDL.LU.64 R6, [R1+0x250] ;  /* 0x0002500001067983 */ /* 0x000f280000300a00 */
[----:B------:R-:W4:Y:S04]  /*1bda0*/  LDL.LU.64 R16, [R1+0x248] ;  /* 0x0002480001107983 */ /* 0x000f280000300a00 */
[----:B------:R-:W4:Y:S04]  /*1bdb0*/  LDL.LU.64 R18, [R1+0x240] ;  /* 0x0002400001127983 */ /* 0x000f280000300a00 */
[----:B------:R-:W4:Y:S01]  /*1bdc0*/  LDL.LU.64 R14, [R1+0x238] ;  /* 0x00023800010e7983 */ /* 0x000f220000300a00 */
[----:B---3--:R-:W-:-:S02]  /*1bdd0*/  SEL R35, R35, RZ, !P1 ;  /* 0x000000ff23237207 */ /* 0x008fc40004800000 */
[----:B------:R-:W-:-:S03]  /*1bde0*/  SEL R34, R34, RZ, !P1 ;  /* 0x000000ff22227207 */ /* 0x000fc60004800000 */
[----:B------:R-:W-:Y:S02]  /*1bdf0*/  FADD R4, R21, R35 ;  /* 0x0000002315047221 */ /* 0x000fe40000000000 */
[----:B------:R-:W3:Y:S04]  /*1be00*/  LDL.LU.64 R20, [R1+0x230] ;  /* 0x0002300001147983 */ /* 0x000ee80000300a00 */
[----:B------:R0:W-:Y:S01]  /*1be10*/  STL [R1+0x14c], R4 ;  /* 0x00014c0401007387 */ /* 0x0001e20000100800 */
[----:B------:R-:W-:-:S03]  /*1be20*/  SEL R33, R33, RZ, !P1 ;  /* 0x000000ff21217207 */ /* 0x000fc60004800000 */
[----:B------:R-:W3:Y:S01]  /*1be30*/  LDL.LU.64 R8, [R1+0x1b0] ;  /* 0x0001b00001087983 */ /* 0x000ee20000300a00 */
[----:B------:R-:W-:Y:S01]  /*1be40*/  SEL R32, R32, RZ, !P1 ;  /* 0x000000ff20207207 */ /* 0x000fe20004800000 */
[----:B0-----:R-:W-:-:S05]  /*1be50*/  FADD R4, R10, R34 ;  /* 0x000000220a047221 */ /* 0x001fca0000000000 */
[----:B------:R0:W-:Y:S02]  /*1be60*/  STL [R1+0x148], R4 ;  /* 0x0001480401007387 */ /* 0x0001e40000100800 */
[----:B0-----:R-:W-:Y:S02]  /*1be70*/  FADD R4, R23, R33 ;  /* 0x0000002117047221 */ /* 0x001fe40000000000 */
[----:B------:R-:W3:Y:S04]  /*1be80*/  LDL.LU R23, [R1+0x190] ;  /* 0x0001900001177983 */ /* 0x000ee80000300800 */
[----:B------:R0:W-:Y:S02]  /*1be90*/  STL [R1+0x144], R4 ;  /* 0x0001440401007387 */ /* 0x0001e40000100800 */
[----:B0-----:R-:W-:-:S02]  /*1bea0*/  FADD R4, R22, R32 ;  /* 0x0000002016047221 */ /* 0x001fc40000000000 */
[----:B------:R-:W3:Y:S04]  /*1beb0*/  LDL.LU R22, [R1+0x1a0] ;  /* 0x0001a00001167983 */ /* 0x000ee80000300800 */
[----:B------:R0:W-:Y:S01]  /*1bec0*/  STL [R1+0x210], R4 ;  /* 0x0002100401007387 */ /* 0x0001e20000100800 */
[----:B----4-:R-:W-:Y:S02]  /*1bed0*/  SEL R31, R31, RZ, !P1 ;  /* 0x000000ff1f1f7207 */ /* 0x010fe40004800000 */
[----:B------:R-:W-:-:S05]  /*1bee0*/  SEL R3, R3, RZ, !P1 ;  /* 0x000000ff03037207 */ /* 0x000fca0004800000 */
[----:B0-----:R-:W-:Y:S01]  /*1bef0*/  FADD R4, R11, R3 ;  /* 0x000000030b047221 */ /* 0x001fe20000000000 */
[----:B------:R-:W-:Y:S01]  /*1bf00*/  FADD R3, R0, R31 ;  /* 0x0000001f00037221 */ /* 0x000fe20000000000 */
[----:B------:R-:W-:-:S06]  /*1bf10*/  IMAD.MOV.U32 R0, RZ, RZ, RZ ;  /* 0x000000ffff007224 */ /* 0x000fcc00078e00ff */
[----:B------:R-:W4:Y:S04]  /*1bf20*/  @!P1 LDG.E.EL R0, desc[UR22][R36.64] ;  /* 0x0000001624009981 */ /* 0x000f28000c2e1900 */
[----:B------:R-:W-:Y:S04]  /*1bf30*/  STL [R1+0x140], R4 ;  /* 0x0001400401007387 */ /* 0x000fe80000100800 */
[----:B------:R-:W3:Y:S04]  /*1bf40*/  LDL.LU R10, [R1+0x33c] ;  /* 0x00033c00010a7983 */ /* 0x000ee80000300800 */
[----:B------:R-:W-:Y:S04]  /*1bf50*/  STL [R1+0x158], R3 ;  /* 0x0001580301007387 */ /* 0x000fe80000100800 */
[----:B------:R-:W3:Y:S01]  /*1bf60*/  LDL.LU R11, [R1+0x1c8] ;  /* 0x0001c800010b7983 */ /* 0x000ee20000300800 */
[----:B------:R-:W-:-:S02]  /*1bf70*/  IMAD.MOV.U32 R35, RZ, RZ, RZ ;  /* 0x000000ffff237224 */ /* 0x000fc400078e00ff */
[----:B------:R-:W-:-:S04]  /*1bf80*/  IMAD.MOV.U32 R34, RZ, RZ, RZ ;  /* 0x000000ffff227224 */ /* 0x000fc800078e00ff */
[----:B------:R-:W3:Y:S04]  /*1bf90*/  @!P1 LDG.E.EL R35, desc[UR22][R6.64] ;  /* 0x0000001606239981 */ /* 0x000ee8000c2e1900 */
[----:B------:R-:W3:Y:S04]  /*1bfa0*/  @!P1 LDG.E.EL R34, desc[UR22][R16.64] ;  /* 0x0000001610229981 */ /* 0x000ee8000c2e1900 */
[----:B----4-:R0:W-:Y:S02]  /*1bfb0*/  STL [R1+0x60], R0 ;  /* 0x0000600001007387 */ /* 0x0101e40000100800 */
[----:B0-----:R-:W-:-:S06]  /*1bfc0*/  IMAD.MOV.U32 R0, RZ, RZ, RZ ;  /* 0x000000ffff007224 */ /* 0x001fcc00078e00ff */
[----:B------:R-:W4:Y:S01]  /*1bfd0*/  @!P1 LDG.E.EL R0, desc[UR22][R24.64] ;  /* 0x0000001618009981 */ /* 0x000f22000c2e1900 */
[----:B------:R-:W-:Y:S01]  /*1bfe0*/  CS2R R32, SRZ ;  /* 0x0000000000207805 */ /* 0x000fe2000001ff00 */
[----:B------:R-:W-:-:S05]  /*1bff0*/  IMAD.MOV.U32 R3, RZ, RZ, RZ ;  /* 0x000000ffff037224 */ /* 0x000fca00078e00ff */
[----:B------:R-:W4:Y:S04]  /*1c000*/  @!P1 LDG.E.EL R33, desc[UR22][R18.64] ;  /* 0x0000001612219981 */ /* 0x000f28000c2e1900 */
[----:B------:R-:W4:Y:S04]  /*1c010*/  @!P1 LDG.E.EL R32, desc[UR22][R14.64] ;  /* 0x000000160e209981 */ /* 0x000f28000c2e1900 */
[----:B---3--:R-:W3:Y:S01]  /*1c020*/  @!P1 LDG.E.EL R3, desc[UR22][R20.64] ;  /* 0x0000001614039981 */ /* 0x008ee2000c2e1900 */
[----:B------:R-:W-:Y:S02]  /*1c030*/  SEL R35, R35, RZ, !P1 ;  /* 0x000000ff23237207 */ /* 0x000fe40004800000 */
[----:B------:R-:W-:-:S03]  /*1c040*/  SEL R34, R34, RZ, !P1 ;  /* 0x000000ff22227207 */ /* 0x000fc60004800000 */
[----:B------:R-:W-:Y:S01]  /*1c050*/  FADD R6, R23, R35 ;  /* 0x0000002317067221 */ /* 0x000fe20000000000 */
[----:B----4-:R0:W-:Y:S04]  /*1c060*/  STL [R1+0x68], R0 ;  /* 0x0000680001007387 */ /* 0x0101e80000100800 */
[----:B0-----:R-:W4:Y:S04]  /*1c070*/  LDL.LU R0, [R1+0x328] ;  /* 0x0003280001007983 */ /* 0x001f280000300800 */
[----:B------:R-:W4:Y:S04]  /*1c080*/  LDL.LU.64 R16, [R1+0x228] ;  /* 0x0002280001107983 */ /* 0x000f280000300a00 */
[----:B------:R-:W4:Y:S04]  /*1c090*/  LDL.LU.64 R18, [R1+0x208] ;  /* 0x0002080001127983 */ /* 0x000f280000300a00 */
[----:B------:R-:W4:Y:S04]  /*1c0a0*/  LDL.LU.64 R20, [R1+0x200] ;  /* 0x0002000001147983 */ /* 0x000f280000300a00 */
[----:B------:R-:W4:Y:S04]  /*1c0b0*/  LDL.LU.64 R36, [R1+0x1f8] ;  /* 0x0001f80001247983 */ /* 0x000f280000300a00 */
[----:B------:R-:W4:Y:S04]  /*1c0c0*/  LDL.LU.64 R4, [R1+0x1f0] ;  /* 0x0001f00001047983 */ /* 0x000f280000300a00 */
[----:B------:R0:W-:Y:S01]  /*1c0d0*/  STL [R1+0x190], R6 ;  /* 0x0001900601007387 */ /* 0x0001e20000100800 */
[----:B------:R-:W-:-:S03]  /*1c0e0*/  SEL R33, R33, RZ, !P1 ;  /* 0x000000ff21217207 */ /* 0x000fc60004800000 */
[----:B------:R-:W4:Y:S01]  /*1c0f0*/  LDL.LU.64 R28, [R1+0x1e8] ;  /* 0x0001e800011c7983 */ /* 0x000f220000300a00 */
[----:B------:R-:W-:Y:S01]  /*1c100*/  SEL R32, R32, RZ, !P1 ;  /* 0x000000ff20207207 */ /* 0x000fe20004800000 */
[----:B0-----:R-:W-:Y:S02]  /*1c110*/  FADD R6, R22, R34 ;  /* 0x0000002216067221 */ /* 0x001fe40000000000 */
[----:B------:R-:W4:Y:S04]  /*1c120*/  LDL.LU.64 R22, [R1+0x1e0] ;  /* 0x0001e00001167983 */ /* 0x000f280000300a00 */
[----:B------:R0:W-:Y:S04]  /*1c130*/  STL [R1+0x1a0], R6 ;  /* 0x0001a00601007387 */ /* 0x0001e80000100800 */
[----:B------:R-:W4:Y:S01]  /*1c140*/  LDL.LU.64 R26, [R1+0x1d8] ;  /* 0x0001d800011a7983 */ /* 0x000f220000300a00 */
[----:B---3--:R-:W-:Y:S01]  /*1c150*/  SEL R3, R3, RZ, !P1 ;  /* 0x000000ff03037207 */ /* 0x008fe20004800000 */
[----:B0-----:R-:W-:-:S05]  /*1c160*/  FADD R6, R10, R33 ;  /* 0x000000210a067221 */ /* 0x001fca0000000000 */
[----:B------:R0:W-:Y:S04]  /*1c170*/  STL [R1+0x1b4], R6 ;  /* 0x0001b40601007387 */ /* 0x0001e80000100800 */
[----:B------:R-:W3:Y:S04]  /*1c180*/  LDL.LU.64 R12, [R1+0x78] ;  /* 0x00007800010c7983 */ /* 0x000ee80000300a00 */
[----:B------:R-:W3:Y:S01]  /*1c190*/  LDL.LU.64 R24, [R1+0x130] ;  /* 0x0001300001187983 */ /* 0x000ee20000300a00 */
[----:B0-----:R-:W-:-:S05]  /*1c1a0*/  FADD R6, R11, R32 ;  /* 0x000000200b067221 */ /* 0x001fca0000000000 */
[----:B------:R0:W-:Y:S04]  /*1c1b0*/  STL [R1+0x1b0], R6 ;  /* 0x0001b00601007387 */ /* 0x0001e80000100800 */
[----:B0-----:R-:W3:Y:S04]  /*1c1c0*/  LDL.LU.64 R6, [R1+0x120] ;  /* 0x0001200001067983 */ /* 0x001ee80000300a00 */
[----:B------:R-:W3:Y:S01]  /*1c1d0*/  LDL.LU.64 R14, [R1+0x118] ;  /* 0x00011800010e7983 */ /* 0x000ee20000300a00 */
[----:B----4-:R-:W-:-:S05]  /*1c1e0*/  FADD R0, R0, R3 ;  /* 0x0000000300007221 */ /* 0x010fca0000000000 */
[----:B------:R0:W-:Y:S02]  /*1c1f0*/  STL [R1+0x1c8], R0 ;  /* 0x0001c80001007387 */ /* 0x0001e40000100800 */
[----:B0-----:R-:W-:-:S06]  /*1c200*/  IMAD.MOV.U32 R0, RZ, RZ, RZ ;  /* 0x000000ffff007224 */ /* 0x001fcc00078e00ff */
[----:B------:R-:W4:Y:S01]  /*1c210*/  @!P1 LDG.E.EL R0, desc[UR22][R16.64] ;  /* 0x0000001610009981 */ /* 0x000f22000c2e1900 */
[----:B------:R-:W-:-:S06]  /*1c220*/  IMAD.MOV.U32 R31, RZ, RZ, RZ ;  /* 0x000000ffff1f7224 */ /* 0x000fcc00078e00ff */
[----:B------:R-:W3:Y:S04]  /*1c230*/  @!P1 LDG.E.EL R31, desc[UR22][R8.64] ;  /* 0x00000016081f9981 */ /* 0x000ee8000c2e1900 */
[----:B------:R-:W3:Y:S04]  /*1c240*/  LDL.LU.64 R8, [R1+0x108] ;  /* 0x0001080001087983 */ /* 0x000ee80000300a00 */
[----:B------:R-:W3:Y:S04]  /*1c250*/  LDL.LU.64 R10, [R1+0xf0] ;  /* 0x0000f000010a7983 */ /* 0x000ee80000300a00 */
[----:B----4-:R0:W-:Y:S01]  /*1c260*/  STL [R1+0x44], R0 ;  /* 0x0000440001007387 */ /* 0x0101e20000100800 */
[----:B------:R-:W-:-:S03]  /*1c270*/  IMAD.MOV.U32 R32, RZ, RZ, RZ ;  /* 0x000000ffff207224 */ /* 0x000fc600078e00ff */
[----:B------:R-:W4:Y:S04]  /*1c280*/  LDL.LU.64 R16, [R1+0xa0] ;  /* 0x0000a00001107983 */ /* 0x000f280000300a00 */
[----:B------:R3:W3:Y:S01]  /*1c290*/  @!P1 LDG.E.EL R32, desc[UR22][R20.64] ;  /* 0x0000001614209981 */ /* 0x0006e2000c2e1900 */
[----:B0-----:R-:W-:-:S06]  /*1c2a0*/  IMAD.MOV.U32 R0, RZ, RZ, RZ ;  /* 0x000000ffff007224 */ /* 0x001fcc00078e00ff */
[----:B------:R-:W3:Y:S04]  /*1c2b0*/  @!P1 LDG.E.EL R0, desc[UR22][R18.64] ;  /* 0x0000001612009981 */ /* 0x000ee8000c2e1900 */
[----:B------:R-:W4:Y:S04]  /*1c2c0*/  LDL.LU.64 R18, [R1+0x90] ;  /* 0x0000900001127983 */ /* 0x000f280000300a00 */
[----:B------:R-:W4:Y:S04]  /*1c2d0*/  LDL.LU.64 R20, [R1+0xe8] ;  /* 0x0000e80001147983 */ /* 0x000f280000300a00 */
[----:B------:R-:W4:Y:S04]  /*1c2e0*/  LDL.LU.64 R34, [R1+0xa8] ;  /* 0x0000a80001227983 */ /* 0x000f280000300a00 */
[----:B---3--:R0:W-:Y:S02]  /*1c2f0*/  STL [R1+0x40], R0 ;  /* 0x0000400001007387 */ /* 0x0081e40000100800 */
[----:B0-----:R-:W-:-:S06]  /*1c300*/  IMAD.MOV.U32 R0, RZ, RZ, RZ ;  /* 0x000000ffff007224 */ /* 0x001fcc00078e00ff */
[----:B------:R-:W3:Y:S04]  /*1c310*/  @!P1 LDG.E.EL R0, desc[UR22][R36.64] ;  /* 0x0000001624009981 */ /* 0x000ee8000c2e1900 */
        /* <DEDUP_REMOVED lines=12> */
[----:B------:R-:W4:Y:S04]  /*1c3e0*/  LDL R23, [R1+0x4f4] ;  /* 0x0004f40001177983 */ /* 0x000f280000100800 */
[----:B---3--:R0:W-:Y:S02]  /*1c3f0*/  STL [R1+0x58], R0 ;  /* 0x0000580001007387 */ /* 0x0081e40000100800 */
[----:B0-----:R-:W-:-:S06]  /*1c400*/  IMAD.MOV.U32 R0, RZ, RZ, RZ ;  /* 0x000000ffff007224 */ /* 0x001fcc00078e00ff */
[----:B------:R-:W3:Y:S04]  /*1c410*/  @!P1 LDG.E.EL R0, desc[UR22][R26.64] ;  /* 0x000000161a009981 */ /* 0x000ee8000c2e1900 */
[----:B------:R-:W4:Y:S04]  /*1c420*/  LDL.LU.64 R26, [R1+0x760] ;  /* 0x00076000011a7983 */ /* 0x000f280000300a00 */
[----:B---3--:R0:W-:Y:S02]  /*1c430*/  STL [R1+0x30], R0 ;  /* 0x0000300001007387 */ /* 0x0081e40000100800 */
[----:B0-----:R-:W-:-:S06]  /*1c440*/  IMAD.MOV.U32 R0, RZ, RZ, RZ ;  /* 0x000000ffff007224 */ /* 0x001fcc00078e00ff */
[----:B------:R-:W3:Y:S04]  /*1c450*/  @!P1 LDG.E.EL R0, desc[UR22][R12.64] ;  /* 0x000000160c009981 */ /* 0x000ee8000c2e1900 */
[----:B------:R-:W4:Y:S04]  /*1c460*/  LDL.LU R12, [R1+0x758] ;  /* 0x00075800010c7983 */ /* 0x000f280000300800 */
        /* <DEDUP_REMOVED lines=22> */
[----:B----4-:R-:W3:Y:S04]  /*1c5d0*/  @!P1 LDG.E.EL R0, desc[UR22][R16.64] ;  /* 0x0000001610009981 */ /* 0x010ee8000c2e1900 */
        /* <DEDUP_REMOVED lines=12> */
[----:B---3--:R0:W-:Y:S04]  /*1c6a0*/  STL [R1+0xa4], R0 ;  /* 0x0000a40001007387 */ /* 0x0081e80000100800 */
[----:B------:R-:W3:Y:S01]  /*1c6b0*/  LDL R34, [R1+0x694] ;  /* 0x0006940001227983 */ /* 0x000ee20000100800 */
[----:B0-----:R-:W-:-:S06]  /*1c6c0*/  IMAD.MOV.U32 R0, RZ, RZ, RZ ;  /* 0x000000ffff007224 */ /* 0x001fcc00078e00ff */
[----:B------:R-:W3:Y:S01]  /*1c6d0*/  @!P1 LDG.E.EL R0, desc[UR22][R36.64] ;  /* 0x0000001624009981 */ /* 0x000ee2000c2e1900 */
[----:B------:R-:W0:Y:S01]  /*1c6e0*/  S2R R13, SR_TID.X ;  /* 0x00000000000d7919 */ /* 0x000e220000002100 */
[----:B------:R-:W-:Y:S02]  /*1c6f0*/  SHF.R.U32.HI R22, RZ, 0x8, R23 ;  /* 0x00000008ff167819 */ /* 0x000fe40000011617 */
[----:B---3--:R3:W-:Y:S04]  /*1c700*/  STL [R1+0xac], R0 ;  /* 0x0000ac0001007387 */ /* 0x0087e80000100800 */
[----:B---3--:R-:W3:Y:S01]  /*1c710*/  LDL R0, [R1+0x68c] ;  /* 0x00068c0001007983 */ /* 0x008ee20000100800 */
[C---:B0-----:R-:W-:Y:S02]  /*1c720*/  IMAD.SHL.U32 R3, R13.reuse, 0x4, RZ ;  /* 0x000000040d037824 */ /* 0x041fe400078e00ff */
[----:B------:R-:W-:Y:S01]  /*1c730*/  IMAD.SHL.U32 R36, R13, 0x40, RZ ;  /* 0x000000400d247824 */ /* 0x000fe200078e00ff */
[----:B------:R-:W-:-:S02]  /*1c740*/  SHF.R.U32.HI R33, RZ, 0x6, R13 ;  /* 0x00000006ff217819 */ /* 0x000fc4000001160d */
[----:B------:R-:W-:Y:S01]  /*1c750*/  LOP3.LUT R3, R3, 0x3c, RZ, 0xc0, !PT ;  /* 0x0000003c03037812 */ /* 0x000fe200078ec0ff */
[----:B------:R0:W-:Y:S01]  /*1c760*/  STL [R1+0xe8], R22 ;  /* 0x0000e81601007387 */ /* 0x0001e20000100800 */
[----:B------:R-:W-:Y:S02]  /*1c770*/  LOP3.LUT R35, R22, 0xffffff40, RZ, 0xfc, !PT ;  /* 0xffffff4016237812 */ /* 0x000fe400078efcff */
[----:B------:R-:W-:Y:S02]  /*1c780*/  SGXT.U32 R33, R33, 0x3 ;  /* 0x000000032121781a */ /* 0x000fe40000000000 */
[----:B------:R-:W-:Y:S01]  /*1c790*/  LOP3.LUT R36, R36, 0xfc0, RZ, 0xc0, !PT ;  /* 0x00000fc024247812 */ /* 0x000fe200078ec0ff */
[----:B------:R-:W-:Y:S01]  /*1c7a0*/  IMAD.IADD R3, R3, 0x1, R23 ;  /* 0x0000000103037824 */ /* 0x000fe200078e0217 */
[----:B------:R-:W4:Y:S04]  /*1c7b0*/  LDL.LU R13, [R1+0x318] ;  /* 0x00031800010d7983 */ /* 0x000f280000300800 */
[----:B------:R-:W4:Y:S01]  /*1c7c0*/  LDL.LU R37, [R1+0x2d8] ;  /* 0x0002d80001257983 */ /* 0x000f220000300800 */
[----:B0-----:R-:W-:-:S02]  /*1c7d0*/  LOP3.LUT R22, R22, 0xffffff80, RZ, 0xfc, !PT ;  /* 0xffffff8016167812 */ /* 0x001fc400078efcff */
[----:B------:R-:W-:Y:S01]  /*1c7e0*/  LOP3.LUT R23, R3, 0xfc, RZ, 0xc0, !PT ;  /* 0x000000fc03177812 */ /* 0x000fe200078ec0ff */
[----:B------:R0:W-:Y:S01]  /*1c7f0*/  STL [R1+0x118], R35 ;  /* 0x0001182301007387 */ /* 0x0001e20000100800 */
[----:B------:R-:W-:Y:S01]  /*1c800*/  LOP3.LUT R3, R36, R33, RZ, 0xfc, !PT ;  /* 0x0000002124037212 */ /* 0x000fe200078efcff */
[----:B------:R-:W0:Y:S01]  /*1c810*/  S2UR UR7, SR_CgaCtaId ;  /* 0x00000000000779c3 */ /* 0x000e220000008800 */
[C---:B---3--:R-:W-:Y:S02]  /*1c820*/  IMAD.IADD R33, R0.reuse, 0x1, R22 ;  /* 0x0000000100217824 */ /* 0x048fe400078e0216 */
[----:B0-----:R-:W-:Y:S02]  /*1c830*/  IMAD.IADD R35, R0, 0x1, R35 ;  /* 0x0000000100237824 */ /* 0x001fe400078e0223 */
[----:B------:R-:W-:-:S06]  /*1c840*/  IMAD.MOV.U32 R0, RZ, RZ, RZ ;  /* 0x000000ffff007224 */ /* 0x000fcc00078e00ff */
[----:B----4-:R-:W3:Y:S01]  /*1c850*/  @!P1 LDG.E.EL R0, desc[UR22][R20.64] ;  /* 0x0000001614009981 */ /* 0x010ee2000c2e1900 */
[----:B------:R-:W-:Y:S02]  /*1c860*/  UMOV UR8, 0x400 ;  /* 0x0000040000087882 */ /* 0x000fe40000000000 */
[----:B------:R-:W-:-:S06]  /*1c870*/  UPRMT UR7, UR7, 0x654, UR8 ;  /* 0x0000065407077896 */ /* 0x000fcc0008000008 */
[----:B------:R-:W-:Y:S01]  /*1c880*/  LEA.HI R36, R36, UR7, RZ, 0x1e ;  /* 0x0000000724247c11 */ /* 0x000fe2000f8ff0ff */
[----:B------:R0:W-:Y:S01]  /*1c890*/  STL [R1+0x11c], R22 ;  /* 0x00011c1601007387 */ /* 0x0001e20000100800 */
[----:B------:R-:W-:-:S03]  /*1c8a0*/  IMAD R34, R34, 0x4000, R23 ;  /* 0x0000400022227824 */ /* 0x000fc600078e0217 */
[----:B------:R4:W-:Y:S01]  /*1c8b0*/  STL [R1+0xf4], R23 ;  /* 0x0000f41701007387 */ /* 0x0009e20000100800 */
[----:B------:R-:W-:Y:S02]  /*1c8c0*/  IMAD R3, R3, 0x4, R36 ;  /* 0x0000000403037824 */ /* 0x000fe400078e0224 */
[--C-:B------:R-:W-:Y:S01]  /*1c8d0*/  IMAD R33, R33, 0x100, R34.reuse ;  /* 0x0000010021217824 */ /* 0x100fe200078e0222 */
[----:B0-----:R-:W3:Y:S04]  /*1c8e0*/  LDL.LU R22, [R1+0x710] ;  /* 0x0007100001167983 */ /* 0x001ee80000300800 */
[----:B----4-:R-:W4:Y:S04]  /*1c8f0*/  LDL.LU R23, [R1+0x70c] ;  /* 0x00070c0001177983 */ /* 0x010f280000300800 */
[----:B------:R0:W-:Y:S04]  /*1c900*/  STL [R1+0x6a8], R3 ;  /* 0x0006a80301007387 */ /* 0x0001e80000100800 */
[----:B------:R-:W-:Y:S01]  /*1c910*/  STL [R1+0x10c], R33 ;  /* 0x00010c2101007387 */ /* 0x000fe20000100800 */
[----:B0-----:R-:W-:-:S05]  /*1c920*/  IMAD R3, R35, 0x100, R34 ;  /* 0x0000010023037824 */ /* 0x001fca00078e0222 */
[----:B------:R0:W-:Y:S02]  /*1c930*/  STL [R1+0x108], R3 ;  /* 0x0001080301007387 */ /* 0x0001e40000100800 */
[----:B0-----:R-:W-:-:S06]  /*1c940*/  IMAD.MOV.U32 R3, RZ, RZ, RZ ;  /* 0x000000ffff037224 */ /* 0x001fcc00078e00ff */
[----:B------:R-:W4:Y:S04]  /*1c950*/  @!P1 LDG.E.EL R3, desc[UR22][R18.64] ;  /* 0x0000001612039981 */ /* 0x000f28000c2e1900 */
[----:B---3--:R0:W-:Y:S02]  /*1c960*/  STL [R1+0xa8], R0 ;  /* 0x0000a80001007387 */ /* 0x0081e40000100800 */
[----:B0-----:R-:W-:-:S06]  /*1c970*/  IMAD.MOV.U32 R0, RZ, RZ, RZ ;  /* 0x000000ffff007224 */ /* 0x001fcc00078e00ff */
[----:B------:R-:W3:Y:S01]  /*1c980*/  @!P1 LDG.E.EL R0, desc[UR22][R16.64] ;  /* 0x0000001610009981 */ /* 0x000ee2000c2e1900 */
[----:B------:R-:W-:-:S06]  /*1c990*/  IMAD.MOV.U32 R20, RZ, RZ, RZ ;  /* 0x000000ffff147224 */ /* 0x000fcc00078e00ff */
[----:B------:R-:W4:Y:S04]  /*1c9a0*/  @!P1 LDG.E.EL R20, desc[UR22][R10.64] ;  /* 0x000000160a149981 */ /* 0x000f28000c2e1900 */
[----:B---3--:R-:W-:Y:S04]  /*1c9b0*/  STL [R1+0x6b0], R0 ;  /* 0x0006b00001007387 */ /* 0x008fe80000100800 */
[----:B----4-:R0:W-:Y:S02]  /*1c9c0*/  STL [R1+0x9c], R3 ;  /* 0x00009c0301007387 */ /* 0x0101e40000100800 */
[----:B0-----:R-:W-:-:S06]  /*1c9d0*/  IMAD.MOV.U32 R3, RZ, RZ, RZ ;  /* 0x000000ffff037224 */ /* 0x001fcc00078e00ff */
[----:B------:R-:W3:Y:S01]  /*1c9e0*/  @!P1 LDG.E.EL R3, desc[UR22][R8.64] ;  /* 0x0000001608039981 */ /* 0x000ee2000c2e1900 */
[----:B------:R-:W-:Y:S01]  /*1c9f0*/  SEL R31, R31, RZ, !P1 ;  /* 0x000000ff1f1f7207 */ /* 0x000fe20004800000 */
[----:B------:R-:W-:Y:S02]  /*1ca00*/  IMAD.MOV.U32 R0, RZ, RZ, RZ ;  /* 0x000000ffff007224 */ /* 0x000fe400078e00ff */
[----:B------:R-:W-:-:S04]  /*1ca10*/  IMAD.MOV.U32 R36, RZ, RZ, RZ ;  /* 0x000000ffff247224 */ /* 0x000fc800078e00ff */
[----:B------:R-:W4:Y:S04]  /*1ca20*/  @!P1 LDG.E.EL R0, desc[UR22][R14.64] ;  /* 0x000000160e009981 */ /* 0x000f28000c2e1900 */
[----:B------:R-:W4:Y:S01]  /*1ca30*/  @!P1 LDG.E.EL R36, desc[UR22][R22.64] ;  /* 0x0000001616249981 */ /* 0x000f22000c2e1900 */
[----:B------:R-:W-:Y:S02]  /*1ca40*/  IMAD.MOV.U32 R18, RZ, RZ, 0x3f400000 ;  /* 0x3f400000ff127424 */ /* 0x000fe400078e00ff */
[----:B------:R-:W-:Y:S01]  /*1ca50*/  FADD R16, R7, 1 ;  /* 0x3f80000007107421 */ /* 0x000fe20000000000 */
[----:B---3--:R0:W-:Y:S04]  /*1ca60*/  STL [R1+0x3c], R3 ;  /* 0x00003c0301007387 */ /* 0x0081e80000100800 */
[----:B------:R-:W-:Y:S01]  /*1ca70*/  STL [R1+0x88], R20 ;  /* 0x0000881401007387 */ /* 0x000fe20000100800 */
[----:B0-----:R-:W-:-:S05]  /*1ca80*/  FADD R3, R13, R31 ;  /* 0x0000001f0d037221 */ /* 0x001fca0000000000 */
[----:B------:R0:W-:Y:S02]  /*1ca90*/  STL [R1+0xf0], R3 ;  /* 0x0000f00301007387 */ /* 0x0001e40000100800 */
[----:B0-----:R-:W-:-:S06]  /*1caa0*/  IMAD.MOV.U32 R3, RZ, RZ, RZ ;  /* 0x000000ffff037224 */ /* 0x001fcc00078e00ff */
[----:B------:R0:W3:Y:S01]  /*1cab0*/  @!P1 LDG.E.EL R3, desc[UR22][R24.64] ;  /* 0x0000001618039981 */ /* 0x0000e2000c2e1900 */
[----:B------:R-:W-:-:S04]  /*1cac0*/  IMAD.MOV.U32 R20, RZ, RZ, 0x3fa00000 ;  /* 0x3fa00000ff147424 */ /* 0x000fc800078e00ff */
[C---:B------:R-:W-:Y:S01]  /*1cad0*/  FFMA R8, R7.reuse, R20, -2.25 ;  /* 0xc010000007087423 */ /* 0x040fe20000000014 */
[C---:B------:R-:W-:Y:S01]  /*1cae0*/  FADD R10, -R7.reuse, 1 ;  /* 0x3f800000070a7421 */ /* 0x040fe20000000100 */
[C---:B------:R-:W-:Y:S02]  /*1caf0*/  FFMA R9, R16.reuse, -R18, 3.75 ;  /* 0x4070000010097423 */ /* 0x040fe40000000812 */
[C---:B------:R-:W-:Y:S01]  /*1cb00*/  FMUL R8, R7.reuse, R8 ;  /* 0x0000000807087220 */ /* 0x040fe20000400000 */
[----:B0-----:R-:W-:Y:S02]  /*1cb10*/  IMAD.MOV.U32 R24, RZ, RZ, 0x3fa00000 ;  /* 0x3fa00000ff187424 */ /* 0x001fe400078e00ff */
[----:B------:R-:W-:Y:S01]  /*1cb20*/  FFMA R9, R16, R9, -6 ;  /* 0xc0c0000010097423 */ /* 0x000fe20000000009 */
[----:B------:R-:W-:Y:S02]  /*1cb30*/  IMAD.MOV.U32 R25, RZ, RZ, 0x3f400000 ;  /* 0x3f400000ff197424 */ /* 0x000fe400078e00ff */
[C---:B------:R-:W-:Y:S01]  /*1cb40*/  FFMA R8, R7.reuse, R8, 1 ;  /* 0x3f80000007087423 */ /* 0x040fe20000000008 */
[----:B------:R-:W-:Y:S01]  /*1cb50*/  FFMA R14, R10, R24, -2.25 ;  /* 0xc01000000a0e7423 */ /* 0x000fe20000000018 */
[----:B------:R-:W-:Y:S01]  /*1cb60*/  FADD R7, -R7, 2 ;  /* 0x4000000007077421 */ /* 0x000fe20000000100 */
[----:B------:R-:W-:Y:S01]  /*1cb70*/  FADD R21, R6, 1 ;  /* 0x3f80000006157421 */ /* 0x000fe20000000000 */
[----:B------:R-:W-:Y:S01]  /*1cb80*/  FFMA R16, R16, R9, 3 ;  /* 0x4040000010107423 */ /* 0x000fe20000000009 */
[----:B------:R-:W-:Y:S01]  /*1cb90*/  FMUL R14, R10, R14 ;  /* 0x0000000e0a0e7220 */ /* 0x000fe20000400000 */
[----:B------:R-:W-:Y:S01]  /*1cba0*/  FFMA R11, R7, -R25, 3.75 ;  /* 0x40700000070b7423 */ /* 0x000fe20000000819 */
[----:B------:R-:W-:Y:S01]  /*1cbb0*/  FFMA R9, R21, -R18, 3.75 ;  /* 0x4070000015097423 */ /* 0x000fe20000000812 */
[----:B------:R-:W-:Y:S01]  /*1cbc0*/  FADD R17, R4, 1 ;  /* 0x3f80000004117421 */ /* 0x000fe20000000000 */
[----:B------:R-:W-:Y:S01]  /*1cbd0*/  FFMA R10, R10, R14, 1 ;  /* 0x3f8000000a0a7423 */ /* 0x000fe2000000000e */
[----:B------:R-:W-:Y:S01]  /*1cbe0*/  FFMA R11, R7, R11, -6 ;  /* 0xc0c00000070b7423 */ /* 0x000fe2000000000b */
[----:B------:R-:W-:Y:S01]  /*1cbf0*/  FFMA R9, R21, R9, -6 ;  /* 0xc0c0000015097423 */ /* 0x000fe20000000009 */
[----:B------:R-:W-:Y:S01]  /*1cc00*/  FFMA R14, R17, -R18, 3.75 ;  /* 0x40700000110e7423 */ /* 0x000fe20000000812 */
[----:B------:R-:W-:Y:S01]  /*1cc10*/  FADD R19, R2, 1 ;  /* 0x3f80000002137421 */ /* 0x000fe20000000000 */
[----:B------:R-:W-:Y:S01]  /*1cc20*/  FADD R15, -R6, 1 ;  /* 0x3f800000060f7421 */ /* 0x000fe20000000100 */
[----:B------:R-:W-:Y:S01]  /*1cc30*/  SEL R32, R32, RZ, !P1 ;  /* 0x000000ff20207207 */ /* 0x000fe20004800000 */
[----:B------:R-:W-:Y:S01]  /*1cc40*/  FFMA R7, R7, R11, 3 ;  /* 0x4040000007077423 */ /* 0x000fe2000000000b */
[----:B------:R-:W-:Y:S01]  /*1cc50*/  FFMA R21, R21, R9, 3 ;  /* 0x4040000015157423 */ /* 0x000fe20000000009 */
[----:B------:R-:W-:Y:S01]  /*1cc60*/  FFMA R14, R17, R14, -6 ;  /* 0xc0c00000110e7423 */ /* 0x000fe2000000000e */
[----:B------:R-:W-:Y:S01]  /*1cc70*/  FFMA R11, R19, -R18, 3.75 ;  /* 0x40700000130b7423 */ /* 0x000fe20000000812 */
[----:B------:R-:W-:Y:S01]  /*1cc80*/  FADD R9, -R4, 1 ;  /* 0x3f80000004097421 */ /* 0x000fe20000000100 */
[----:B------:R-:W-:Y:S01]  /*1cc90*/  FFMA R18, R15, R24, -2.25 ;  /* 0xc01000000f127423 */ /* 0x000fe20000000018 */
[----:B------:R-:W-:Y:S01]  /*1cca0*/  FFMA R17, R17, R14, 3 ;  /* 0x4040000011117423 */ /* 0x000fe2000000000e */
[----:B------:R-:W-:Y:S01]  /*1ccb0*/  FFMA R11, R19, R11, -6 ;  /* 0xc0c00000130b7423 */ /* 0x000fe2000000000b */
[----:B------:R-:W-:Y:S01]  /*1ccc0*/  FFMA R14, R9, R24, -2.25 ;  /* 0xc0100000090e7423 */ /* 0x000fe20000000018 */
[----:B------:R-:W-:-:S02]  /*1ccd0*/  FMUL R18, R15, R18 ;  /* 0x000000120f127220 */ /* 0x000fc40000400000 */
[----:B------:R-:W-:Y:S01]  /*1cce0*/  FFMA R19, R19, R11, 3 ;  /* 0x4040000013137423 */ /* 0x000fe2000000000b */
[----:B------:R-:W-:Y:S01]  /*1ccf0*/  FMUL R14, R9, R14 ;  /* 0x0000000e090e7220 */ /* 0x000fe20000400000 */
[----:B------:R-:W-:-:S03]  /*1cd00*/  FFMA R11, R6, R20, -2.25 ;  /* 0xc0100000060b7423 */ /* 0x000fc60000000014 */
[----:B------:R-:W-:Y:S01]  /*1cd10*/  FFMA R9, R9, R14, 1 ;  /* 0x3f80000009097423 */ /* 0x000fe2000000000e */
[----:B------:R-:W-:Y:S01]  /*1cd20*/  FMUL R11, R6, R11 ;  /* 0x0000000b060b7220 */ /* 0x000fe20000400000 */
[----:B------:R-:W-:-:S03]  /*1cd30*/  FFMA R14, R2, R20, -2.25 ;  /* 0xc0100000020e7423 */ /* 0x000fc60000000014 */
[----:B------:R-:W-:Y:S01]  /*1cd40*/  FFMA R11, R6, R11, 1 ;  /* 0x3f800000060b7423 */ /* 0x000fe2000000000b */
[----:B------:R-:W-:Y:S01]  /*1cd50*/  FMUL R14, R2, R14 ;  /* 0x0000000e020e7220 */ /* 0x000fe20000400000 */
[----:B---3--:R-:W-:Y:S04]  /*1cd60*/  STL [R1+0x6b4], R3 ;  /* 0x0006b40301007387 */ /* 0x008fe80000100800 */
[----:B----4-:R0:W-:Y:S02]  /*1cd70*/  STL [R1+0x38], R0 ;  /* 0x0000380001007387 */ /* 0x0101e40000100800 */
[----:B0-----:R-:W-:-:S05]  /*1cd80*/  FADD R0, R37, R32 ;  /* 0x0000002025007221 */ /* 0x001fca0000000000 */
[----:B------:R0:W-:Y:S04]  /*1cd90*/  STL [R1+0xec], R0 ;  /* 0x0000ec0001007387 */ /* 0x0001e80000100800 */
[----:B------:R3:W-:Y:S04]  /*1cda0*/  STL [R1+0xb0], R36 ;  /* 0x0000b02401007387 */ /* 0x0007e80000100800 */
[----:B------:R-:W-:Y:S04]  /*1cdb0*/  STL [R1+0x6e8], R8 ;  /* 0x0006e80801007387 */ /* 0x000fe80000100800 */
[----:B------:R-:W-:Y:S04]  /*1cdc0*/  STL [R1+0x6b8], R10 ;  /* 0x0006b80a01007387 */ /* 0x000fe80000100800 */
[----:B------:R-:W-:Y:S04]  /*1cdd0*/  STL [R1+0x6bc], R7 ;  /* 0x0006bc0701007387 */ /* 0x000fe80000100800 */
[----:B------:R-:W4:Y:S01]  /*1cde0*/  LDL.LU R37, [R1+0x4ac] ;  /* 0x0004ac0001257983 */ /* 0x000f220000300800 */
[----:B0-----:R-:W-:Y:S01]  /*1cdf0*/  FFMA R0, R15, R18, 1 ;  /* 0x3f8000000f007423 */ /* 0x001fe20000000012 */
[----:B------:R-:W-:-:S02]  /*1ce00*/  FFMA R15, R4, R20, -2.25 ;  /* 0xc0100000040f7423 */ /* 0x000fc40000000014 */
[----:B---3--:R-:W3:Y:S01]  /*1ce10*/  LDL.LU R36, [R1+0x4a8] ;  /* 0x0004a80001247983 */ /* 0x008ee20000300800 */
[----:B------:R-:W-:-:S03]  /*1ce20*/  FADD R20, -R2, 1 ;  /* 0x3f80000002147421 */ /* 0x000fc60000000100 */
[----:B------:R-:W-:Y:S01]  /*1ce30*/  STL [R1+0xc], R0 ;  /* 0x00000c0001007387 */ /* 0x000fe20000100800 */
[----:B------:R-:W-:-:S03]  /*1ce40*/  FMUL R15, R4, R15 ;  /* 0x0000000f040f7220 */ /* 0x000fc60000400000 */
[----:B------:R-:W3:Y:S04]  /*1ce50*/  LDL.LU R3, [R1+0x4f0] ;  /* 0x0004f00001037983 */ /* 0x000ee80000300800 */
[----:B------:R-:W3:Y:S01]  /*1ce60*/  LDL.LU R34, [R1+0x4d4] ;  /* 0x0004d40001227983 */ /* 0x000ee20000300800 */
[----:B------:R-:W-:-:S03]  /*1ce70*/  FADD R18, -R6, 2 ;  /* 0x4000000006127421 */ /* 0x000fc60000000100 */
[----:B------:R-:W3:Y:S01]  /*1ce80*/  LDL.LU R13, [R1+0x4bc] ;  /* 0x0004bc00010d7983 */ /* 0x000ee20000300800 */
[----:B------:R-:W-:Y:S01]  /*1ce90*/  FFMA R6, R4, R15, 1 ;  /* 0x3f80000004067423 */ /* 0x000fe2000000000f */
[----:B------:R-:W-:Y:S02]  /*1cea0*/  FFMA R24, R20, R24, -2.25 ;  /* 0xc010000014187423 */ /* 0x000fe40000000018 */
[----:B------:R-:W3:Y:S01]  /*1ceb0*/  LDL.LU R35, [R1+0x640] ;  /* 0x0006400001237983 */ /* 0x000ee20000300800 */
[----:B------:R-:W-:-:S03]  /*1cec0*/  FADD R15, -R4, 2 ;  /* 0x40000000040f7421 */ /* 0x000fc60000000100 */
[----:B------:R-:W-:Y:S01]  /*1ced0*/  STL [R1+0x6e0], R9 ;  /* 0x0006e00901007387 */ /* 0x000fe20000100800 */
[----:B------:R-:W-:-:S03]  /*1cee0*/  FFMA R4, R2, R14, 1 ;  /* 0x3f80000002047423 */ /* 0x000fc6000000000e */
[----:B------:R0:W-:Y:S01]  /*1cef0*/  STL [R1+0x6ec], R11 ;  /* 0x0006ec0b01007387 */ /* 0x0001e20000100800 */
[-C--:B------:R-:W-:Y:S01]  /*1cf00*/  FFMA R22, R18, -R25.reuse, 3.75 ;  /* 0x4070000012167423 */ /* 0x080fe20000000819 */
[----:B------:R-:W-:Y:S01]  /*1cf10*/  FADD R14, -R2, 2 ;  /* 0x40000000020e7421 */ /* 0x000fe20000000100 */
[----:B------:R-:W-:Y:S01]  /*1cf20*/  FMUL R24, R20, R24 ;  /* 0x0000001814187220 */ /* 0x000fe20000400000 */
[-C--:B------:R-:W-:Y:S01]  /*1cf30*/  FFMA R23, R15, -R25.reuse, 3.75 ;  /* 0x407000000f177423 */ /* 0x080fe20000000819 */
[----:B------:R-:W-:Y:S01]  /*1cf40*/  FFMA R2, R18, R22, -6 ;  /* 0xc0c0000012027423 */ /* 0x000fe20000000016 */
[----:B------:R-:W-:Y:S01]  /*1cf50*/  FFMA R22, R14, -R25, 3.75 ;  /* 0x407000000e167423 */ /* 0x000fe20000000819 */
[----:B0-----:R-:W3:Y:S04]  /*1cf60*/  LDL.LU R11, [R1+0x4b8] ;  /* 0x0004b800010b7983 */ /* 0x001ee80000300800 */
[----:B------:R0:W-:Y:S01]  /*1cf70*/  STL [R1+0x6f0], R6 ;  /* 0x0006f00601007387 */ /* 0x0001e20000100800 */
[----:B------:R-:W-:-:S03]  /*1cf80*/  FFMA R20, R20, R24, 1 ;  /* 0x3f80000014147423 */ /* 0x000fc60000000018 */
[----:B0-----:R-:W3:Y:S04]  /*1cf90*/  LDL.LU R6, [R1+0x498] ;  /* 0x0004980001067983 */ /* 0x001ee80000300800 */
[----:B------:R0:W-:Y:S04]  /*1cfa0*/  STL [R1+0x6f4], R4 ;  /* 0x0006f40401007387 */ /* 0x0001e80000100800 */
[----:B0-----:R-:W3:Y:S04]  /*1cfb0*/  LDL.LU R4, [R1+0x49c] ;  /* 0x00049c0001047983 */ /* 0x001ee80000300800 */
[----:B------:R-:W3:Y:S04]  /*1cfc0*/  LDL.LU R25, [R1+0x4a4] ;  /* 0x0004a40001197983 */ /* 0x000ee80000300800 */
[----:B------:R-:W3:Y:S01]  /*1cfd0*/  LDL.LU R24, [R1+0x4a0] ;  /* 0x0004a00001187983 */ /* 0x000ee20000300800 */
[----:B------:R-:W-:Y:S01]  /*1cfe0*/  FFMA R23, R15, R23, -6 ;  /* 0xc0c000000f177423 */ /* 0x000fe20000000017 */
[----:B------:R-:W-:-:S02]  /*1cff0*/  FFMA R18, R18, R2, 3 ;  /* 0x4040000012127423 */ /* 0x000fc40000000002 */
[----:B------:R0:W-:Y:S01]  /*1d000*/  STL [R1+0x6e4], R20 ;  /* 0x0006e41401007387 */ /* 0x0001e20000100800 */
[----:B------:R-:W-:Y:S01]  /*1d010*/  FFMA R15, R15, R23, 3 ;  /* 0x404000000f0f7423 */ /* 0x000fe20000000017 */
[C---:B------:R-:W-:Y:S02]  /*1d020*/  FFMA R22, R14.reuse, R22, -6 ;  /* 0xc0c000000e167423 */ /* 0x040fe40000000016 */
[----:B0-----:R-:W3:Y:S04]  /*1d030*/  LDL.LU R20, [R1+0x4e0] ;  /* 0x0004e00001147983 */ /* 0x001ee80000300800 */
[----:B------:R-:W-:Y:S04]  /*1d040*/  STL [R1+0x6c0], R18 ;  /* 0x0006c01201007387 */ /* 0x000fe80000100800 */
[----:B------:R-:W3:Y:S01]  /*1d050*/  LDL.LU R0, [R1+0x4b4] ;  /* 0x0004b40001007983 */ /* 0x000ee20000300800 */
[----:B------:R-:W-:Y:S01]  /*1d060*/  FFMA R14, R14, R22, 3 ;  /* 0x404000000e0e7423 */ /* 0x000fe20000000016 */
[----:B----4-:R-:W-:-:S02]  /*1d070*/  FMUL R2, R37, R30 ;  /* 0x0000001e25027220 */ /* 0x010fc40000400000 */
[----:B------:R-:W4:Y:S04]  /*1d080*/  LDL.LU R37, [R1+0x644] ;  /* 0x0006440001257983 */ /* 0x000f280000300800 */
[----:B------:R-:W-:Y:S04]  /*1d090*/  STL [R1+0x6c4], R15 ;  /* 0x0006c40f01007387 */ /* 0x000fe80000100800 */
[----:B------:R-:W4:Y:S04]  /*1d0a0*/  LDL.LU R33, [R1+0x614] ;  /* 0x0006140001217983 */ /* 0x000f280000300800 */
[----:B------:R-:W4:Y:S04]  /*1d0b0*/  LDL.LU R9, [R1+0x484] ;  /* 0x0004840001097983 */ /* 0x000f280000300800 */
[----:B------:R-:W4:Y:S04]  /*1d0c0*/  LDL.LU R7, [R1+0x4] ;  /* 0x0000040001077983 */ /* 0x000f280000300800 */
[----:B------:R-:W4:Y:S04]  /*1d0d0*/  LDL.LU R32, [R1+0x618] ;  /* 0x0006180001207983 */ /* 0x000f280000300800 */
[----:B------:R-:W4:Y:S01]  /*1d0e0*/  LDL.LU R10, [R1+0x8] ;  /* 0x00000800010a7983 */ /* 0x000f220000300800 */
[----:B---3--:R-:W-:-:S03]  /*1d0f0*/  FMUL R31, R36, R29 ;  /* 0x0000001d241f7220 */ /* 0x008fc60000400000 */
[----:B------:R-:W3:Y:S04]  /*1d100*/  LDL.LU R8, [R1+0x10] ;  /* 0x0000100001087983 */ /* 0x000ee80000300800 */
[----:B------:R-:W3:Y:S04]  /*1d110*/  LDL.LU R36, [R1+0x61c] ;  /* 0x00061c0001247983 */ /* 0x000ee80000300800 */
[----:B------:R0:W-:Y:S01]  /*1d120*/  STL [R1+0x6c8], R14 ;  /* 0x0006c80e01007387 */ /* 0x0001e20000100800 */
[----:B------:R-:W-:-:S03]  /*1d130*/  FFMA R2, R3, R28, R2 ;  /* 0x0000001c03027223 */ /* 0x000fc60000000002 */
[----:B------:R-:W3:Y:S01]  /*1d140*/  LDL.LU R3, [R1+0x14] ;  /* 0x0000140001037983 */ /* 0x000ee20000300800 */
[----:B------:R-:W-:Y:S01]  /*1d150*/  FMUL R25, R25, R30 ;  /* 0x0000001e19197220 */ /* 0x000fe20000400000 */
[----:B------:R-:W-:-:S03]  /*1d160*/  FMUL R24, R24, R29 ;  /* 0x0000001d18187220 */ /* 0x000fc60000400000 */
[----:B------:R-:W-:Y:S01]  /*1d170*/  FFMA R25, R34, R28, R25 ;  /* 0x0000001c22197223 */ /* 0x000fe20000000019 */
[----:B------:R-:W-:Y:S01]  /*1d180*/  FFMA R24, R13, R27, R24 ;  /* 0x0000001b0d187223 */ /* 0x000fe20000000018 */
[----:B------:R-:W3:Y:S04]  /*1d190*/  LDL.LU R34, [R1+0x608] ;  /* 0x0006080001227983 */ /* 0x000ee80000300800 */
[----:B------:R-:W3:Y:S01]  /*1d1a0*/  LDL.LU R13, [R1+0x18] ;  /* 0x00001800010d7983 */ /* 0x000ee20000300800 */
[----:B------:R-:W-:Y:S01]  /*1d1b0*/  SEL R35, R35, RZ, !P1 ;  /* 0x000000ff23237207 */ /* 0x000fe20004800000 */
[----:B------:R-:W-:Y:S02]  /*1d1c0*/  FMUL R22, R6, R29 ;  /* 0x0000001d06167220 */ /* 0x000fe40000400000 */
[----:B0-----:R-:W3:Y:S04]  /*1d1d0*/  LDL.LU R14, [R1+0x1c] ;  /* 0x00001c00010e7983 */ /* 0x001ee80000300800 */
[----:B------:R-:W3:Y:S04]  /*1d1e0*/  LDL.LU R15, [R1+0x604] ;  /* 0x00060400010f7983 */ /* 0x000ee80000300800 */
[----:B------:R-:W3:Y:S01]  /*1d1f0*/  LDL.LU R18, [R1+0x488] ;  /* 0x0004880001127983 */ /* 0x000ee20000300800 */
[----:B------:R-:W-:Y:S01]  /*1d200*/  FFMA R31, R20, R27, R31 ;  /* 0x0000001b141f7223 */ /* 0x000fe2000000001f */
[----:B------:R-:W-:-:S02]  /*1d210*/  FMUL R23, R4, R30 ;  /* 0x0000001e04177220 */ /* 0x000fc40000400000 */
[----:B------:R-:W3:Y:S01]  /*1d220*/  LDL.LU R20, [R1+0x20] ;  /* 0x0000200001147983 */ /* 0x000ee20000300800 */
[----:B------:R-:W-:-:S03]  /*1d230*/  FFMA R22, R0, R27, R22 ;  /* 0x0000001b00167223 */ /* 0x000fc60000000016 */
[----:B------:R-:W3:Y:S04]  /*1d240*/  LDL.LU R0, [R1+0x28] ;  /* 0x0000280001007983 */ /* 0x000ee80000300800 */
[----:B------:R-:W3:Y:S04]  /*1d250*/  LDL.LU R4, [R1+0x480] ;  /* 0x0004800001047983 */ /* 0x000ee80000300800 */
[----:B------:R-:W3:Y:S01]  /*1d260*/  LDL.LU R6, [R1+0x47c] ;  /* 0x00047c0001067983 */ /* 0x000ee20000300800 */
[----:B------:R-:W-:Y:S01]  /*1d270*/  FFMA R23, R11, R28, R23 ;  /* 0x0000001c0b177223 */ /* 0x000fe20000000017 */
[----:B----4-:R-:W-:-:S02]  /*1d280*/  SEL R37, R37, RZ, !P1 ;  /* 0x000000ff25257207 */ /* 0x010fc40004800000 */
[----:B------:R-:W-:Y:S01]  /*1d290*/  SEL R33, R33, RZ, !P1 ;  /* 0x000000ff21217207 */ /* 0x000fe20004800000 */
[----:B------:R-:W-:Y:S01]  /*1d2a0*/  FADD R35, R35, R7 ;  /* 0x0000000723237221 */ /* 0x000fe20000000000 */
[----:B------:R-:W-:Y:S01]  /*1d2b0*/  FFMA R2, R9, R26, R2 ;  /* 0x0000001a09027223 */ /* 0x000fe20000000002 */
[----:B------:R-:W-:Y:S01]  /*1d2c0*/  SEL R32, R32, RZ, !P1 ;  /* 0x000000ff20207207 */ /* 0x000fe20004800000 */
[----:B------:R-:W4:Y:S01]  /*1d2d0*/  LDL.LU R9, [R1+0x478] ;  /* 0x0004780001097983 */ /* 0x000f220000300800 */
[----:B------:R-:W-:-:S03]  /*1d2e0*/  FMUL R35, R30, R35 ;  /* 0x000000231e237220 */ /* 0x000fc60000400000 */
[----:B------:R-:W4:Y:S01]  /*1d2f0*/  LDL.LU R7, [R1+0x474] ;  /* 0x0004740001077983 */ /* 0x000f220000300800 */
[----:B------:R-:W-:-:S03]  /*1d300*/  FADD R37, R37, R10 ;  /* 0x0000000a25257221 */ /* 0x000fc60000000000 */
[----:B------:R-:W4:Y:S01]  /*1d310*/  LDL.LU R11, [R1+0x470] ;  /* 0x00047000010b7983 */ /* 0x000f220000300800 */
[----:B---3--:R-:W-:-:S03]  /*1d320*/  FADD R33, R33, R8 ;  /* 0x0000000821217221 */ /* 0x008fc60000000000 */
[----:B------:R-:W3:Y:S01]  /*1d330*/  LDL.LU R10, [R1+0x418] ;  /* 0x00041800010a7983 */ /* 0x000ee20000300800 */
[----:B------:R-:W-:Y:S01]  /*1d340*/  SEL R36, R36, RZ, !P1 ;  /* 0x000000ff24247207 */ /* 0x000fe20004800000 */
[----:B------:R-:W-:Y:S02]  /*1d350*/  FADD R32, R32, R3 ;  /* 0x0000000320207221 */ /* 0x000fe40000000000 */
[----:B------:R-:W3:Y:S04]  /*1d360*/  LDL.LU R8, [R1+0x414] ;  /* 0x0004140001087983 */ /* 0x000ee80000300800 */
[----:B------:R-:W3:Y:S01]  /*1d370*/  LDL.LU R3, [R1+0x410] ;  /* 0x0004100001037983 */ /* 0x000ee20000300800 */
[----:B------:R-:W-:-:S03]  /*1d380*/  FFMA R37, R28, R37, R35 ;  /* 0x000000251c257223 */ /* 0x000fc60000000023 */
[----:B------:R-:W3:Y:S01]  /*1d390*/  LDL.LU R35, [R1+0x610] ;  /* 0x0006100001237983 */ /* 0x000ee20000300800 */
[----:B------:R-:W-:-:S03]  /*1d3a0*/  FADD R36, R36, R13 ;  /* 0x0000000d24247221 */ /* 0x000fc60000000000 */
[----:B------:R-:W4:Y:S01]  /*1d3b0*/  LDL.LU R13, [R1+0x708] ;  /* 0x00070800010d7983 */ /* 0x000f220000300800 */
[----:B------:R-:W-:Y:S01]  /*1d3c0*/  FMUL R33, R29, R33 ;  /* 0x000000211d217220 */ /* 0x000fe20000400000 */
[----:B------:R-:W-:-:S03]  /*1d3d0*/  SEL R34, R34, RZ, !P1 ;  /* 0x000000ff22227207 */ /* 0x000fc60004800000 */
[----:B------:R-:W-:Y:S01]  /*1d3e0*/  FFMA R32, R27, R32, R33 ;  /* 0x000000201b207223 */ /* 0x000fe20000000021 */
[----:B------:R-:W-:Y:S01]  /*1d3f0*/  SEL R33, R15, RZ, !P1 ;  /* 0x000000ff0f217207 */ /* 0x000fe20004800000 */
[----:B------:R-:W-:-:S04]  /*1d400*/  FADD R34, R34, R14 ;  /* 0x0000000e22227221 */ /* 0x000fc80000000000 */
[----:B------:R-:W-:Y:S02]  /*1d410*/  FADD R33, R33, R0 ;  /* 0x0000000021217221 */ /* 0x000fe40000000000 */
[----:B------:R-:W4:Y:S01]  /*1d420*/  LDL.LU R0, [R1+0x40c] ;  /* 0x00040c0001007983 */ /* 0x000f220000300800 */
[----:B------:R-:W-:Y:S01]  /*1d430*/  FFMA R36, R26, R36, R37 ;  /* 0x000000241a247223 */ /* 0x000fe20000000025 */
[----:B---3--:R-:W-:-:S05]  /*1d440*/  SEL R35, R35, RZ, !P1 ;  /* 0x000000ff23237207 */ /* 0x008fca0004800000 */
[----:B------:R-:W-:-:S04]  /*1d450*/  FADD R35, R35, R20 ;  /* 0x0000001423237221 */ /* 0x000fc80000000000 */
[----:B------:R-:W-:Y:S01]  /*1d460*/  FFMA R35, R12, R35, R36 ;  /* 0x000000230c237223 */ /* 0x000fe20000000024 */
[----:B----4-:R-:W-:-:S03]  /*1d470*/  FFMA R23, R9, R26, R23 ;  /* 0x0000001a09177223 */ /* 0x010fc60000000017 */
[----:B------:R-:W-:Y:S01]  /*1d480*/  FMUL R15, R35, R16 ;  /* 0x00000010230f7220 */ /* 0x000fe20000400000 */
[-C--:B------:R-:W-:Y:S02]  /*1d490*/  FFMA R31, R18, R13.reuse, R31 ;  /* 0x0000000d121f7223 */ /* 0x080fe4000000001f */
[----:B------:R-:W3:Y:S04]  /*1d4a0*/  LDL.LU R18, [R1+0x408] ;  /* 0x0004080001127983 */ /* 0x000ee80000300800 */
[----:B------:R-:W4:Y:S01]  /*1d4b0*/  LDL.LU R20, [R1+0x3dc] ;  /* 0x0003dc0001147983 */ /* 0x000f220000300800 */
[----:B------:R-:W-:Y:S01]  /*1d4c0*/  FFMA R32, R13, R34, R32 ;  /* 0x000000220d207223 */ /* 0x000fe20000000020 */
[-C--:B------:R-:W-:Y:S01]  /*1d4d0*/  FFMA R22, R7, R13.reuse, R22 ;  /* 0x0000000d07167223 */ /* 0x080fe20000000016 */
[----:B------:R-:W-:Y:S01]  /*1d4e0*/  FFMA R24, R6, R13, R24 ;  /* 0x0000000d06187223 */ /* 0x000fe20000000018 */
[----:B------:R-:W4:Y:S01]  /*1d4f0*/  LDL.LU R9, [R1+0x3d8] ;  /* 0x0003d80001097983 */ /* 0x000f220000300800 */
[----:B------:R-:W-:-:S04]  /*1d500*/  FFMA R32, R5, R33, R32 ;  /* 0x0000002105207223 */ /* 0x000fc80000000020 */
[----:B------:R-:W-:Y:S01]  /*1d510*/  FMUL R7, R16, R32 ;  /* 0x0000002010077220 */ /* 0x000fe20000400000 */
[----:B------:R-:W-:Y:S01]  /*1d520*/  STL [R1+0x6f8], R15 ;  /* 0x0006f80f01007387 */ /* 0x000fe20000100800 */
[----:B------:R-:W-:-:S03]  /*1d530*/  FFMA R24, R3, R5, R24 ;  /* 0x0000000503187223 */ /* 0x000fc60000000018 */
[----:B------:R-:W-:Y:S04]  /*1d540*/  STL [R1+0x6fc], R7 ;  /* 0x0006fc0701007387 */ /* 0x000fe80000100800 */
[----:B------:R-:W4:Y:S01]  /*1d550*/  LDL.LU R3, [R1+0x404] ;  /* 0x0004040001037983 */ /* 0x000f220000300800 */
[----:B------:R-:W-:Y:S01]  /*1d560*/  FFMA R2, R11, R12, R2 ;  /* 0x0000000c0b027223 */ /* 0x000fe20000000002 */
[----:B------:R-:W-:Y:S01]  /*1d570*/  FFMA R31, R10, R5, R31 ;  /* 0x000000050a1f7223 */ /* 0x000fe2000000001f */
[----:B------:R-:W-:Y:S01]  /*1d580*/  FFMA R25, R4, R26, R25 ;  /* 0x0000001a04197223 */ /* 0x000fe20000000019 */
[----:B------:R-:W4:Y:S01]  /*1d590*/  LDL.LU R37, [R1+0x3d0] ;  /* 0x0003d00001257983 */ /* 0x000f220000300800 */
[----:B------:R-:W-:-:S03]  /*1d5a0*/  FMUL R10, R2, R21 ;  /* 0x00000015020a7220 */ /* 0x000fc60000400000 */
[----:B------:R-:W4:Y:S04]  /*1d5b0*/  LDL.LU R4, [R1+0x3cc] ;  /* 0x0003cc0001047983 */ /* 0x000f280000300800 */
[----:B------:R-:W4:Y:S01]  /*1d5c0*/  LDL.LU R6, [R1+0x3c8] ;  /* 0x0003c80001067983 */ /* 0x000f220000300800 */
[----:B------:R-:W-:-:S03]  /*1d5d0*/  FMUL R21, R31, R21 ;  /* 0x000000151f157220 */ /* 0x000fc60000400000 */
[----:B------:R-:W4:Y:S04]  /*1d5e0*/  LDL.LU R11, [R1+0x3f4] ;  /* 0x0003f400010b7983 */ /* 0x000f280000300800 */
[----:B------:R-:W4:Y:S04]  /*1d5f0*/  LDL.LU R2, [R1+0x3d4] ;  /* 0x0003d40001027983 */ /* 0x000f280000300800 */
[----:B------:R-:W-:Y:S04]  /*1d600*/  STL [R1+0x700], R10 ;  /* 0x0007000a01007387 */ /* 0x000fe80000100800 */
[----:B------:R-:W4:Y:S04]  /*1d610*/  LDL.LU R31, [R1+0x400] ;  /* 0x00040000011f7983 */ /* 0x000f280000300800 */
[----:B------:R0:W-:Y:S04]  /*1d620*/  STL [R1+0x704], R21 ;  /* 0x0007041501007387 */ /* 0x0001e80000100800 */
[----:B------:R-:W4:Y:S01]  /*1d630*/  LDL.LU R32, [R1+0x3f0] ;  /* 0x0003f00001207983 */ /* 0x000f220000300800 */
[----:B------:R-:W-:-:S03]  /*1d640*/  FFMA R16, R8, R12, R25 ;  /* 0x0000000c08107223 */ /* 0x000fc60000000019 */
[----:B------:R-:W4:Y:S01]  /*1d650*/  LDL.LU R33, [R1+0x3e4] ;  /* 0x0003e40001217983 */ /* 0x000f220000300800 */
[----:B------:R-:W-:-:S03]  /*1d660*/  FFMA R23, R0, R12, R23 ;  /* 0x0000000c00177223 */ /* 0x000fc60000000017 */
[----:B------:R-:W4:Y:S04]  /*1d670*/  LDL.LU R8, [R1+0x3e0] ;  /* 0x0003e00001087983 */ /* 0x000f280000300800 */
[----:B------:R-:W4:Y:S04]  /*1d680*/  LDL.LU R0, [R1+0x3c4] ;  /* 0x0003c40001007983 */ /* 0x000f280000300800 */
[----:B------:R-:W4:Y:S01]  /*1d690*/  LDL.LU R36, [R1+0x5b8] ;  /* 0x0005b80001247983 */ /* 0x000f220000300800 */
[----:B------:R-:W-:Y:S01]  /*1d6a0*/  FMUL R14, R23, R19 ;  /* 0x00000013170e7220 */ /* 0x000fe20000400000 */
[-C--:B------:R-:W-:Y:S01]  /*1d6b0*/  FMUL R16, R16, R17.reuse ;  /* 0x0000001110107220 */ /* 0x080fe20000400000 */
[----:B------:R-:W-:Y:S01]  /*1d6c0*/  FMUL R17, R24, R17 ;  /* 0x0000001118117220 */ /* 0x000fe20000400000 */
[----:B---3--:R-:W-:Y:S01]  /*1d6d0*/  FFMA R22, R18, R5, R22 ;  /* 0x0000000512167223 */ /* 0x008fe20000000016 */
[----:B----4-:R-:W-:Y:S01]  /*1d6e0*/  FMUL R25, R30, R20 ;  /* 0x000000141e197220 */ /* 0x010fe20000400000 */
[----:B------:R-:W3:Y:S04]  /*1d6f0*/  LDL.LU R18, [R1+0x5a4] ;  /* 0x0005a40001127983 */ /* 0x000ee80000300800 */
[----:B------:R-:W4:Y:S04]  /*1d700*/  LDL.LU R20, [R1+0x59c] ;  /* 0x00059c0001147983 */ /* 0x000f280000300800 */
[----:B0-----:R-:W4:Y:S04]  /*1d710*/  LDL.LU R21, [R1+0x3c0] ;  /* 0x0003c00001157983 */ /* 0x001f280000300800 */
[----:B------:R-:W4:Y:S04]  /*1d720*/  LDL.LU R10, [R1+0xc4] ;  /* 0x0000c400010a7983 */ /* 0x000f280000300800 */
[----:B------:R-:W4:Y:S04]  /*1d730*/  LDL.LU R7, [R1+0xc0] ;  /* 0x0000c00001077983 */ /* 0x000f280000300800 */
[----:B------:R-:W4:Y:S04]  /*1d740*/  LDL.LU R15, [R1+0x98] ;  /* 0x00009800010f7983 */ /* 0x000f280000300800 */
[----:B------:R-:W4:Y:S04]  /*1d750*/  LDL.LU R35, [R1+0xb4] ;  /* 0x0000b40001237983 */ /* 0x000f280000300800 */
[----:B------:R-:W4:Y:S04]  /*1d760*/  LDL.LU R34, [R1+0x590] ;  /* 0x0005900001227983 */ /* 0x000f280000300800 */
[----:B------:R-:W4:Y:S01]  /*1d770*/  LDL.LU R23, [R1+0x5b0] ;  /* 0x0005b00001177983 */ /* 0x000f220000300800 */
[----:B------:R-:W-:-:S03]  /*1d780*/  FMUL R24, R29, R9 ;  /* 0x000000091d187220 */ /* 0x000fc60000400000 */
[----:B------:R-:W4:Y:S01]  /*1d790*/  LDL.LU R9, [R1+0x58c] ;  /* 0x00058c0001097983 */ /* 0x000f220000300800 */
[----:B------:R-:W-:-:S03]  /*1d7a0*/  FFMA R25, R28, R3, R25 ;  /* 0x000000031c197223 */ /* 0x000fc60000000019 */
[----:B------:R-:W4:Y:S01]  /*1d7b0*/  LDL.LU R3, [R1+0x39c] ;  /* 0x00039c0001037983 */ /* 0x000f220000300800 */
[C---:B------:R-:W-:Y:S01]  /*1d7c0*/  FMUL R37, R29.reuse, R37 ;  /* 0x000000251d257220 */ /* 0x040fe20000400000 */
[----:B------:R-:W-:Y:S01]  /*1d7d0*/  FMUL R19, R22, R19 ;  /* 0x0000001316137220 */ /* 0x000fe20000400000 */
[----:B------:R-:W-:Y:S01]  /*1d7e0*/  FMUL R22, R29, R6 ;  /* 0x000000061d167220 */ /* 0x000fe20000400000 */
[C---:B------:R-:W-:Y:S01]  /*1d7f0*/  FFMA R24, R27.reuse, R31, R24 ;  /* 0x0000001f1b187223 */ /* 0x040fe20000000018 */
[C---:B------:R-:W-:Y:S01]  /*1d800*/  FMUL R31, R30.reuse, R4 ;  /* 0x000000041e1f7220 */ /* 0x040fe20000400000 */
[----:B------:R-:W-:Y:S01]  /*1d810*/  FMUL R2, R30, R2 ;  /* 0x000000021e027220 */ /* 0x000fe20000400000 */
[----:B------:R-:W-:Y:S01]  /*1d820*/  FFMA R37, R27, R32, R37 ;  /* 0x000000201b257223 */ /* 0x000fe20000000025 */
[----:B------:R-:W4:Y:S01]  /*1d830*/  LDL.LU R4, [R1+0xd8] ;  /* 0x0000d80001047983 */ /* 0x000f220000300800 */
[C---:B------:R-:W-:Y:S01]  /*1d840*/  FFMA R31, R28.reuse, R33, R31 ;  /* 0x000000211c1f7223 */ /* 0x040fe2000000001f */
[----:B------:R-:W-:-:S02]  /*1d850*/  FFMA R2, R28, R11, R2 ;  /* 0x0000000b1c027223 */ /* 0x000fc40000000002 */
[----:B------:R-:W4:Y:S04]  /*1d860*/  LDL.LU R6, [R1+0xb8] ;  /* 0x0000b80001067983 */ /* 0x000f280000300800 */
[----:B------:R-:W4:Y:S01]  /*1d870*/  LDL.LU R11, [R1+0x398] ;  /* 0x00039800010b7983 */ /* 0x000f220000300800 */
[----:B------:R-:W-:Y:S01]  /*1d880*/  FFMA R22, R27, R8, R22 ;  /* 0x000000081b167223 */ /* 0x000fe20000000016 */
[----:B------:R-:W-:Y:S01]  /*1d890*/  SEL R36, R36, RZ, !P1 ;  /* 0x000000ff24247207 */ /* 0x000fe20004800000 */
[----:B------:R-:W-:Y:S01]  /*1d8a0*/  FFMA R25, R26, R0, R25 ;  /* 0x000000001a197223 */ /* 0x000fe20000000019 */
[----:B------:R-:W4:Y:S04]  /*1d8b0*/  LDL.LU R8, [R1+0xdc] ;  /* 0x0000dc0001087983 */ /* 0x000f280000300800 */
[----:B------:R-:W4:Y:S01]  /*1d8c0*/  LDL.LU R0, [R1+0xbc] ;  /* 0x0000bc0001007983 */ /* 0x000f220000300800 */
[----:B---3--:R-:W-:-:S02]  /*1d8d0*/  SEL R32, R18, RZ, !P1 ;  /* 0x000000ff12207207 */ /* 0x008fc40004800000 */
[----:B----4-:R-:W-:Y:S01]  /*1d8e0*/  SEL R33, R20, RZ, !P1 ;  /* 0x000000ff14217207 */ /* 0x010fe20004800000 */
[----:B------:R-:W3:Y:S04]  /*1d8f0*/  LDL.LU R18, [R1+0x19c] ;  /* 0x00019c0001127983 */ /* 0x000ee80000300800 */
[----:B------:R-:W4:Y:S01]  /*1d900*/  LDL.LU R20, [R1+0x198] ;  /* 0x0001980001147983 */ /* 0x000f220000300800 */
[----:B------:R-:W-:Y:S01]  /*1d910*/  FADD R32, R32, R7 ;  /* 0x0000000720207221 */ /* 0x000fe20000000000 */
[----:B------:R-:W-:Y:S01]  /*1d920*/  FADD R33, R33, R15 ;  /* 0x0000000f21217221 */ /* 0x000fe20000000000 */
[----:B------:R-:W-:Y:S01]  /*1d930*/  SEL R23, R23, RZ, !P1 ;  /* 0x000000ff17177207 */ /* 0x000fe20004800000 */
[----:B------:R-:W-:Y:S01]  /*1d940*/  FFMA R24, R13, R21, R24 ;  /* 0x000000150d187223 */ /* 0x000fe20000000018 */
[----:B------:R-:W-:Y:S01]  /*1d950*/  FADD R36, R36, R10 ;  /* 0x0000000a24247221 */ /* 0x000fe20000000000 */
[----:B------:R-:W3:Y:S01]  /*1d960*/  LDL.LU R21, [R1+0x704] ;  /* 0x0007040001157983 */ /* 0x000ee20000300800 */
[----:B------:R-:W-:-:S03]  /*1d970*/  FMUL R32, R30, R32 ;  /* 0x000000201e207220 */ /* 0x000fc60000400000 */
[----:B------:R-:W3:Y:S01]  /*1d980*/  LDL.LU R10, [R1+0x700] ;  /* 0x00070000010a7983 */ /* 0x000ee20000300800 */
[----:B------:R-:W-:Y:S01]  /*1d990*/  FADD R23, R23, R35 ;  /* 0x0000002317177221 */ /* 0x000fe20000000000 */
[----:B------:R-:W-:Y:S02]  /*1d9a0*/  FMUL R33, R29, R33 ;  /* 0x000000211d217220 */ /* 0x000fe40000400000 */
[----:B------:R-:W3:Y:S01]  /*1d9b0*/  LDL.LU R7, [R1+0x6fc] ;  /* 0x0006fc0001077983 */ /* 0x000ee20000300800 */
[----:B------:R-:W-:-:S03]  /*1d9c0*/  SEL R35, R34, RZ, !P1 ;  /* 0x000000ff22237207 */ /* 0x000fc60004800000 */
[----:B------:R-:W3:Y:S01]  /*1d9d0*/  LDL.LU R15, [R1+0x6f8] ;  /* 0x0006f800010f7983 */ /* 0x000ee20000300800 */
[----:B------:R-:W-:Y:S01]  /*1d9e0*/  SEL R34, R9, RZ, !P1 ;  /* 0x000000ff09227207 */ /* 0x000fe20004800000 */
[----:B------:R-:W-:Y:S02]  /*1d9f0*/  FFMA R2, R26, R3, R2 ;  /* 0x000000031a027223 */ /* 0x000fe40000000002 */
[----:B------:R-:W3:Y:S04]  /*1da00*/  LDL.LU R9, [R1+0x1ac] ;  /* 0x0001ac0001097983 */ /* 0x000ee80000300800 */
[----:B------:R-:W3:Y:S01]  /*1da10*/  LDL.LU R3, [R1+0x1a8] ;  /* 0x0001a80001037983 */ /* 0x000ee20000300800 */
[----:B------:R-:W-:Y:S01]  /*1da20*/  FFMA R36, R28, R36, R32 ;  /* 0x000000241c247223 */ /* 0x000fe20000000020 */
[----:B------:R-:W-:-:S02]  /*1da30*/  FFMA R23, R27, R23, R33 ;  /* 0x000000171b177223 */ /* 0x000fc40000000021 */
[----:B------:R-:W3:Y:S04]  /*1da40*/  LDL.LU R32, [R1+0x574] ;  /* 0x0005740001207983 */ /* 0x000ee80000300800 */
[----:B------:R-:W3:Y:S01]  /*1da50*/  LDL.LU R33, [R1+0x578] ;  /* 0x0005780001217983 */ /* 0x000ee20000300800 */
[----:B------:R-:W-:-:S03]  /*1da60*/  FADD R35, R35, R4 ;  /* 0x0000000423237221 */ /* 0x000fc60000000000 */
[----:B------:R-:W4:Y:S01]  /*1da70*/  LDL.LU R4, [R1+0x6f4] ;  /* 0x0006f40001047983 */ /* 0x000f220000300800 */
[----:B------:R-:W-:-:S03]  /*1da80*/  FADD R34, R34, R6 ;  /* 0x0000000622227221 */ /* 0x000fc60000000000 */
[----:B------:R-:W4:Y:S01]  /*1da90*/  LDL.LU R6, [R1+0x6f0] ;  /* 0x0006f00001067983 */ /* 0x000f220000300800 */
[C---:B------:R-:W-:Y:S01]  /*1daa0*/  FFMA R37, R13.reuse, R11, R37 ;  /* 0x0000000b0d257223 */ /* 0x040fe20000000025 */
[----:B------:R-:W-:Y:S02]  /*1dab0*/  FFMA R35, R26, R35, R36 ;  /* 0x000000231a237223 */ /* 0x000fe40000000024 */
[----:B------:R-:W4:Y:S04]  /*1dac0*/  LDL.LU R11, [R1+0x6ec] ;  /* 0x0006ec00010b7983 */ /* 0x000f280000300800 */
[----:B------:R-:W4:Y:S01]  /*1dad0*/  LDL.LU R36, [R1+0x194] ;  /* 0x0001940001247983 */ /* 0x000f220000300800 */
[----:B------:R-:W-:-:S03]  /*1dae0*/  FFMA R23, R13, R34, R23 ;  /* 0x000000220d177223 */ /* 0x000fc60000000017 */
[----:B------:R-:W4:Y:S01]  /*1daf0*/  LDL.LU R34, [R1+0x384] ;  /* 0x0003840001227983 */ /* 0x000f220000300800 */
[----:B---3--:R-:W-:-:S05]  /*1db00*/  SEL R33, R33, RZ, !P1 ;  /* 0x000000ff21217207 */ /* 0x008fca0004800000 */
[----:B------:R-:W-:Y:S02]  /*1db10*/  FADD R33, R33, R8 ;  /* 0x0000000821217221 */ /* 0x000fe40000000000 */
[----:B------:R-:W3:Y:S01]  /*1db20*/  LDL.LU R8, [R1+0x6e8] ;  /* 0x0006e80001087983 */ /* 0x000ee20000300800 */
[----:B------:R-:W-:Y:S01]  /*1db30*/  SEL R32, R32, RZ, !P1 ;  /* 0x000000ff20207207 */ /* 0x000fe20004800000 */
[----:B------:R-:W-:-:S04]  /*1db40*/  FFMA R33, R12, R33, R35 ;  /* 0x000000210c217223 */ /* 0x000fc80000000023 */
[----:B------:R-:W-:Y:S02]  /*1db50*/  FADD R32, R32, R0 ;  /* 0x0000000020207221 */ /* 0x000fe40000000000 */
[----:B------:R-:W3:Y:S02]  /*1db60*/  LDL.LU R0, [R1+0x17c] ;  /* 0x00017c0001007983 */ /* 0x000ee40000300800 */
[C---:B------:R-:W-:Y:S01]  /*1db70*/  FFMA R23, R5.reuse, R32, R23 ;  /* 0x0000002005177223 */ /* 0x040fe20000000017 */
[----:B------:R-:W-:Y:S01]  /*1db80*/  FFMA R25, R12, R18, R25 ;  /* 0x000000120c197223 */ /* 0x000fe20000000019 */
[----:B----4-:R-:W-:-:S03]  /*1db90*/  FFMA R24, R5, R20, R24 ;  /* 0x0000001405187223 */ /* 0x010fc60000000018 */
[-C--:B------:R-:W-:Y:S01]  /*1dba0*/  FFMA R25, R25, R11.reuse, R10 ;  /* 0x0000000b19197223 */ /* 0x080fe2000000000a */
[----:B------:R-:W-:Y:S01]  /*1dbb0*/  FFMA R21, R24, R11, R21 ;  /* 0x0000000b18157223 */ /* 0x000fe20000000015 */
[----:B---3--:R-:W-:Y:S01]  /*1dbc0*/  FFMA R33, R33, R8, R15 ;  /* 0x0000000821217223 */ /* 0x008fe2000000000f */
[----:B------:R-:W-:Y:S01]  /*1dbd0*/  FFMA R23, R8, R23, R7 ;  /* 0x0000001708177223 */ /* 0x000fe20000000007 */
[----:B------:R-:W3:Y:S04]  /*1dbe0*/  LDL.LU R15, [R1+0x1bc] ;  /* 0x0001bc00010f7983 */ /* 0x000ee80000300800 */
[----:B------:R0:W-:Y:S04]  /*1dbf0*/  STL [R1+0x6cc], R33 ;  /* 0x0006cc2101007387 */ /* 0x0001e80000100800 */
[----:B------:R-:W4:Y:S01]  /*1dc00*/  LDL.LU R18, [R1+0x188] ;  /* 0x0001880001127983 */ /* 0x000f220000300800 */
[----:B------:R-:W-:-:S03]  /*1dc10*/  FFMA R8, R12, R9, R2 ;  /* 0x000000090c087223 */ /* 0x000fc60000000002 */
[----:B0-----:R-:W3:Y:S04]  /*1dc20*/  LDL.LU R33, [R1+0x1d0] ;  /* 0x0001d00001217983 */ /* 0x001ee80000300800 */
[----:B------:R-:W3:Y:S04]  /*1dc30*/  LDL.LU R7, [R1+0x1cc] ;  /* 0x0001cc0001077983 */ /* 0x000ee80000300800 */
[----:B------:R0:W-:Y:S04]  /*1dc40*/  STL [R1+0x6d0], R23 ;  /* 0x0006d01701007387 */ /* 0x0001e80000100800 */
[----:B------:R-:W3:Y:S04]  /*1dc50*/  LDL.LU R10, [R1+0x1c0] ;  /* 0x0001c000010a7983 */ /* 0x000ee80000300800 */
[----:B------:R-:W3:Y:S04]  /*1dc60*/  LDL.LU R11, [R1+0x178] ;  /* 0x00017800010b7983 */ /* 0x000ee80000300800 */
[----:B------:R-:W3:Y:S01]  /*1dc70*/  LDL.LU R2, [R1+0x1a4] ;  /* 0x0001a40001027983 */ /* 0x000ee20000300800 */
[----:B------:R-:W-:-:S03]  /*1dc80*/  FFMA R22, R13, R36, R22 ;  /* 0x000000240d167223 */ /* 0x000fc60000000016 */
[----:B------:R-:W4:Y:S04]  /*1dc90*/  LDL.LU R24, [R1+0x4c] ;  /* 0x00004c0001187983 */ /* 0x000f280000300800 */
[----:B------:R-:W4:Y:S01]  /*1dca0*/  LDL.LU R36, [R1+0x54] ;  /* 0x0000540001247983 */ /* 0x000f220000300800 */
[----:B------:R-:W-:Y:S01]  /*1dcb0*/  FFMA R37, R5, R3, R37 ;  /* 0x0000000305257223 */ /* 0x000fe20000000025 */
[----:B------:R-:W-:Y:S02]  /*1dcc0*/  FFMA R31, R26, R34, R31 ;  /* 0x000000221a1f7223 */ /* 0x000fe4000000001f */
[----:B0-----:R-:W4:Y:S04]  /*1dcd0*/  LDL.LU R23, [R1+0x6c] ;  /* 0x00006c0001177983 */ /* 0x001f280000300800 */
[----:B------:R-:W4:Y:S04]  /*1dce0*/  LDL.LU R35, [R1+0x70] ;  /* 0x0000700001237983 */ /* 0x000f280000300800 */
[----:B------:R-:W4:Y:S04]  /*1dcf0*/  LDL.LU R32, [R1+0x18c] ;  /* 0x00018c0001207983 */ /* 0x000f280000300800 */
[----:B------:R-:W4:Y:S04]  /*1dd00*/  LDL.LU R34, [R1+0xc8] ;  /* 0x0000c80001227983 */ /* 0x000f280000300800 */
[----:B------:R-:W4:Y:S04]  /*1dd10*/  LDL.LU R20, [R1+0xcc] ;  /* 0x0000cc0001147983 */ /* 0x000f280000300800 */
[----:B------:R-:W4:Y:S01]  /*1dd20*/  LDL.LU R9, [R1+0xd0] ;  /* 0x0000d00001097983 */ /* 0x000f220000300800 */
[----:B------:R-:W-:-:S03]  /*1dd30*/  FFMA R17, R37, R6, R17 ;  /* 0x0000000625117223 */ /* 0x000fc60000000011 */
[----:B------:R-:W4:Y:S01]  /*1dd40*/  LDL.LU R3, [R1+0xd4] ;  /* 0x0000d40001037983 */ /* 0x000f220000300800 */
[----:B------:R-:W-:Y:S01]  /*1dd50*/  FFMA R16, R8, R6, R16 ;  /* 0x0000000608107223 */ /* 0x000fe20000000010 */
[----:B---3--:R-:W-:Y:S01]  /*1dd60*/  FFMA R22, R5, R2, R22 ;  /* 0x0000000205167223 */ /* 0x008fe20000000016 */
[----:B------:R-:W-:Y:S02]  /*1dd70*/  FMUL R2, R30, R0 ;  /* 0x000000001e027220 */ /* 0x000fe40000400000 */
[----:B------:R-:W3:Y:S04]  /*1dd80*/  LDL.LU R0, [R1+0x48] ;  /* 0x0000480001007983 */ /* 0x000ee80000300800 */
[----:B------:R-:W3:Y:S04]  /*1dd90*/  LDL.LU R6, [R1+0x180] ;  /* 0x0001800001067983 */ /* 0x000ee80000300800 */
[----:B------:R-:W3:Y:S04]  /*1dda0*/  LDL.LU R37, [R1+0x1b8] ;  /* 0x0001b80001257983 */ /* 0x000ee80000300800 */
[----:B------:R0:W-:Y:S04]  /*1ddb0*/  STL [R1+0x6d4], R17 ;  /* 0x0006d41101007387 */ /* 0x0001e80000100800 */
[----:B0-----:R-:W3:Y:S01]  /*1ddc0*/  LDL.LU R17, [R1+0x184] ;  /* 0x0001840001117983 */ /* 0x001ee20000300800 */
[----:B------:R-:W-:Y:S01]  /*1ddd0*/  FFMA R19, R22, R4, R19 ;  /* 0x0000000416137223 */ /* 0x000fe20000000013 */
[----:B------:R-:W-:Y:S01]  /*1dde0*/  FFMA R2, R28, R15, R2 ;  /* 0x0000000f1c027223 */ /* 0x000fe20000000002 */
[----:B----4-:R-:W-:Y:S01]  /*1ddf0*/  FMUL R8, R29, R18 ;  /* 0x000000121d087220 */ /* 0x010fe20000400000 */
[----:B------:R-:W4:Y:S04]  /*1de00*/  LDL.LU R15, [R1+0x50] ;  /* 0x00005000010f7983 */ /* 0x000f280000300800 */
[----:B------:R-:W4:Y:S01]  /*1de10*/  LDL.LU R18, [R1+0x1c4] ;  /* 0x0001c40001127983 */ /* 0x000f220000300800 */
[----:B------:R-:W-:Y:S01]  /*1de20*/  FMUL R11, R30, R11 ;  /* 0x0000000b1e0b7220 */ /* 0x000fe20000400000 */
[----:B------:R-:W-:Y:S01]  /*1de30*/  FFMA R8, R27, R33, R8 ;  /* 0x000000211b087223 */ /* 0x000fe20000000008 */
[----:B------:R-:W-:-:S02]  /*1de40*/  SEL R35, R35, RZ, !P1 ;  /* 0x000000ff23237207 */ /* 0x000fc40004800000 */
[----:B------:R-:W-:-:S03]  /*1de50*/  SEL R36, R36, RZ, !P1 ;  /* 0x000000ff24247207 */ /* 0x000fc60004800000 */
[----:B------:R-:W-:Y:S02]  /*1de60*/  FADD R35, R35, R3 ;  /* 0x0000000323237221 */ /* 0x000fe40000000000 */
[----:B------:R-:W-:Y:S01]  /*1de70*/  FADD R36, R36, R20 ;  /* 0x0000001424247221 */ /* 0x000fe20000000000 */
[----:B---3--:R-:W-:-:S04]  /*1de80*/  FMUL R6, R29, R6 ;  /* 0x000000061d067220 */ /* 0x008fc80000400000 */
[----:B------:R-:W-:Y:S01]  /*1de90*/  FFMA R6, R27, R10, R6 ;  /* 0x0000000a1b067223 */ /* 0x000fe20000000006 */
[----:B------:R-:W-:-:S04]  /*1dea0*/  FMUL R22, R30, R17 ;  /* 0x000000111e167220 */ /* 0x000fc80000400000 */
[C---:B------:R-:W-:Y:S02]  /*1deb0*/  FFMA R22, R28.reuse, R7, R22 ;  /* 0x000000071c167223 */ /* 0x040fe40000000016 */
[----:B------:R-:W3:Y:S04]  /*1dec0*/  LDL.LU R7, [R1+0xe0] ;  /* 0x0000e00001077983 */ /* 0x000ee80000300800 */
[----:B------:R-:W3:Y:S04]  /*1ded0*/  LDL.LU R33, [R1+0xe4] ;  /* 0x0000e40001217983 */ /* 0x000ee80000300800 */
[----:B------:R-:W3:Y:S01]  /*1dee0*/  LDL.LU R10, [R1+0x1d4] ;  /* 0x0001d400010a7983 */ /* 0x000ee20000300800 */
[----:B------:R-:W-:Y:S01]  /*1def0*/  FFMA R11, R28, R37, R11 ;  /* 0x000000251c0b7223 */ /* 0x000fe2000000000b */
[----:B------:R-:W-:-:S02]  /*1df00*/  SEL R37, R24, RZ, !P1 ;  /* 0x000000ff18257207 */ /* 0x000fc40004800000 */
[----:B------:R-:W-:Y:S01]  /*1df10*/  SEL R24, R23, RZ, !P1 ;  /* 0x000000ff17187207 */ /* 0x000fe20004800000 */
[----:B------:R0:W-:Y:S04]  /*1df20*/  STL [R1+0x6d8], R6 ;  /* 0x0006d80601007387 */ /* 0x0001e80000100800 */
[----:B------:R-:W3:Y:S04]  /*1df30*/  LDL.LU R3, [R1+0x16c] ;  /* 0x00016c0001037983 */ /* 0x000ee80000300800 */
[----:B------:R-:W3:Y:S01]  /*1df40*/  LDL.LU R20, [R1+0x168] ;  /* 0x0001680001147983 */ /* 0x000ee20000300800 */
[----:B------:R-:W-:-:S03]  /*1df50*/  FADD R24, R24, R9 ;  /* 0x0000000918187221 */ /* 0x000fc60000000000 */
[----:B------:R-:W3:Y:S01]  /*1df60*/  LDL.LU R9, [R1+0x164] ;  /* 0x0001640001097983 */ /* 0x000ee20000300800 */
[----:B------:R-:W-:Y:S01]  /*1df70*/  FADD R37, R37, R34 ;  /* 0x0000002225257221 */ /* 0x000fe20000000000 */
[----:B------:R-:W-:Y:S02]  /*1df80*/  SEL R34, R0, RZ, !P1 ;  /* 0x000000ff00227207 */ /* 0x000fe40004800000 */
[----:B------:R-:W3:Y:S01]  /*1df90*/  LDL.LU R0, [R1+0x14c] ;  /* 0x00014c0001007983 */ /* 0x000ee20000300800 */
[----:B------:R-:W-:Y:S01]  /*1dfa0*/  FMUL R37, R30, R37 ;  /* 0x000000251e257220 */ /* 0x000fe20000400000 */
[----:B------:R-:W-:Y:S01]  /*1dfb0*/  FMUL R24, R29, R24 ;  /* 0x000000181d187220 */ /* 0x000fe20000400000 */
[----:B------:R-:W-:Y:S01]  /*1dfc0*/  FFMA R31, R12, R32, R31 ;  /* 0x000000200c1f7223 */ /* 0x000fe2000000001f */
[----:B0-----:R-:W3:Y:S01]  /*1dfd0*/  LDL.LU R6, [R1+0xc] ;  /* 0x00000c0001067983 */ /* 0x001ee20000300800 */
[----:B------:R-:W-:Y:S01]  /*1dfe0*/  FFMA R36, R28, R36, R37 ;  /* 0x000000241c247223 */ /* 0x000fe20000000025 */
[----:B----4-:R-:W-:Y:S01]  /*1dff0*/  SEL R32, R15, RZ, !P1 ;  /* 0x000000ff0f207207 */ /* 0x010fe20004800000 */
[----:B------:R-:W-:Y:S01]  /*1e000*/  FMUL R37, R29, R18 ;  /* 0x000000121d257220 */ /* 0x000fe20000400000 */
[----:B------:R-:W4:Y:S04]  /*1e010*/  LDL.LU R17, [R1+0x44] ;  /* 0x0000440001117983 */ /* 0x000f280000300800 */
[----:B------:R-:W4:Y:S04]  /*1e020*/  LDL.LU R15, [R1+0x40] ;  /* 0x00004000010f7983 */ /* 0x000f280000300800 */
[----:B------:R-:W4:Y:S01]  /*1e030*/  LDL.LU R18, [R1+0x60] ;  /* 0x0000600001127983 */ /* 0x000f220000300800 */
[----:B------:R-:W-:-:S03]  /*1e040*/  FFMA R24, R27, R35, R24 ;  /* 0x000000231b187223 */ /* 0x000fc60000000018 */
[----:B------:R-:W4:Y:S01]  /*1e050*/  LDL.LU R35, [R1+0x140] ;  /* 0x0001400001237983 */ /* 0x000f220000300800 */
[----:B------:R-:W-:Y:S01]  /*1e060*/  FFMA R31, R31, R4, R14 ;  /* 0x000000041f1f7223 */ /* 0x000fe2000000000e */
[----:B---3--:R-:W-:Y:S02]  /*1e070*/  FADD R34, R34, R7 ;  /* 0x0000000722227221 */ /* 0x008fe40000000000 */
[----:B------:R-:W3:Y:S01]  /*1e080*/  LDL.LU R7, [R1+0x68] ;  /* 0x0000680001077983 */ /* 0x000ee20000300800 */
[----:B------:R-:W-:-:S03]  /*1e090*/  FFMA R37, R27, R10, R37 ;  /* 0x0000000a1b257223 */ /* 0x000fc60000000025 */
[----:B------:R-:W3:Y:S01]  /*1e0a0*/  LDL.LU R10, [R1+0x158] ;  /* 0x00015800010a7983 */ /* 0x000ee20000300800 */
[----:B------:R-:W-:Y:S01]  /*1e0b0*/  FFMA R34, R26, R34, R36 ;  /* 0x000000221a227223 */ /* 0x000fe20000000024 */
[----:B------:R-:W-:Y:S02]  /*1e0c0*/  FADD R32, R32, R33 ;  /* 0x0000002120207221 */ /* 0x000fe40000000000 */
[----:B------:R-:W3:Y:S04]  /*1e0d0*/  LDL.LU R4, [R1+0x144] ;  /* 0x0001440001047983 */ /* 0x000ee80000300800 */
[----:B------:R-:W3:Y:S04]  /*1e0e0*/  LDL.LU R23, [R1+0xf8] ;  /* 0x0000f80001177983 */ /* 0x000ee80000300800 */
[----:B------:R-:W3:Y:S04]  /*1e0f0*/  LDL.LU R33, [R1+0xfc] ;  /* 0x0000fc0001217983 */ /* 0x000ee80000300800 */
[----:B------:R-:W3:Y:S04]  /*1e100*/  LDL.LU R36, [R1+0x148] ;  /* 0x0001480001247983 */ /* 0x000ee80000300800 */
[----:B------:R0:W-:Y:S01]  /*1e110*/  STL [R1+0x6dc], R34 ;  /* 0x0006dc2201007387 */ /* 0x0001e20000100800 */
[C---:B------:R-:W-:Y:S01]  /*1e120*/  FFMA R24, R13.reuse, R32, R24 ;  /* 0x000000200d187223 */ /* 0x040fe20000000018 */
[C---:B------:R-:W-:Y:S01]  /*1e130*/  FFMA R2, R26.reuse, R3, R2 ;  /* 0x000000031a027223 */ /* 0x040fe20000000002 */
[----:B------:R-:W-:Y:S01]  /*1e140*/  FFMA R8, R13, R20, R8 ;  /* 0x000000140d087223 */ /* 0x000fe20000000008 */
[----:B------:R-:W-:Y:S01]  /*1e150*/  FFMA R22, R26, R9, R22 ;  /* 0x000000091a167223 */ /* 0x000fe20000000016 */
[----:B0-----:R-:W3:Y:S04]  /*1e160*/  LDL.LU R34, [R1+0x150] ;  /* 0x0001500001227983 */ /* 0x001ee80000300800 */
[----:B------:R-:W3:Y:S04]  /*1e170*/  LDL.LU R32, [R1+0x15c] ;  /* 0x00015c0001207983 */ /* 0x000ee80000300800 */
[----:B------:R-:W3:Y:S04]  /*1e180*/  LDL.LU R14, [R1+0x100] ;  /* 0x00010000010e7983 */ /* 0x000ee80000300800 */
[----:B------:R-:W3:Y:S04]  /*1e190*/  LDL.LU R3, [R1+0x104] ;  /* 0x0001040001037983 */ /* 0x000ee80000300800 */
[----:B------:R-:W3:Y:S04]  /*1e1a0*/  LDL.LU R20, [R1+0x6e4] ;  /* 0x0006e40001147983 */ /* 0x000ee80000300800 */
[----:B------:R-:W3:Y:S01]  /*1e1b0*/  LDL.LU R9, [R1+0x6e0] ;  /* 0x0006e00001097983 */ /* 0x000ee20000300800 */
[----:B------:R-:W-:-:S03]  /*1e1c0*/  FFMA R2, R12, R0, R2 ;  /* 0x000000000c027223 */ /* 0x000fc60000000002 */
[----:B------:R-:W3:Y:S01]  /*1e1d0*/  LDL.LU R0, [R1+0x34] ;  /* 0x0000340001007983 */ /* 0x000ee20000300800 */
[----:B------:R-:W-:Y:S01]  /*1e1e0*/  FFMA R2, R2, R6, R25 ;  /* 0x0000000602027223 */ /* 0x000fe20000000019 */
[----:B----4-:R-:W-:Y:S02]  /*1e1f0*/  SEL R25, R15, RZ, !P1 ;  /* 0x000000ff0f197207 */ /* 0x010fe40004800000 */
[----:B------:R-:W4:Y:S01]  /*1e200*/  LDL.LU R15, [R1+0xec] ;  /* 0x0000ec00010f7983 */ /* 0x000f220000300800 */
[----:B---3--:R-:W-:Y:S01]  /*1e210*/  FFMA R22, R12, R4, R22 ;  /* 0x000000040c167223 */ /* 0x008fe20000000016 */
[----:B------:R-:W-:Y:S01]  /*1e220*/  FFMA R8, R5, R36, R8 ;  /* 0x0000002405087223 */ /* 0x000fe20000000008 */
[----:B------:R-:W-:-:S03]  /*1e230*/  SEL R4, R17, RZ, !P1 ;  /* 0x000000ff11047207 */ /* 0x000fc60004800000 */
[----:B------:R-:W-:Y:S01]  /*1e240*/  FFMA R8, R8, R6, R21 ;  /* 0x0000000608087223 */ /* 0x000fe20000000015 */
[----:B------:R-:W-:Y:S01]  /*1e250*/  SEL R21, R7, RZ, !P1 ;  /* 0x000000ff07157207 */ /* 0x000fe20004800000 */
[----:B------:R-:W-:Y:S01]  /*1e260*/  FFMA R37, R13, R34, R37 ;  /* 0x000000220d257223 */ /* 0x000fe20000000025 */
[----:B------:R-:W-:Y:S01]  /*1e270*/  FFMA R11, R26, R32, R11 ;  /* 0x000000201a0b7223 */ /* 0x000fe2000000000b */
[----:B------:R-:W-:Y:S01]  /*1e280*/  FFMA R16, R22, R9, R16 ;  /* 0x0000000916107223 */ /* 0x000fe20000000010 */
[----:B------:R-:W-:Y:S02]  /*1e290*/  SEL R22, R18, RZ, !P1 ;  /* 0x000000ff12167207 */ /* 0x000fe40004800000 */
[----:B------:R-:W3:Y:S04]  /*1e2a0*/  LDL.LU R18, [R1+0x5c] ;  /* 0x00005c0001127983 */ /* 0x000ee80000300800 */
[----:B------:R-:W3:Y:S04]  /*1e2b0*/  LDL.LU R34, [R1+0x190] ;  /* 0x0001900001227983 */ /* 0x000ee80000300800 */
[----:B------:R-:W3:Y:S01]  /*1e2c0*/  LDL.LU R32, [R1+0x58] ;  /* 0x0000580001207983 */ /* 0x000ee20000300800 */
[----:B------:R-:W-:-:S03]  /*1e2d0*/  FFMA R37, R5, R10, R37 ;  /* 0x0000000a05257223 */ /* 0x000fc60000000025 */
[----:B------:R-:W3:Y:S01]  /*1e2e0*/  LDL.LU R7, [R1+0x338] ;  /* 0x0003380001077983 */ /* 0x000ee20000300800 */
[----:B------:R-:W-:-:S03]  /*1e2f0*/  FFMA R11, R12, R35, R11 ;  /* 0x000000230c0b7223 */ /* 0x000fc6000000000b */
[----:B------:R-:W3:Y:S04]  /*1e300*/  LDL.LU R10, [R1+0x2f0] ;  /* 0x0002f000010a7983 */ /* 0x000ee80000300800 */
[----:B------:R-:W3:Y:S01]  /*1e310*/  LDL.LU R35, [R1+0x30] ;  /* 0x0000300001237983 */ /* 0x000ee20000300800 */
[----:B------:R-:W-:Y:S01]  /*1e320*/  FADD R4, R4, R23 ;  /* 0x0000001704047221 */ /* 0x000fe20000000000 */
[----:B------:R-:W-:Y:S02]  /*1e330*/  FADD R25, R25, R33 ;  /* 0x0000002119197221 */ /* 0x000fe40000000000 */
[----:B------:R-:W3:Y:S04]  /*1e340*/  LDL.LU R6, [R1+0x1a0] ;  /* 0x0001a00001067983 */ /* 0x000ee80000300800 */
[----:B------:R-:W3:Y:S04]  /*1e350*/  LDL.LU R17, [R1+0x310] ;  /* 0x0003100001117983 */ /* 0x000ee80000300800 */
[----:B------:R-:W3:Y:S01]  /*1e360*/  LDL.LU R23, [R1+0x31c] ;  /* 0x00031c0001177983 */ /* 0x000ee20000300800 */
[----:B------:R-:W-:-:S03]  /*1e370*/  FADD R22, R22, R14 ;  /* 0x0000000e16167221 */ /* 0x000fc60000000000 */
[----:B------:R-:W3:Y:S01]  /*1e380*/  LDL.LU R36, [R1+0x2c] ;  /* 0x00002c0001247983 */ /* 0x000ee20000300800 */
[----:B------:R-:W-:Y:S01]  /*1e390*/  FFMA R11, R11, R20, R31 ;  /* 0x000000140b0b7223 */ /* 0x000fe2000000001f */
[----:B------:R-:W-:Y:S02]  /*1e3a0*/  FADD R21, R21, R3 ;  /* 0x0000000315157221 */ /* 0x000fe40000000000 */
[----:B------:R-:W3:Y:S01]  /*1e3b0*/  LDL.LU R33, [R1+0x1b0] ;  /* 0x0001b00001217983 */ /* 0x000ee20000300800 */
[----:B------:R-:W-:Y:S01]  /*1e3c0*/  FMUL R4, R30, R4 ;  /* 0x000000041e047220 */ /* 0x000fe20000400000 */
[----:B------:R-:W-:Y:S01]  /*1e3d0*/  FMUL R25, R29, R25 ;  /* 0x000000191d197220 */ /* 0x000fe20000400000 */
[----:B------:R-:W-:Y:S01]  /*1e3e0*/  SEL R31, R0, RZ, !P1 ;  /* 0x000000ff001f7207 */ /* 0x000fe20004800000 */
[----:B------:R-:W3:Y:S04]  /*1e3f0*/  LDL.LU R3, [R1+0x138] ;  /* 0x0001380001037983 */ /* 0x000ee80000300800 */
[----:B------:R-:W3:Y:S04]  /*1e400*/  LDL.LU R0, [R1+0x74] ;  /* 0x0000740001007983 */ /* 0x000ee80000300800 */
[----:B------:R-:W3:Y:S01]  /*1e410*/  LDL.LU R14, [R1+0x1c8] ;  /* 0x0001c800010e7983 */ /* 0x000ee20000300800 */
[----:B------:R-:W-:Y:S01]  /*1e420*/  FFMA R19, R37, R20, R19 ;  /* 0x0000001425137223 */ /* 0x000fe20000000013 */
[----:B------:R-:W-:-:S02]  /*1e430*/  FFMA R4, R28, R22, R4 ;  /* 0x000000161c047223 */ /* 0x000fc40000000004 */
[----:B------:R-:W3:Y:S04]  /*1e440*/  LDL.LU R37, [R1+0x1b4] ;  /* 0x0001b40001257983 */ /* 0x000ee80000300800 */
[----:B------:R-:W3:Y:S01]  /*1e450*/  LDL.LU R22, [R1+0x64] ;  /* 0x0000640001167983 */ /* 0x000ee20000300800 */
[----:B------:R-:W-:-:S03]  /*1e460*/  FFMA R21, R27, R21, R25 ;  /* 0x000000151b157223 */ /* 0x000fc60000000019 */
[----:B------:R-:W3:Y:S01]  /*1e470*/  LDL.LU R25, [R1+0x2f4] ;  /* 0x0002f40001197983 */ /* 0x000ee20000300800 */
[----:B----4-:R-:W-:-:S03]  /*1e480*/  FMUL R20, R30, R15 ;  /* 0x0000000f1e147220 */ /* 0x010fc60000400000 */
[----:B------:R-:W4:Y:S01]  /*1e490*/  LDL.LU R15, [R1+0xf0] ;  /* 0x0000f000010f7983 */ /* 0x000f220000300800 */
[----:B---3--:R-:W-:Y:S01]  /*1e4a0*/  FFMA R20, R28, R34, R20 ;  /* 0x000000221c147223 */ /* 0x008fe20000000014 */
[----:B------:R-:W-:Y:S02]  /*1e4b0*/  SEL R32, R32, RZ, !P1 ;  /* 0x000000ff20207207 */ /* 0x000fe40004800000 */
[----:B------:R-:W-:-:S03]  /*1e4c0*/  SEL R35, R35, RZ, !P1 ;  /* 0x000000ff23237207 */ /* 0x000fc60004800000 */
[----:B------:R-:W-:Y:S02]  /*1e4d0*/  FADD R32, R17, R32 ;  /* 0x0000002011207221 */ /* 0x000fe40000000000 */
[----:B------:R-:W-:Y:S01]  /*1e4e0*/  FADD R35, R23, R35 ;  /* 0x0000002317237221 */ /* 0x000fe20000000000 */
[----:B------:R-:W-:Y:S01]  /*1e4f0*/  SEL R22, R22, RZ, !P1 ;  /* 0x000000ff16167207 */ /* 0x000fe20004800000 */
[----:B------:R-:W-:Y:S01]  /*1e500*/  FADD R31, R25, R31 ;  /* 0x0000001f191f7221 */ /* 0x000fe20000000000 */
[----:B------:R-:W-:-:S03]  /*1e510*/  SEL R25, R18, RZ, !P1 ;  /* 0x000000ff12197207 */ /* 0x000fc60004800000 */
[----:B------:R-:W-:Y:S01]  /*1e520*/  FADD R22, R7, R22 ;  /* 0x0000001607167221 */ /* 0x000fe20000000000 */
[----:B------:R-:W3:Y:S01]  /*1e530*/  LDL.LU R18, [R1+0x13c] ;  /* 0x00013c0001127983 */ /* 0x000ee20000300800 */
[----:B------:R-:W-:-:S03]  /*1e540*/  FMUL R31, R29, R31 ;  /* 0x0000001f1d1f7220 */ /* 0x000fc60000400000 */
[----:B------:R-:W3:Y:S01]  /*1e550*/  LDL.LU R34, [R1+0x6dc] ;  /* 0x0006dc0001227983 */ /* 0x000ee20000300800 */
[----:B------:R-:W-:-:S03]  /*1e560*/  FADD R25, R10, R25 ;  /* 0x000000190a197221 */ /* 0x000fc60000000000 */
[----:B------:R-:W3:Y:S01]  /*1e570*/  LDL.LU R7, [R1+0x290] ;  /* 0x0002900001077983 */ /* 0x000ee20000300800 */
[----:B------:R-:W-:-:S03]  /*1e580*/  FMUL R22, R30, R22 ;  /* 0x000000161e167220 */ /* 0x000fc60000400000 */
[----:B------:R-:W3:Y:S01]  /*1e590*/  LDL.LU R10, [R1+0x2c4] ;  /* 0x0002c400010a7983 */ /* 0x000ee20000300800 */
[----:B------:R-:W-:Y:S01]  /*1e5a0*/  FFMA R31, R27, R6, R31 ;  /* 0x000000061b1f7223 */ /* 0x000fe2000000001f */
[----:B------:R-:W-:Y:S02]  /*1e5b0*/  FMUL R25, R29, R25 ;  /* 0x000000191d197220 */ /* 0x000fe40000400000 */
[----:B------:R-:W3:Y:S04]  /*1e5c0*/  LDL.LU R6, [R1+0x6d8] ;  /* 0x0006d80001067983 */ /* 0x000ee80000300800 */
[----:B------:R-:W3:Y:S04]  /*1e5d0*/  LDL.LU R17, [R1+0x6d4] ;  /* 0x0006d40001117983 */ /* 0x000ee80000300800 */
[----:B------:R-:W3:Y:S01]  /*1e5e0*/  LDL.LU R23, [R1+0x6d0] ;  /* 0x0006d00001177983 */ /* 0x000ee20000300800 */
[----:B------:R-:W-:Y:S01]  /*1e5f0*/  FFMA R22, R28, R37, R22 ;  /* 0x000000251c167223 */ /* 0x000fe20000000016 */
[----:B------:R-:W-:-:S02]  /*1e600*/  FFMA R25, R27, R33, R25 ;  /* 0x000000211b197223 */ /* 0x000fc40000000019 */
[----:B------:R-:W3:Y:S04]  /*1e610*/  LDL.LU R37, [R1+0xa4] ;  /* 0x0000a40001257983 */ /* 0x000ee80000300800 */
[----:B------:R-:W3:Y:S01]  /*1e620*/  LDL.LU R33, [R1+0x6cc] ;  /* 0x0006cc0001217983 */ /* 0x000ee20000300800 */
[----:B------:R-:W-:-:S03]  /*1e630*/  FMUL R32, R30, R32 ;  /* 0x000000201e207220 */ /* 0x000fc60000400000 */
[----:B------:R-:W3:Y:S01]  /*1e640*/  LDL.LU R30, [R1+0x78] ;  /* 0x00007800011e7983 */ /* 0x000ee20000300800 */
[----:B------:R-:W-:Y:S01]  /*1e650*/  SEL R36, R36, RZ, !P1 ;  /* 0x000000ff24247207 */ /* 0x000fe20004800000 */
[----:B------:R-:W-:Y:S01]  /*1e660*/  FMUL R35, R29, R35 ;  /* 0x000000231d237220 */ /* 0x000fe20000400000 */
[----:B------:R-:W-:-:S03]  /*1e670*/  FFMA R32, R28, R14, R32 ;  /* 0x0000000e1c207223 */ /* 0x000fc60000000020 */
[----:B------:R-:W-:Y:S02]  /*1e680*/  FADD R36, R36, R3 ;  /* 0x0000000324247221 */ /* 0x000fe40000000000 */
[----:B------:R-:W3:Y:S01]  /*1e690*/  LDL.LU R3, [R1+0x314] ;  /* 0x0003140001037983 */ /* 0x000ee20000300800 */
[----:B----4-:R-:W-:Y:S01]  /*1e6a0*/  FFMA R35, R27, R15, R35 ;  /* 0x0000000f1b237223 */ /* 0x010fe20000000023 */
[----:B------:R-:W-:Y:S01]  /*1e6b0*/  FFMA R4, R26, R36, R4 ;  /* 0x000000241a047223 */ /* 0x000fe20000000004 */
[----:B---3--:R-:W-:Y:S02]  /*1e6c0*/  SEL R29, R30, RZ, !P1 ;  /* 0x000000ff1e1d7207 */ /* 0x008fe40004800000 */
[----:B------:R-:W-:Y:S02]  /*1e6d0*/  SEL R30, R0, RZ, !P1 ;  /* 0x000000ff001e7207 */ /* 0x000fe40004800000 */
[----:B------:R-:W3:Y:S04]  /*1e6e0*/  LDL.LU R0, [R1+0x160] ;  /* 0x0001600001007983 */ /* 0x000ee80000300800 */
[----:B------:R-:W4:Y:S04]  /*1e6f0*/  LDL.LU R14, [R1+0x6c8] ;  /* 0x0006c800010e7983 */ /* 0x000f280000300800 */
[----:B------:R-:W3:Y:S04]  /*1e700*/  LDL.LU R28, [R1+0x84] ;  /* 0x00008400011c7983 */ /* 0x000ee80000300800 */
[----:B------:R-:W3:Y:S04]  /*1e710*/  LDL.LU R15, [R1+0x6c4] ;  /* 0x0006c400010f7983 */ /* 0x000ee80000300800 */
[----:B------:R-:W3:Y:S04]  /*1e720*/  LDL.LU R27, [R1+0x7c] ;  /* 0x00007c00011b7983 */ /* 0x000ee80000300800 */
[----:B------:R-:W3:Y:S01]  /*1e730*/  LDL.LU R36, [R1+0x2dc] ;  /* 0x0002dc0001247983 */ /* 0x000ee20000300800 */
[----:B------:R-:W-:-:S03]  /*1e740*/  FADD R29, R29, R18 ;  /* 0x000000121d1d7221 */ /* 0x000fc60000000000 */
[----:B------:R-:W4:Y:S01]  /*1e750*/  LDL.LU R18, [R1+0x6c0] ;  /* 0x0006c00001127983 */ /* 0x000f220000300800 */
[----:B------:R-:W-:Y:S01]  /*1e760*/  FFMA R21, R13, R29, R21 ;  /* 0x0000001d0d157223 */ /* 0x000fe20000000015 */
[----:B---3--:R-:W-:Y:S02]  /*1e770*/  FADD R36, R36, R30 ;  /* 0x0000001e24247221 */ /* 0x008fe40000000000 */
[----:B------:R-:W3:Y:S04]  /*1e780*/  LDL.LU R30, [R1+0x80] ;  /* 0x00008000011e7983 */ /* 0x000ee80000300800 */
[----:B------:R-:W4:Y:S01]  /*1e790*/  LDL.LU R29, [R1+0x264] ;  /* 0x00026400011d7983 */ /* 0x000f220000300800 */
[----:B------:R-:W-:Y:S02]  /*1e7a0*/  SEL R27, R27, RZ, !P1 ;  /* 0x000000ff1b1b7207 */ /* 0x000fe40004800000 */
[----:B------:R-:W-:Y:S01]  /*1e7b0*/  SEL R28, R28, RZ, !P1 ;  /* 0x000000ff1c1c7207 */ /* 0x000fe20004800000 */
[----:B------:R-:W-:-:S02]  /*1e7c0*/  FFMA R20, R26, R36, R20 ;  /* 0x000000241a147223 */ /* 0x000fc40000000014 */
[----:B------:R-:W4:Y:S01]  /*1e7d0*/  LDL.LU R36, [R1+0xac] ;  /* 0x0000ac0001247983 */ /* 0x000f220000300800 */
[----:B------:R-:W-:-:S03]  /*1e7e0*/  FADD R27, R7, R27 ;  /* 0x0000001b071b7221 */ /* 0x000fc60000000000 */
[----:B------:R-:W4:Y:S01]  /*1e7f0*/  LDL.LU R7, [R1+0x6bc] ;  /* 0x0006bc0001077983 */ /* 0x000f220000300800 */
[----:B------:R-:W-:Y:S01]  /*1e800*/  FFMA R27, R13, R27, R31 ;  /* 0x0000001b0d1b7223 */ /* 0x000fe2000000001f */
[----:B---3--:R-:W-:Y:S01]  /*1e810*/  SEL R30, R30, RZ, !P1 ;  /* 0x000000ff1e1e7207 */ /* 0x008fe20004800000 */
[----:B----4-:R-:W-:-:S04]  /*1e820*/  FADD R29, R29, R28 ;  /* 0x0000001c1d1d7221 */ /* 0x010fc80000000000 */
[----:B------:R-:W-:Y:S02]  /*1e830*/  FADD R30, R10, R30 ;  /* 0x0000001e0a1e7221 */ /* 0x000fe40000000000 */
[----:B------:R-:W3:Y:S04]  /*1e840*/  LDL.LU R10, [R1+0x6b8] ;  /* 0x0006b800010a7983 */ /* 0x000ee80000300800 */
[----:B------:R-:W4:Y:S04]  /*1e850*/  LDL.LU R28, [R1+0x8c] ;  /* 0x00008c00011c7983 */ /* 0x000f280000300800 */
[----:B------:R-:W3:Y:S01]  /*1e860*/  LDL.LU R31, [R1+0x90] ;  /* 0x00009000011f7983 */ /* 0x000ee20000300800 */
[----:B------:R-:W-:Y:S01]  /*1e870*/  FFMA R22, R26, R30, R22 ;  /* 0x0000001e1a167223 */ /* 0x000fe20000000016 */
[----:B------:R-:W-:-:S02]  /*1e880*/  FFMA R25, R13, R29, R25 ;  /* 0x0000001d0d197223 */ /* 0x000fc40000000019 */
[----:B------:R-:W3:Y:S04]  /*1e890*/  LDL.LU R30, [R1+0x154] ;  /* 0x00015400011e7983 */ /* 0x000ee80000300800 */
[----:B------:R-:W3:Y:S01]  /*1e8a0*/  LDL.LU R29, [R1+0x2c0] ;  /* 0x0002c000011d7983 */ /* 0x000ee20000300800 */
[----:B----4-:R-:W-:-:S05]  /*1e8b0*/  SEL R28, R28, RZ, !P1 ;  /* 0x000000ff1c1c7207 */ /* 0x010fca0004800000 */
[----:B---3--:R-:W-:Y:S02]  /*1e8c0*/  FADD R29, R29, R28 ;  /* 0x0000001c1d1d7221 */ /* 0x008fe40000000000 */
[----:B------:R-:W3:Y:S01]  /*1e8d0*/  LDL.LU R28, [R1+0xa0] ;  /* 0x0000a000011c7983 */ /* 0x000ee20000300800 */
[----:B------:R-:W-:Y:S01]  /*1e8e0*/  SEL R31, R31, RZ, !P1 ;  /* 0x000000ff1f1f7207 */ /* 0x000fe20004800000 */
[----:B------:R-:W-:-:S04]  /*1e8f0*/  FFMA R29, R26, R29, R32 ;  /* 0x0000001d1a1d7223 */ /* 0x000fc80000000020 */
[----:B------:R-:W-:Y:S01]  /*1e900*/  FADD R31, R31, R30 ;  /* 0x0000001e1f1f7221 */ /* 0x000fe20000000000 */
[----:B------:R-:W-:Y:S02]  /*1e910*/  SEL R30, R37, RZ, !P1 ;  /* 0x000000ff251e7207 */ /* 0x000fe40004800000 */
[----:B------:R-:W4:Y:S04]  /*1e920*/  LDL.LU R37, [R1+0x224] ;  /* 0x0002240001257983 */ /* 0x000f280000300800 */
[----:B------:R-:W4:Y:S04]  /*1e930*/  LDL.LU R26, [R1+0xa8] ;  /* 0x0000a800011a7983 */ /* 0x000f280000300800 */
[----:B------:R-:W4:Y:S01]  /*1e940*/  LDL.LU R32, [R1+0x21c] ;  /* 0x00021c0001207983 */ /* 0x000f220000300800 */
[----:B------:R-:W-:Y:S01]  /*1e950*/  FFMA R31, R12, R31, R34 ;  /* 0x0000001f0c1f7223 */ /* 0x000fe20000000022 */
[----:B---3--:R-:W-:-:S05]  /*1e960*/  SEL R28, R28, RZ, !P1 ;  /* 0x000000ff1c1c7207 */ /* 0x008fca0004800000 */
[----:B------:R-:W-:Y:S02]  /*1e970*/  FADD R28, R3, R28 ;  /* 0x0000001c031c7221 */ /* 0x000fe40000000000 */
[----:B------:R-:W3:Y:S04]  /*1e980*/  LDL.LU R3, [R1+0x6b4] ;  /* 0x0006b40001037983 */ /* 0x000ee80000300800 */
[----:B------:R-:W3:Y:S01]  /*1e990*/  LDL.LU R34, [R1+0x260] ;  /* 0x0002600001227983 */ /* 0x000ee20000300800 */
[----:B------:R-:W-:Y:S01]  /*1e9a0*/  SEL R36, R36, RZ, !P1 ;  /* 0x000000ff24247207 */ /* 0x000fe20004800000 */
[----:B------:R-:W-:Y:S01]  /*1e9b0*/  FADD R30, R30, R0 ;  /* 0x000000001e1e7221 */ /* 0x000fe20000000000 */
[----:B------:R-:W-:Y:S01]  /*1e9c0*/  FFMA R28, R13, R28, R35 ;  /* 0x0000001c0d1c7223 */ /* 0x000fe20000000023 */
[----:B------:R-:W4:Y:S01]  /*1e9d0*/  LDL.LU R0, [R1+0x6b0] ;  /* 0x0006b00001007983 */ /* 0x000f220000300800 */
[----:B------:R-:W-:Y:S01]  /*1e9e0*/  FFMA R31, R31, R10, R33 ;  /* 0x0000000a1f1f7223 */ /* 0x000fe20000000021 */
[----:B------:R-:W-:-:S04]  /*1e9f0*/  FFMA R24, R5, R30, R24 ;  /* 0x0000001e05187223 */ /* 0x000fc80000000018 */
[----:B------:R-:W-:Y:S01]  /*1ea00*/  FFMA R23, R10, R24, R23 ;  /* 0x000000180a177223 */ /* 0x000fe20000000017 */
[----:B---3--:R-:W-:Y:S02]  /*1ea10*/  FADD R36, R34, R36 ;  /* 0x0000002422247221 */ /* 0x008fe40000000000 */
[----:B------:R-:W3:Y:S04]  /*1ea20*/  LDL.LU R34, [R1+0x214] ;  /* 0x0002140001227983 */ /* 0x000ee80000300800 */
[----:B------:R-:W3:Y:S04]  /*1ea30*/  LDL.LU R35, [R1+0x170] ;  /* 0x0001700001237983 */ /* 0x000ee80000300800 */
[----:B------:R-:W3:Y:S04]  /*1ea40*/  LDL.LU R33, [R1+0x174] ;  /* 0x0001740001217983 */ /* 0x000ee80000300800 */
[----:B------:R-:W3:Y:S01]  /*1ea50*/  LDL.LU R30, [R1+0x9c] ;  /* 0x00009c00011e7983 */ /* 0x000ee20000300800 */
[----:B------:R-:W-:-:S03]  /*1ea60*/  FFMA R6, R13, R36, R6 ;  /* 0x000000240d067223 */ /* 0x000fc60000000006 */
[----:B------:R-:W3:Y:S04]  /*1ea70*/  LDL.LU R13, [R1+0xb0] ;  /* 0x0000b000010d7983 */ /* 0x000ee80000300800 */
[----:B------:R-:W3:Y:S04]  /*1ea80*/  LDL.LU R36, [R1+0x218] ;  /* 0x0002180001247983 */ /* 0x000ee80000300800 */
[----:B------:R-:W3:Y:S01]  /*1ea90*/  LDL.LU R10, [R1+0x210] ;  /* 0x00021000010a7983 */ /* 0x000ee20000300800 */
[----:B----4-:R-:W-:-:S03]  /*1eaa0*/  SEL R26, R26, RZ, !P1 ;  /* 0x000000ff1a1a7207 */ /* 0x010fc60004800000 */
[----:B------:R-:W4:Y:S02]  /*1eab0*/  LDL.LU R24, [R1+0x220] ;  /* 0x0002200001187983 */ /* 0x000f240000300800 */
[----:B---3--:R-:W-:Y:S01]  /*1eac0*/  FADD R26, R26, R35 ;  /* 0x000000231a1a7221 */ /* 0x008fe20000000000 */
[----:B------:R-:W-:Y:S01]  /*1ead0*/  SEL R13, R13, RZ, !P1 ;  /* 0x000000ff0d0d7207 */ /* 0x000fe20004800000 */
[----:B------:R-:W-:Y:S01]  /*1eae0*/  FFMA R6, R5, R10, R6 ;  /* 0x0000000a05067223 */ /* 0x000fe20000000006 */
[----:B------:R-:W-:Y:S02]  /*1eaf0*/  SEL R10, R0, RZ, !P1 ;  /* 0x000000ff000a7207 */ /* 0x000fe40004800000 */
[----:B------:R-:W3:Y:S04]  /*1eb00*/  LDL.LU R0, [R1+0x6ac] ;  /* 0x0006ac0001007983 */ /* 0x000ee80000300800 */
[----:B------:R-:W3:Y:S01]  /*1eb10*/  LDL R35, [R1+0x5e0] ;  /* 0x0005e00001237983 */ /* 0x000ee20000100800 */
[----:B------:R-:W-:Y:S01]  /*1eb20*/  FFMA R6, R6, R9, R17 ;  /* 0x0000000906067223 */ /* 0x000fe20000000011 */
[----:B------:R-:W-:-:S02]  /*1eb30*/  FADD R13, R13, R33 ;  /* 0x000000210d0d7221 */ /* 0x000fc40000000000 */
[----:B------:R-:W3:Y:S01]  /*1eb40*/  LDL.LU R9, [R1+0x3c] ;  /* 0x00003c0001097983 */ /* 0x000ee20000300800 */
[----:B------:R-:W-:-:S03]  /*1eb50*/  SEL R30, R30, RZ, !P1 ;  /* 0x000000ff1e1e7207 */ /* 0x000fc60004800000 */
[----:B------:R-:W4:Y:S01]  /*1eb60*/  LDL.LU R17, [R1+0x38] ;  /* 0x0000380001117983 */ /* 0x000f220000300800 */
[----:B------:R-:W-:Y:S01]  /*1eb70*/  FFMA R4, R12, R13, R4 ;  /* 0x0000000d0c047223 */ /* 0x000fe20000000004 */
[----:B------:R-:W-:Y:S02]  /*1eb80*/  FADD R10, R37, R10 ;  /* 0x0000000a250a7221 */ /* 0x000fe40000000000 */
[----:B------:R-:W4:Y:S01]  /*1eb90*/  LDL.LU R13, [R1+0x88] ;  /* 0x00008800010d7983 */ /* 0x000f220000300800 */
[----:B------:R-:W-:-:S03]  /*1eba0*/  FADD R30, R32, R30 ;  /* 0x0000001e201e7221 */ /* 0x000fc60000000000 */
[----:B------:R-:W4:Y:S04]  /*1ebb0*/  LDL.LU.64 R32, [R1+0x110] ;  /* 0x0001100001207983 */ /* 0x000f280000300a00 */
[----:B------:R-:W4:Y:S01]  /*1ebc0*/  LDL R37, [R1+0x46c] ;  /* 0x00046c0001257983 */ /* 0x000f220000100800 */
[C---:B------:R-:W-:Y:S01]  /*1ebd0*/  FFMA R21, R5.reuse, R26, R21 ;  /* 0x0000001a05157223 */ /* 0x040fe20000000015 */
[----:B------:R-:W-:Y:S02]  /*1ebe0*/  FFMA R10, R5, R10, R27 ;  /* 0x0000000a050a7223 */ /* 0x000fe4000000001b */
[----:B------:R-:W4:Y:S01]  /*1ebf0*/  LDL.LU.64 R26, [R1+0x128] ;  /* 0x00012800011a7983 */ /* 0x000f220000300a00 */
[----:B------:R-:W-:Y:S01]  /*1ec00*/  FFMA R31, R4, R7, R31 ;  /* 0x00000007041f7223 */ /* 0x000fe2000000001f */
[----:B------:R-:W-:Y:S01]  /*1ec10*/  FFMA R23, R7, R21, R23 ;  /* 0x0000001507177223 */ /* 0x000fe20000000017 */
[----:B------:R-:W-:-:S04]  /*1ec20*/  FFMA R20, R12, R30, R20 ;  /* 0x0000001e0c147223 */ /* 0x000fc80000000014 */
[-C--:B------:R-:W-:Y:S01]  /*1ec30*/  FFMA R2, R20, R18.reuse, R2 ;  /* 0x0000001214027223 */ /* 0x080fe20000000002 */
[----:B------:R-:W-:Y:S01]  /*1ec40*/  FFMA R18, R10, R18, R8 ;  /* 0x000000120a127223 */ /* 0x000fe20000000008 */
[----:B---3--:R-:W-:Y:S02]  /*1ec50*/  SEL R7, R9, RZ, !P1 ;  /* 0x000000ff09077207 */ /* 0x008fe40004800000 */
[----:B----4-:R-:W-:-:S05]  /*1ec60*/  SEL R9, R17, RZ, !P1 ;  /* 0x000000ff11097207 */ /* 0x010fca0004800000 */
[----:B------:R-:W-:Y:S01]  /*1ec70*/  FADD R9, R34, R9 ;  /* 0x0000000922097221 */ /* 0x000fe20000000000 */
[----:B------:R-:W-:-:S03]  /*1ec80*/  ISETP.GE.AND P6, PT, R37, 0x80, PT ;  /* 0x000000802500780c */ /* 0x000fc60003fc6270 */
[----:B------:R-:W-:Y:S01]  /*1ec90*/  FFMA R9, R12, R9, R29 ;  /* 0x000000090c097223 */ /* 0x000fe2000000001d */
[----:B------:R-:W-:Y:S02]  /*1eca0*/  SEL R4, R13, RZ, !P1 ;  /* 0x000000ff0d047207 */ /* 0x000fe40004800000 */
[----:B------:R-:W-:Y:S01]  /*1ecb0*/  SEL R13, R3, RZ, !P1 ;  /* 0x000000ff030d7207 */ /* 0x000fe20004800000 */
[----:B------:R-:W-:Y:S01]  /*1ecc0*/  FFMA R17, R9, R14, R11 ;  /* 0x0000000e09117223 */ /* 0x000fe2000000000b */
[----:B------:R-:W-:Y:S02]  /*1ecd0*/  CS2R R8, SRZ ;  /* 0x0000000000087805 */ /* 0x000fe4000001ff00 */
[----:B------:R-:W-:Y:S01]  /*1ece0*/  CS2R R10, SRZ ;  /* 0x00000000000a7805 */ /* 0x000fe2000001ff00 */
[----:B------:R-:W5:Y:S01]  /*1ecf0*/  LDL.LU R3, [R1+0x6a8] ;  /* 0x0006a80001037983 */ /* 0x000f620000300800 */
[----:B------:R-:W-:-:S03]  /*1ed00*/  FADD R13, R0, R13 ;  /* 0x0000000d000d7221 */ /* 0x000fc60000000000 */
[----:B------:R-:W5:Y:S04]  /*1ed10*/  LDL.LU R0, [R1+0x6a4] ;  /* 0x0006a40001007983 */ /* 0x000f680000300800 */
[----:B------:R-:W5:Y:S01]  /*1ed20*/  @!P6 LDG.E.EF.128 R8, desc[UR22][R32.64] ;  /* 0x000000162008e981 */ /* 0x000f62000c0e1d00 */
[----:B------:R-:W-:Y:S01]  /*1ed30*/  FADD R4, R24, R4 ;  /* 0x0000000418047221 */ /* 0x000fe20000000000 */
[----:B------:R-:W-:Y:S01]  /*1ed40*/  FADD R7, R36, R7 ;  /* 0x0000000724077221 */ /* 0x000fe20000000000 */
[----:B------:R-:W-:Y:S02]  /*1ed50*/  ISETP.GE.AND P5, PT, R35, 0x80, PT ;  /* 0x000000802300780c */ /* 0x000fe40003fa6270 */
[----:B------:R-:W-:Y:S01]  /*1ed60*/  FFMA R4, R12, R4, R22 ;  /* 0x000000040c047223 */ /* 0x000fe20000000016 */
[C---:B------:R-:W-:Y:S01]  /*1ed70*/  FFMA R7, R5.reuse, R7, R25 ;  /* 0x0000000705077223 */ /* 0x040fe20000000019 */
[----:B------:R-:W-:-:S02]  /*1ed80*/  FFMA R13, R5, R13, R28 ;  /* 0x0000000d050d7223 */ /* 0x000fc4000000001c */
[-C--:B------:R-:W-:Y:S01]  /*1ed90*/  FFMA R12, R4, R15.reuse, R16 ;  /* 0x0000000f040c7223 */ /* 0x080fe20000000010 */
[----:B------:R-:W-:Y:S01]  /*1eda0*/  FFMA R16, R7, R15, R6 ;  /* 0x0000000f07107223 */ /* 0x000fe20000000006 */
[----:B------:R-:W-:Y:S02]  /*1edb0*/  IMAD.MOV.U32 R4, RZ, RZ, RZ ;  /* 0x000000ffff047224 */ /* 0x000fe400078e00ff */
[----:B------:R-:W-:Y:S01]  /*1edc0*/  IMAD.MOV.U32 R5, RZ, RZ, RZ ;  /* 0x000000ffff057224 */ /* 0x000fe200078e00ff */
[----:B------:R-:W-:Y:S01]  /*1edd0*/  CS2R R6, SRZ ;  /* 0x0000000000067805 */ /* 0x000fe2000001ff00 */
[----:B------:R-:W1:Y:S05]  /*1ede0*/  LDC.64 R28, c[0x0][0x280] ;  /* 0x0000a000ff1c7b82 */ /* 0x000e6a0000000a00 */
[----:B------:R0:W5:Y:S03]  /*1edf0*/  @!P5 LDG.E.EF.128 R4, desc[UR22][R26.64] ;  /* 0x000000161a04d981 */ /* 0x000166000c0e1d00 */
[----:B0-----:R-:W2:Y:S01]  /*1ee00*/  LDC.64 R26, c[0x0][0x288] ;  /* 0x0000a200ff1a7b82 */ /* 0x001ea20000000a00 */
[----:B------:R-:W-:Y:S01]  /*1ee10*/  FFMA R21, R13, R14, R19 ;  /* 0x0000000e0d157223 */ /* 0x000fe20000000013 */
[----:B------:R-:W1:Y:S04]  /*1ee20*/  LDL.LU R25, [R1+0x10c] ;  /* 0x00010c0001197983 */ /* 0x000e680000300800 */
[----:B------:R-:W3:Y:S04]  /*1ee30*/  LDL R22, [R1+0x68c] ;  /* 0x00068c0001167983 */ /* 0x000ee80000100800 */
[----:B--2---:R-:W2:Y:S04]  /*1ee40*/  LDL.LU R30, [R1+0x108] ;  /* 0x00010800011e7983 */ /* 0x004ea80000300800 */
[----:B------:R-:W4:Y:S04]  /*1ee50*/  LDL R33, [R1+0x468] ;  /* 0x0004680001217983 */ /* 0x000f280000100800 */
[----:B------:R-:W2:Y:S04]  /*1ee60*/  LDL R24, [R1+0x69c] ;  /* 0x00069c0001187983 */ /* 0x000ea80000100800 */
[----:B------:R-:W2:Y:S04]  /*1ee70*/  LDL R34, [R1+0x694] ;  /* 0x0006940001227983 */ /* 0x000ea80000100800 */
[----:B------:R-:W3:Y:S01]  /*1ee80*/  LDL.LU R36, [R1+0xe8] ;  /* 0x0000e80001247983 */ /* 0x000ee20000300800 */
[----:B------:R-:W-:Y:S01]  /*1ee90*/  BAR.SYNC.DEFER_BLOCKING 0x0 ;  /* 0x0000000000007b1d */ /* 0x000fe20000010000 */
[----:B------:R-:W-:-:S02]  /*1eea0*/  P2R R20, PR, RZ, 0x1 ;  /* 0x00000001ff147803 */ /* 0x000fc40000000000 */
[----:B------:R-:W-:-:S03]  /*1eeb0*/  CS2R R14, SRZ ;  /* 0x00000000000e7805 */ /* 0x000fc6000001ff00 */
[----:B------:R-:W2:Y:S04]  /*1eec0*/  LDL.LU R32, [R1+0xf4] ;  /* 0x0000f40001207983 */ /* 0x000ea80000300800 */
[----:B-----5:R-:W-:Y:S04]  /*1eed0*/  STS [R3], R31 ;  /* 0x0000001f03007388 */ /* 0x020fe80000000800 */
[----:B------:R-:W-:Y:S04]  /*1eee0*/  STS [R3+0x20], R23 ;  /* 0x0000201703007388 */ /* 0x000fe80000000800 */
[----:B------:R-:W-:Y:S04]  /*1eef0*/  STS [R3+0x40], R2 ;  /* 0x0000400203007388 */ /* 0x000fe80000000800 */
[----:B------:R-:W-:Y:S04]  /*1ef00*/  STS [R3+0x60], R18 ;  /* 0x0000601203007388 */ /* 0x000fe80000000800 */
[----:B------:R0:W-:Y:S04]  /*1ef10*/  STS [R3+0x80], R12 ;  /* 0x0000800c03007388 */ /* 0x0001e80000000800 */
[----:B------:R-:W-:Y:S04]  /*1ef20*/  STS [R3+0xa0], R16 ;  /* 0x0000a01003007388 */ /* 0x000fe80000000800 */
[----:B------:R5:W-:Y:S04]  /*1ef30*/  STS [R3+0xc0], R17 ;  /* 0x0000c01103007388 */ /* 0x000be80000000800 */
[----:B------:R2:W-:Y:S01]  /*1ef40*/  STS [R3+0xe0], R21 ;  /* 0x0000e01503007388 */ /* 0x0005e20000000800 */
[----:B0-----:R-:W-:-:S02]  /*1ef50*/  CS2R R12, SRZ ;  /* 0x00000000000c7805 */ /* 0x001fc4000001ff00 */
[----:B-1---5:R-:W-:Y:S01]  /*1ef60*/  CS2R R16, SRZ ;  /* 0x0000000000107805 */ /* 0x022fe2000001ff00 */
[----:B------:R-:W-:Y:S01]  /*1ef70*/  BAR.SYNC.DEFER_BLOCKING 0x0 ;  /* 0x0000000000007b1d */ /* 0x000fe20000010000 */
[----:B------:R-:W-:Y:S01]  /*1ef80*/  IMAD.WIDE R18, R25, 0x4, R28 ;  /* 0x0000000419127825 */ /* 0x000fe200078e021c */
[----:B----4-:R-:W-:Y:S02]  /*1ef90*/  LOP3.LUT P0, RZ, R33, 0x8, RZ, 0xc0, !PT ;  /* 0x0000000821ff7812 */ /* 0x010fe4000780c0ff */
[----:B---3--:R-:W-:-:S11]  /*1efa0*/  LOP3.LUT R2, R36, R22, RZ, 0xfc, !PT ;  /* 0x0000001624027212 */ /* 0x008fd600078efcff */
[----:B------:R0:W3:Y:S01]  /*1efb0*/  @P0 LDG.E.EF.128 R12, desc[UR22][R18.64] ;  /* 0x00000016120c0981 */ /* 0x0000e2000c0e1d00 */
[----:B------:R-:W-:Y:S01]  /*1efc0*/  ISETP.GT.AND P3, PT, R2, 0xbf, !P6 ;  /* 0x000000bf0200780c */ /* 0x000fe20007764270 */
[----:B--2---:R-:W-:Y:S01]  /*1efd0*/  IMAD.WIDE R22, R30, 0x4, R26 ;  /* 0x000000041e167825 */ /* 0x004fe200078e021a */
[----:B0-----:R-:W-:-:S11]  /*1efe0*/  CS2R R18, SRZ ;  /* 0x0000000000127805 */ /* 0x001fd6000001ff00 */
[----:B------:R0:W2:Y:S01]  /*1eff0*/  @P3 LDG.E.EF.128 R16, desc[UR22][R22.64] ;  /* 0x0000001616103981 */ /* 0x0000a2000c0e1d00 */
[----:B------:R-:W-:Y:S02]  /*1f000*/  ISETP.NE.AND P4, PT, R24, 0x10, PT ;  /* 0x000000101800780c */ /* 0x000fe40003f85270 */
[----:B---3--:R-:W-:Y:S02]  /*1f010*/  SEL R21, R15, RZ, P0 ;  /* 0x000000ff0f157207 */ /* 0x008fe40000000000 */
[----:B0-----:R-:W-:Y:S02]  /*1f020*/  SEL R22, R14, RZ, P0 ;  /* 0x000000ff0e167207 */ /* 0x001fe40000000000 */
[----:B------:R-:W-:-:S07]  /*1f030*/  SEL R3, R13, RZ, P0 ;  /* 0x000000ff0d037207 */ /* 0x000fce0000000000 */
[----:B--2---:R-:W-:Y:S02]  /*1f040*/  @P4 SEL R21, R19, RZ, P3 ;  /* 0x000000ff13154207 */ /* 0x004fe40001800000 */
[----:B------:R-:W-:Y:S02]  /*1f050*/  @P4 SEL R22, R18, RZ, P3 ;  /* 0x000000ff12164207 */ /* 0x000fe40001800000 */
[----:B------:R-:W0:Y:S01]  /*1f060*/  LDC.64 R18, c[0x0][0x278] ;  /* 0x00009e00ff127b82 */ /* 0x000e220000000a00 */
[----:B------:R-:W-:Y:S02]  /*1f070*/  SEL R23, R12, RZ, P0 ;  /* 0x000000ff0c177207 */ /* 0x000fe40000000000 */
[----:B------:R-:W-:Y:S02]  /*1f080*/  @P4 SEL R3, R17, RZ, P3 ;  /* 0x000000ff11034207 */ /* 0x000fe40001800000 */
[----:B------:R-:W-:Y:S02]  /*1f090*/  @P4 SEL R23, R16, RZ, P3 ;  /* 0x000000ff10174207 */ /* 0x000fe40001800000 */
[----:B------:R-:W-:Y:S01]  /*1f0a0*/  ISETP.GE.AND P3, PT, R2, 0x80, PT ;  /* 0x000000800200780c */ /* 0x000fe20003f66270 */
[----:B------:R-:W-:Y:S01]  /*1f0b0*/  IMAD R16, R34, 0x8000, R32 ;  /* 0x0000800022107824 */ /* 0x000fe200078e0220 */
[----:B------:R-:W-:-:S02]  /*1f0c0*/  CS2R R12, SRZ ;  /* 0x00000000000c7805 */ /* 0x000fc4000001ff00 */
[----:B------:R-:W-:Y:S02]  /*1f0d0*/  CS2R R14, SRZ ;  /* 0x00000000000e7805 */ /* 0x000fe4000001ff00 */
[----:B------:R-:W-:Y:S01]  /*1f0e0*/  ISETP.LT.AND P4, PT, R37, 0x80, !P3 ;  /* 0x000000802500780c */ /* 0x000fe20005f81270 */
[----:B------:R-:W-:Y:S01]  /*1f0f0*/  IMAD R16, R2, 0x100, R16 ;  /* 0x0000010002107824 */ /* 0x000fe200078e0210 */
[----:B------:R-:W-:Y:S01]  /*1f100*/  LOP3.LUT P0, RZ, R33, 0x10, RZ, 0xc0, !PT ;  /* 0x0000001021ff7812 */ /* 0x000fe2000780c0ff */
[----:B------:R-:W2:Y:S04]  /*1f110*/  LDL.LU R34, [R1+0x118] ;  /* 0x0001180001227983 */ /* 0x000ea80000300800 */
[----:B------:R-:W3:Y:S04]  /*1f120*/  LDL R33, [R1+0x690] ;  /* 0x0006900001217983 */ /* 0x000ee80000100800 */
[----:B------:R-:W4:Y:S01]  /*1f130*/  LDL R30, [R1+0x698] ;  /* 0x00069800011e7983 */ /* 0x000f220000100800 */
[----:B0-----:R-:W-:-:S03]  /*1f140*/  IMAD.WIDE R16, R16, 0x4, R18 ;  /* 0x0000000410107825 */ /* 0x001fc600078e0212 */
[----:B------:R-:W5:Y:S04]  /*1f150*/  LDL.LU R37, [R1+0x11c] ;  /* 0x00011c0001257983 */ /* 0x000f680000300800 */
[----:B------:R-:W2:Y:S02]  /*1f160*/  @P4 LDG.E.EF.128 R12, desc[UR22][R16.64] ;  /* 0x00000016100c4981 */ /* 0x000ea4000c0e1d00 */
[----:B--2---:R-:W-:Y:S02]  /*1f170*/  SEL R15, R15, RZ, P4 ;  /* 0x000000ff0f0f7207 */ /* 0x004fe40002000000 */
[----:B------:R-:W-:Y:S02]  /*1f180*/  SEL R2, R12, RZ, P4 ;  /* 0x000000ff0c027207 */ /* 0x000fe40002000000 */
[----:B------:R-:W-:-:S02]  /*1f190*/  SEL R13, R13, RZ, P4 ;  /* 0x000000ff0d0d7207 */ /* 0x000fc40002000000 */
[----:B------:R-:W-:Y:S02]  /*1f1a0*/  SEL R14, R14, RZ, P4 ;  /* 0x000000ff0e0e7207 */ /* 0x000fe40002000000 */
[----:B------:R-:W-:Y:S02]  /*1f1b0*/  SEL R17, R15, R21, !P3 ;  /* 0x000000150f117207 */ /* 0x000fe40005800000 */
[----:B---3--:R-:W-:Y:S02]  /*1f1c0*/  LOP3.LUT R21, R36, R33, RZ, 0xfc, !PT ;  /* 0x0000002124157212 */ /* 0x008fe400078efcff */
[----:B------:R-:W-:Y:S02]  /*1f1d0*/  SEL R2, R2, R23, !P3 ;  /* 0x0000001702027207 */ /* 0x000fe40005800000 */
[----:B------:R-:W-:Y:S02]  /*1f1e0*/  SEL R3, R13, R3, !P3 ;  /* 0x000000030d037207 */ /* 0x000fe40005800000 */
[----:B------:R-:W-:-:S02]  /*1f1f0*/  SEL R16, R14, R22, !P3 ;  /* 0x000000160e107207 */ /* 0x000fc40005800000 */
[----:B------:R-:W-:Y:S01]  /*1f200*/  ISETP.GE.AND P3, PT, R21, 0x80, PT ;  /* 0x000000801500780c */ /* 0x000fe20003f66270 */
[----:B----4-:R-:W-:-:S03]  /*1f210*/  IMAD R12, R30, 0x8000, R32 ;  /* 0x000080001e0c7824 */ /* 0x010fc600078e0220 */
[----:B------:R-:W-:Y:S01]  /*1f220*/  ISETP.LT.AND P4, PT, R35, 0x80, !P3 ;  /* 0x000000802300780c */ /* 0x000fe20005f81270 */
[----:B------:R-:W-:Y:S01]  /*1f230*/  IMAD R12, R21, 0x100, R12 ;  /* 0x00000100150c7824 */ /* 0x000fe200078e020c */
[----:B------:R-:W-:-:S03]  /*1f240*/  CS2R R14, SRZ ;  /* 0x00000000000e7805 */ /* 0x000fc6000001ff00 */
[----:B------:R-:W-:Y:S01]  /*1f250*/  IMAD.WIDE R18, R12, 0x4, R18 ;  /* 0x000000040c127825 */ /* 0x000fe200078e0212 */
[----:B------:R-:W-:-:S07]  /*1f260*/  CS2R R12, SRZ ;  /* 0x00000000000c7805 */ /* 0x000fce000001ff00 */
[----:B------:R-:W2:Y:S01]  /*1f270*/  @P4 LDG.E.EF.128 R12, desc[UR22][R18.64] ;  /* 0x00000016120c4981 */ /* 0x000ea2000c0e1d00 */
[----:B------:R-:W-:-:S03]  /*1f280*/  IMAD R30, R30, 0x4000, R32 ;  /* 0x000040001e1e7824 */ /* 0x000fc600078e0220 */
[----:B------:R-:W3:Y:S01]  /*1f290*/  LDL R32, [R1+0x6a0] ;  /* 0x0006a00001207983 */ /* 0x000ee20000100800 */
[----:B--2---:R-:W-:Y:S01]  /*1f2a0*/  SEL R18, R12, RZ, P4 ;  /* 0x000000ff0c127207 */ /* 0x004fe20002000000 */
[----:B------:R-:W-:Y:S01]  /*1f2b0*/  IMAD.IADD R12, R33, 0x1, R34 ;  /* 0x00000001210c7824 */ /* 0x000fe200078e0222 */
[----:B------:R-:W-:Y:S02]  /*1f2c0*/  SEL R19, R13, RZ, P4 ;  /* 0x000000ff0d137207 */ /* 0x000fe40002000000 */
[----:B------:R-:W-:Y:S02]  /*1f2d0*/  SEL R24, R14, RZ, P4 ;  /* 0x000000ff0e187207 */ /* 0x000fe40002000000 */
[----:B------:R-:W-:Y:S02]  /*1f2e0*/  SEL R25, R15, RZ, P4 ;  /* 0x000000ff0f197207 */ /* 0x000fe40002000000 */
[----:B------:R-:W-:Y:S01]  /*1f2f0*/  ISETP.GT.AND P4, PT, R21, 0xbf, !P5 ;  /* 0x000000bf1500780c */ /* 0x000fe20006f84270 */
[----:B------:R-:W-:Y:S01]  /*1f300*/  IMAD R12, R12, 0x100, R30 ;  /* 0x000001000c0c7824 */ /* 0x000fe200078e021e */
[----:B------:R-:W-:-:S03]  /*1f310*/  CS2R R14, SRZ ;  /* 0x00000000000e7805 */ /* 0x000fc6000001ff00 */
[----:B------:R-:W-:Y:S01]  /*1f320*/  IMAD.WIDE R22, R12, 0x4, R26 ;  /* 0x000000040c167825 */ /* 0x000fe200078e021a */
[----:B------:R-:W-:-:S07]  /*1f330*/  CS2R R12, SRZ ;  /* 0x00000000000c7805 */ /* 0x000fce000001ff00 */
[----:B------:R-:W2:Y:S02]  /*1f340*/  @P4 LDG.E.EF.128 R12, desc[UR22][R22.64] ;  /* 0x00000016160c4981 */ /* 0x000ea4000c0e1d00 */
[----:B--2---:R-:W-:Y:S01]  /*1f350*/  SEL R21, R12, RZ, P4 ;  /* 0x000000ff0c157207 */ /* 0x004fe20002000000 */
[----:B-----5:R-:W-:-:S04]  /*1f360*/  IMAD.IADD R12, R33, 0x1, R37 ;  /* 0x00000001210c7824 */ /* 0x020fc800078e0225 */
[----:B------:R-:W-:Y:S01]  /*1f370*/  IMAD R12, R12, 0x100, R30 ;  /* 0x000001000c0c7824 */ /* 0x000fe200078e021e */
[----:B------:R-:W-:Y:S02]  /*1f380*/  SEL R26, R13, RZ, P4 ;  /* 0x000000ff0d1a7207 */ /* 0x000fe40002000000 */
[----:B------:R-:W-:Y:S01]  /*1f390*/  SEL R27, R14, RZ, P4 ;  /* 0x000000ff0e1b7207 */ /* 0x000fe20002000000 */
[----:B------:R-:W-:Y:S01]  /*1f3a0*/  IMAD.WIDE R22, R12, 0x4, R28 ;  /* 0x000000040c167825 */ /* 0x000fe200078e021c */
[----:B------:R-:W-:Y:S02]  /*1f3b0*/  SEL R31, R15, RZ, P4 ;  /* 0x000000ff0f1f7207 */ /* 0x000fe40002000000 */
[----:B------:R-:W-:Y:S02]  /*1f3c0*/  CS2R R12, SRZ ;  /* 0x00000000000c7805 */ /* 0x000fe4000001ff00 */
[----:B------:R-:W-:-:S06]  /*1f3d0*/  CS2R R14, SRZ ;  /* 0x00000000000e7805 */ /* 0x000fcc000001ff00 */
[----:B------:R-:W2:Y:S01]  /*1f3e0*/  @P0 LDG.E.EF.128 R12, desc[UR22][R22.64] ;  /* 0x00000016160c0981 */ /* 0x000ea2000c0e1d00 */
[----:B------:R-:W0:Y:S01]  /*1f3f0*/  S2R R33, SR_TID.X ;  /* 0x0000000000217919 */ /* 0x000e220000002100 */
[----:B---3--:R-:W-:Y:S02]  /*1f400*/  ISETP.NE.AND P4, PT, R32, 0x10, PT ;  /* 0x000000102000780c */ /* 0x008fe40003f85270 */
[----:B------:R-:W1:Y:S01]  /*1f410*/  S2R R32, SR_TID.X ;  /* 0x0000000000207919 */ /* 0x000e620000002100 */
[----:B0-----:R-:W-:-:S05]  /*1f420*/  IMAD.SHL.U32 R33, R33, 0x4, RZ ;  /* 0x0000000421217824 */ /* 0x001fca00078e00ff */
[----:B------:R-:W-:Y:S01]  /*1f430*/  LOP3.LUT R33, R33, 0x7fc, RZ, 0xc0, !PT ;  /* 0x000007fc21217812 */ /* 0x000fe200078ec0ff */
[----:B-1----:R-:W-:Y:S01]  /*1f440*/  IMAD.SHL.U32 R37, R32, 0x4, RZ ;  /* 0x0000000420257824 */ /* 0x002fe200078e00ff */
[----:B------:R-:W-:Y:S02]  /*1f450*/  SEL R8, R8, RZ, !P6 ;  /* 0x000000ff08087207 */ /* 0x000fe40007000000 */
[----:B------:R-:W-:Y:S02]  /*1f460*/  SEL R9, R9, RZ, !P6 ;  /* 0x000000ff09097207 */ /* 0x000fe40007000000 */
[----:B------:R-:W-:Y:S02]  /*1f470*/  SEL R10, R10, RZ, !P6 ;  /* 0x000000ff0a0a7207 */ /* 0x000fe40007000000 */
[----:B------:R-:W-:Y:S02]  /*1f480*/  SEL R11, R11, RZ, !P6 ;  /* 0x000000ff0b0b7207 */ /* 0x000fe40007000000 */
[----:B------:R-:W-:-:S02]  /*1f490*/  SEL R4, R4, RZ, !P5 ;  /* 0x000000ff04047207 */ /* 0x000fc40006800000 */
[----:B------:R-:W-:Y:S02]  /*1f4a0*/  SEL R5, R5, RZ, !P5 ;  /* 0x000000ff05057207 */ /* 0x000fe40006800000 */
[----:B------:R-:W-:Y:S02]  /*1f4b0*/  SEL R6, R6, RZ, !P5 ;  /* 0x000000ff06067207 */ /* 0x000fe40006800000 */
[----:B------:R-:W-:Y:S01]  /*1f4c0*/  SEL R7, R7, RZ, !P5 ;  /* 0x000000ff07077207 */ /* 0x000fe20006800000 */
[----:B------:R-:W-:Y:S01]  /*1f4d0*/  FADD R8, R8, R2 ;  /* 0x0000000208087221 */ /* 0x000fe20000000000 */
[----:B------:R-:W-:Y:S01]  /*1f4e0*/  FADD R9, R9, R3 ;  /* 0x0000000309097221 */ /* 0x000fe20000000000 */
[----:B------:R-:W-:Y:S01]  /*1f4f0*/  FADD R10, R10, R16 ;  /* 0x000000100a0a7221 */ /* 0x000fe20000000000 */
[----:B------:R-:W-:Y:S01]  /*1f500*/  FADD R11, R11, R17 ;  /* 0x000000110b0b7221 */ /* 0x000fe20000000000 */
[----:B------:R-:W-:Y:S01]  /*1f510*/  IMAD.MOV.U32 R17, RZ, RZ, 0x3f800000 ;  /* 0x3f800000ff117424 */ /* 0x000fe200078e00ff */
[----:B------:R-:W-:Y:S01]  /*1f520*/  CS2R R34, SRZ ;  /* 0x0000000000227805 */ /* 0x000fe2000001ff00 */
[----:B------:R-:W-:Y:S01]  /*1f530*/  IMAD.MOV.U32 R28, RZ, RZ, 0x3f800000 ;  /* 0x3f800000ff1c7424 */ /* 0x000fe200078e00ff */
[----:B--2---:R-:W-:-:S04]  /*1f540*/  SEL R13, R13, RZ, P0 ;  /* 0x000000ff0d0d7207 */ /* 0x004fc80000000000 */
[----:B------:R-:W-:Y:S02]  /*1f550*/  @P3 SEL R19, R13, R26, !P4 ;  /* 0x0000001a0d133207 */ /* 0x000fe40006000000 */
[----:B------:R-:W-:Y:S02]  /*1f560*/  LOP3.LUT R13, R33, 0x800, RZ, 0xfc, !PT ;  /* 0x00000800210d7812 */ /* 0x000fe400078efcff */
[----:B------:R-:W-:Y:S02]  /*1f570*/  SEL R12, R12, RZ, P0 ;  /* 0x000000ff0c0c7207 */ /* 0x000fe40000000000 */
[----:B------:R-:W-:Y:S02]  /*1f580*/  SHF.R.U32.HI R13, RZ, 0x2, R13 ;  /* 0x00000002ff0d7819 */ /* 0x000fe4000001160d */
[----:B------:R-:W-:Y:S02]  /*1f590*/  @P3 SEL R18, R12, R21, !P4 ;  /* 0x000000150c123207 */ /* 0x000fe40006000000 */
[----:B------:R-:W-:-:S02]  /*1f5a0*/  LOP3.LUT R12, R32, 0x1f0, RZ, 0xc0, !PT ;  /* 0x000001f0200c7812 */ /* 0x000fc400078ec0ff */
[----:B------:R-:W-:Y:S02]  /*1f5b0*/  LOP3.LUT R13, R13, 0x3f0, RZ, 0xc0, !PT ;  /* 0x000003f00d0d7812 */ /* 0x000fe400078ec0ff */
[----:B------:R-:W-:Y:S02]  /*1f5c0*/  SEL R14, R14, RZ, P0 ;  /* 0x000000ff0e0e7207 */ /* 0x000fe40000000000 */
[----:B------:R-:W-:Y:S02]  /*1f5d0*/  SEL R15, R15, RZ, P0 ;  /* 0x000000ff0f0f7207 */ /* 0x000fe40000000000 */
[----:B------:R-:W-:Y:S01]  /*1f5e0*/  ISETP.NE.AND P0, PT, R20, RZ, PT ;  /* 0x000000ff1400720c */ /* 0x000fe20003f05270 */
[----:B------:R-:W-:Y:S01]  /*1f5f0*/  VIADD R12, R12, UR7 ;  /* 0x000000070c0c7c36 */ /* 0x000fe20008000000 */
[----:B------:R-:W-:Y:S01]  /*1f600*/  LOP3.LUT R20, R37, 0x7fc, RZ, 0xc0, !PT ;  /* 0x000007fc25147812 */ /* 0x000fe200078ec0ff */
[----:B------:R-:W-:-:S04]  /*1f610*/  VIADD R13, R13, UR7 ;  /* 0x000000070d0d7c36 */ /* 0x000fc80008000000 */
[C---:B------:R-:W-:Y:S02]  /*1f620*/  IMAD R12, R20.reuse, 0x4, R12 ;  /* 0x00000004140c7824 */ /* 0x040fe400078e020c */
[----:B------:R-:W-:Y:S01]  /*1f630*/  IMAD R20, R20, 0x4, R13 ;  /* 0x0000000414147824 */ /* 0x000fe200078e020d */
[----:B------:R-:W-:Y:S02]  /*1f640*/  @P3 SEL R24, R14, R27, !P4 ;  /* 0x0000001b0e183207 */ /* 0x000fe40006000000 */
[----:B------:R-:W-:Y:S02]  /*1f650*/  @P3 SEL R25, R15, R31, !P4 ;  /* 0x0000001f0f193207 */ /* 0x000fe40006000000 */
[----:B------:R-:W0:Y:S04]  /*1f660*/  LDS.128 R12, [R12] ;  /* 0x000000000c0c7984 */ /* 0x000e280000000c00 */
[----:B------:R-:W1:Y:S01]  /*1f670*/  LDS.128 R20, [R20+0x2000] ;  /* 0x0020000014147984 */ /* 0x000e620000000c00 */
[----:B------:R-:W-:-:S04]  /*1f680*/  ISETP.NE.U32.AND P3, PT, RZ, UR4, PT ;  /* 0x00000004ff007c0c */ /* 0x000fc8000bf65070 */
[----:B------:R-:W-:Y:S01]  /*1f690*/  ISETP.NE.AND.EX P3, PT, RZ, UR5, PT, P3 ;  /* 0x00000005ff007c0c */ /* 0x000fe2000bf65330 */
[----:B------:R-:W-:Y:S01]  /*1f6a0*/  FADD R7, R7, R25 ;  /* 0x0000001907077221 */ /* 0x000fe20000000000 */
[----:B------:R-:W-:Y:S01]  /*1f6b0*/  FADD R6, R6, R24 ;  /* 0x0000001806067221 */ /* 0x000fe20000000000 */
[----:B------:R-:W-:Y:S01]  /*1f6c0*/  FADD R5, R5, R19 ;  /* 0x0000001305057221 */ /* 0x000fe20000000000 */
[----:B------:R-:W-:Y:S01]  /*1f6d0*/  FADD R4, R4, R18 ;  /* 0x0000001204047221 */ /* 0x000fe20000000000 */
[----:B------:R-:W-:Y:S01]  /*1f6e0*/  IMAD.MOV.U32 R18, RZ, RZ, 0x3f800000 ;  /* 0x3f800000ff127424 */ /* 0x000fe200078e00ff */
[----:B------:R-:W-:Y:S01]  /*1f6f0*/  CS2R R32, SRZ ;  /* 0x0000000000207805 */ /* 0x000fe2000001ff00 */
[----:B------:R-:W-:Y:S01]  /*1f700*/  IMAD.MOV.U32 R19, RZ, RZ, 0x3f800000 ;  /* 0x3f800000ff137424 */ /* 0x000fe200078e00ff */
[----:B------:R-:W-:Y:S01]  /*1f710*/  CS2R R30, SRZ ;  /* 0x00000000001e7805 */ /* 0x000fe2000001ff00 */
[----:B------:R-:W-:Y:S01]  /*1f720*/  IMAD.MOV.U32 R26, RZ, RZ, 0x3f800000 ;  /* 0x3f800000ff1a7424 */ /* 0x000fe200078e00ff */
[----:B------:R-:W-:Y:S01]  /*1f730*/  CS2R R36, SRZ ;  /* 0x0000000000247805 */ /* 0x000fe2000001ff00 */
[----:B------:R-:W-:-:S02]  /*1f740*/  IMAD.MOV.U32 R27, RZ, RZ, 0x3f800000 ;  /* 0x3f800000ff1b7424 */ /* 0x000fc400078e00ff */
[----:B0-----:R-:W-:Y:S01]  /*1f750*/  FADD R15, R15, R7 ;  /* 0x000000070f0f7221 */ /* 0x001fe20000000000 */
[----:B------:R-:W-:Y:S01]  /*1f760*/  FADD R14, R14, R6 ;  /* 0x000000060e0e7221 */ /* 0x000fe20000000000 */
[----:B------:R-:W-:Y:S01]  /*1f770*/  FADD R13, R13, R5 ;  /* 0x000000050d0d7221 */ /* 0x000fe20000000000 */
[----:B------:R-:W-:Y:S01]  /*1f780*/  FADD R12, R12, R4 ;  /* 0x000000040c0c7221 */ /* 0x000fe20000000000 */
[----:B-1----:R-:W-:Y:S01]  /*1f790*/  FADD R11, R23, R11 ;  /* 0x0000000b170b7221 */ /* 0x002fe20000000000 */
[----:B------:R-:W-:Y:S01]  /*1f7a0*/  FADD R10, R22, R10 ;  /* 0x0000000a160a7221 */ /* 0x000fe20000000000 */
[----:B------:R-:W-:Y:S01]  /*1f7b0*/  FADD R9, R21, R9 ;  /* 0x0000000915097221 */ /* 0x000fe20000000000 */
[----:B------:R-:W-:Y:S01]  /*1f7c0*/  FADD R8, R20, R8 ;  /* 0x0000000814087221 */ /* 0x000fe20000000000 */
[----:B------:R-:W-:Y:S02]  /*1f7d0*/  IMAD.MOV.U32 R20, RZ, RZ, 0x3f800000 ;  /* 0x3f800000ff147424 */ /* 0x000fe400078e00ff */
[----:B------:R-:W-:-:S02]  /*1f7e0*/  IMAD.MOV.U32 R21, RZ, RZ, 0x3f800000 ;  /* 0x3f800000ff157424 */ /* 0x000fc400078e00ff */
[----:B------:R-:W-:Y:S02]  /*1f7f0*/  IMAD.MOV.U32 R16, RZ, RZ, R12 ;  /* 0x000000ffff107224 */ /* 0x000fe400078e000c */
[----:B------:R-:W-:Y:S02]  /*1f800*/  IMAD.MOV.U32 R7, RZ, RZ, R13 ;  /* 0x000000ffff077224 */ /* 0x000fe400078e000d */
[----:B------:R-:W-:Y:S02]  /*1f810*/  IMAD.MOV.U32 R6, RZ, RZ, R14 ;  /* 0x000000ffff067224 */ /* 0x000fe400078e000e */
[----:B------:R-:W-:Y:S02]  /*1f820*/  IMAD.MOV.U32 R5, RZ, RZ, R15 ;  /* 0x000000ffff057224 */ /* 0x000fe400078e000f */
[----:B------:R-:W-:Y:S02]  /*1f830*/  IMAD.MOV.U32 R29, RZ, RZ, R8 ;  /* 0x000000ffff1d7224 */ /* 0x000fe400078e0008 */
[----:B------:R-:W-:-:S02]  /*1f840*/  IMAD.MOV.U32 R2, RZ, RZ, R9 ;  /* 0x000000ffff027224 */ /* 0x000fc400078e0009 */
[----:B------:R-:W-:Y:S02]  /*1f850*/  IMAD.MOV.U32 R3, RZ, RZ, R10 ;  /* 0x000000ffff037224 */ /* 0x000fe400078e000a */
[----:B------:R-:W-:Y:S01]  /*1f860*/  IMAD.MOV.U32 R4, RZ, RZ, R11 ;  /* 0x000000ffff047224 */ /* 0x000fe200078e000b */
[----:B------:R-:W-:Y:S06]  /*1f870*/  @!P3 BRA `(.L_x_0) ;  /* 0x000000080090b947 */ /* 0x000fec0003800000 */
[----:B------:R-:W2:Y:S04]  /*1f880*/  LDL R4, [R1+0x664] ;  /* 0x0006640001047983 */ /* 0x000ea80000100800 */
[----:B------:R-:W3:Y:S04]  /*1f890*/  LDL R24, [R1+0x624] ;  /* 0x0006240001187983 */ /* 0x000ee80000100800 */
[----:B------:R-:W4:Y:S04]  /*1f8a0*/  LDL R22, [R1+0x63c] ;  /* 0x00063c0001167983 */ /* 0x000f280000100800 */
[----:B------:R-:W5:Y:S04]  /*1f8b0*/  LDL R23, [R1+0x658] ;  /* 0x0006580001177983 */ /* 0x000f680000100800 */
[----:B------:R-:W5:Y:S04]  /*1f8c0*/  LDL R3, [R1+0x65c] ;  /* 0x00065c0001037983 */ /* 0x000f680000100800 */
[----:B------:R-:W5:Y:S04]  /*1f8d0*/  LDL R25, [R1+0x638] ;  /* 0x0006380001197983 */ /* 0x000f680000100800 */
[----:B------:R0:W-:Y:S04]  /*1f8e0*/  STL [R1+0x6a4], R0 ;  /* 0x0006a40001007387 */ /* 0x0001e80000100800 */
[----:B0-----:R-:W5:Y:S01]  /*1f8f0*/  LDL R0, [R1+0x654] ;  /* 0x0006540001007983 */ /* 0x001f620000100800 */
[----:B--2---:R-:W-:-:S03]  /*1f900*/  FADD R17, R4, 1 ;  /* 0x3f80000004117421 */ /* 0x004fc60000000000 */
[----:B------:R-:W2:Y:S01]  /*1f910*/  LDL R4, [R1+0x634] ;  /* 0x0006340001047983 */ /* 0x000ea20000100800 */
[----:B---3--:R-:W-:-:S03]  /*1f920*/  FADD R24, R12, -R24 ;  /* 0x800000180c187221 */ /* 0x008fc60000000000 */
[----:B------:R0:W-:Y:S01]  /*1f930*/  STL [R1+0x6b4], R12 ;  /* 0x0006b40c01007387 */ /* 0x0001e20000100800 */
[----:B----4-:R-:W-:-:S03]  /*1f940*/  FADD R22, R13, -R22 ;  /* 0x800000160d167221 */ /* 0x010fc60000000000 */
[----:B------:R-:W-:Y:S01]  /*1f950*/  STL [R1+0x6a8], R24 ;  /* 0x0006a81801007387 */ /* 0x000fe20000100800 */
[----:B-----5:R-:W-:-:S03]  /*1f960*/  FADD R19, R23, 1 ;  /* 0x3f80000017137421 */ /* 0x020fc60000000000 */
[----:B0-----:R-:W3:Y:S01]  /*1f970*/  LDL R12, [R1+0x660] ;  /* 0x00066000010c7983 */ /* 0x001ee20000100800 */
[----:B------:R-:W-:-:S03]  /*1f980*/  FADD R18, R3, 1 ;  /* 0x3f80000003127421 */ /* 0x000fc60000000000 */
[----:B------:R-:W-:Y:S01]  /*1f990*/  STL [R1+0x6b8], R13 ;  /* 0x0006b80d01007387 */ /* 0x000fe20000100800 */
[----:B------:R-:W-:-:S03]  /*1f9a0*/  FADD R23, R14, -R25 ;  /* 0x800000190e177221 */ /* 0x000fc60000000000 */
[----:B------:R-:W-:Y:S04]  /*1f9b0*/  STL [R1+0x6ac], R22 ;  /* 0x0006ac1601007387 */ /* 0x000fe80000100800 */
[----:B------:R-:W4:Y:S04]  /*1f9c0*/  LDL R2, [R1+0x650] ;  /* 0x0006500001027983 */ /* 0x000f280000100800 */
[----:B------:R-:W5:Y:S04]  /*1f9d0*/  LDL R3, [R1+0x64c] ;  /* 0x00064c0001037983 */ /* 0x000f680000100800 */
[----:B------:R0:W-:Y:S01]  /*1f9e0*/  STL [R1+0x6bc], R14 ;  /* 0x0006bc0e01007387 */ /* 0x0001e20000100800 */
[----:B------:R-:W-:-:S03]  /*1f9f0*/  FADD R20, R0, 1 ;  /* 0x3f80000000147421 */ /* 0x000fc60000000000 */
[----:B0-----:R-:W4:Y:S04]  /*1fa00*/  LDL R14, [R1+0x620] ;  /* 0x00062000010e7983 */ /* 0x001f280000100800 */
[----:B------:R-:W-:Y:S04]  /*1fa10*/  STL [R1+0x6b0], R23 ;  /* 0x0006b01701007387 */ /* 0x000fe80000100800 */
[----:B------:R-:W5:Y:S01]  /*1fa20*/  LDL R0, [R1+0x62c] ;  /* 0x00062c0001007983 */ /* 0x000f620000100800 */
[----:B------:R-:W-:Y:S01]  /*1fa30*/  FMUL R32, R24, 0.25 ;  /* 0x3e80000018207820 */ /* 0x000fe20000400000 */
[----:B------:R-:W-:-:S04]  /*1fa40*/  FSETP.GT.AND P3, PT, |R17|, 8.50705917302346158658e+37, PT ;  /* 0x7e8000001100780b */ /* 0x000fc80003f64200 */
[----:B------:R-:W-:Y:S01]  /*1fa50*/  FSEL R32, R32, R24, P3 ;  /* 0x0000001820207208 */ /* 0x000fe20001800000 */
[----:B--2---:R-:W-:Y:S02]  /*1fa60*/  FADD R25, R15, -R4 ;  /* 0x800000040f197221 */ /* 0x004fe40000000000 */
[----:B------:R-:W2:Y:S04]  /*1fa70*/  LDL R4, [R1+0x648] ;  /* 0x0006480001047983 */ /* 0x000ea80000100800 */
[----:B------:R0:W-:Y:S04]  /*1fa80*/  STL [R1+0x6c0], R15 ;  /* 0x0006c00f01007387 */ /* 0x0001e80000100800 */
[----:B0-----:R-:W2:Y:S04]  /*1fa90*/  LDL R15, [R1+0x630] ;  /* 0x00063000010f7983 */ /* 0x001ea80000100800 */
[----:B------:R-:W-:Y:S04]  /*1faa0*/  STL [R1+0x6c4], R25 ;  /* 0x0006c41901007387 */ /* 0x000fe80000100800 */
[----:B------:R-:W2:Y:S01]  /*1fab0*/  LDL R24, [R1+0x628] ;  /* 0x0006280001187983 */ /* 0x000ea20000100800 */
[----:B------:R-:W-:Y:S01]  /*1fac0*/  FMUL R33, R17, 0.25 ;  /* 0x3e80000011217820 */ /* 0x000fe20000400000 */
[----:B------:R-:W-:Y:S01]  /*1fad0*/  FMUL R31, R18, 0.25 ;  /* 0x3e800000121f7820 */ /* 0x000fe20000400000 */
[----:B------:R-:W-:-:S03]  /*1fae0*/  FMUL R7, R22, 0.25 ;  /* 0x3e80000016077820 */ /* 0x000fc60000400000 */
[----:B------:R-:W-:Y:S02]  /*1faf0*/  FSEL R33, R33, R17, P3 ;  /* 0x0000001121217208 */ /* 0x000fe40001800000 */
[----:B------:R-:W-:Y:S01]  /*1fb00*/  FSETP.GT.AND P3, PT, |R18|, 8.50705917302346158658e+37, PT ;  /* 0x7e8000001200780b */ /* 0x000fe20003f64200 */
[----:B------:R-:W-:Y:S01]  /*1fb10*/  FMUL R30, R19, 0.25 ;  /* 0x3e800000131e7820 */ /* 0x000fe20000400000 */
[----:B------:R-:W-:Y:S02]  /*1fb20*/  FMUL R6, R23, 0.25 ;  /* 0x3e80000017067820 */ /* 0x000fe40000400000 */
[----:B------:R-:W-:Y:S02]  /*1fb30*/  FSEL R31, R31, R18, P3 ;  /* 0x000000121f1f7208 */ /* 0x000fe40001800000 */
[----:B------:R-:W-:Y:S02]  /*1fb40*/  FSEL R7, R7, R22, P3 ;  /* 0x0000001607077208 */ /* 0x000fe40001800000 */
[----:B------:R-:W-:Y:S01]  /*1fb50*/  FSETP.GT.AND P3, PT, |R19|, 8.50705917302346158658e+37, PT ;  /* 0x7e8000001300780b */ /* 0x000fe20003f64200 */
[----:B------:R-:W-:Y:S01]  /*1fb60*/  FMUL R16, R20, 0.25 ;  /* 0x3e80000014107820 */ /* 0x000fe20000400000 */
[----:B------:R-:W-:Y:S01]  /*1fb70*/  FMUL R5, R25, 0.25 ;  /* 0x3e80000019057820 */ /* 0x000fe20000400000 */
[----:B---3--:R-:W-:Y:S01]  /*1fb80*/  FADD R21, R12, 1 ;  /* 0x3f8000000c157421 */ /* 0x008fe20000000000 */
[----:B------:R-:W-:Y:S01]  /*1fb90*/  FSEL R30, R30, R19, P3 ;  /* 0x000000131e1e7208 */ /* 0x000fe20001800000 */
[----:B----4-:R-:W-:Y:S01]  /*1fba0*/  FADD R22, R8, -R14 ;  /* 0x8000000e08167221 */ /* 0x010fe20000000000 */
[----:B------:R-:W-:-:S02]  /*1fbb0*/  FSEL R6, R6, R23, P3 ;  /* 0x0000001706067208 */ /* 0x000fc40001800000 */
[----:B------:R-:W-:Y:S01]  /*1fbc0*/  FSETP.GT.AND P3, PT, |R20|, 8.50705917302346158658e+37, PT ;  /* 0x7e8000001400780b */ /* 0x000fe20003f64200 */
[----:B------:R0:W-:Y:S01]  /*1fbd0*/  STL [R1+0x6cc], R8 ;  /* 0x0006cc0801007387 */ /* 0x0001e20000100800 */
[----:B------:R-:W-:Y:S01]  /*1fbe0*/  FMUL R34, R21, 0.25 ;  /* 0x3e80000015227820 */ /* 0x000fe20000400000 */
[----:B------:R-:W-:Y:S01]  /*1fbf0*/  FMUL R29, R22, 0.25 ;  /* 0x3e800000161d7820 */ /* 0x000fe20000400000 */
[----:B------:R-:W-:Y:S01]  /*1fc00*/  FSEL R16, R16, R20, P3 ;  /* 0x0000001410107208 */ /* 0x000fe20001800000 */
[----:B------:R-:W-:Y:S01]  /*1fc10*/  FADD R26, R2, 1 ;  /* 0x3f800000021a7421 */ /* 0x000fe20000000000 */
[----:B------:R-:W-:Y:S02]  /*1fc20*/  FSEL R5, R5, R25, P3 ;  /* 0x0000001905057208 */ /* 0x000fe40001800000 */
[----:B------:R-:W-:Y:S01]  /*1fc30*/  FSETP.GT.AND P3, PT, |R21|, 8.50705917302346158658e+37, PT ;  /* 0x7e8000001500780b */ /* 0x000fe20003f64200 */
[----:B------:R-:W-:Y:S01]  /*1fc40*/  FMUL R35, R26, 0.25 ;  /* 0x3e8000001a237820 */ /* 0x000fe20000400000 */
[----:B-----5:R-:W-:Y:S01]  /*1fc50*/  FADD R27, R3, 1 ;  /* 0x3f800000031b7421 */ /* 0x020fe20000000000 */
[----:B------:R-:W-:Y:S01]  /*1fc60*/  FADD R23, R10, -R0 ;  /* 0x800000000a177221 */ /* 0x000fe20000000000 */
[----:B------:R-:W-:-:S02]  /*1fc70*/  FSEL R34, R34, R21, P3 ;  /* 0x0000001522227208 */ /* 0x000fc40001800000 */
[----:B------:R-:W-:Y:S02]  /*1fc80*/  FSEL R29, R29, R22, P3 ;  /* 0x000000161d1d7208 */ /* 0x000fe40001800000 */
[----:B------:R-:W-:Y:S01]  /*1fc90*/  FSETP.GT.AND P3, PT, |R26|, 8.50705917302346158658e+37, PT ;  /* 0x7e8000001a00780b */ /* 0x000fe20003f64200 */
[----:B------:R-:W-:Y:S01]  /*1fca0*/  FMUL R36, R27, 0.25 ;  /* 0x3e8000001b247820 */ /* 0x000fe20000400000 */
[----:B------:R-:W-:Y:S02]  /*1fcb0*/  FMUL R3, R23, 0.25 ;  /* 0x3e80000017037820 */ /* 0x000fe40000400000 */
[----:B------:R-:W-:Y:S01]  /*1fcc0*/  FSEL R35, R35, R26, P3 ;  /* 0x0000001a23237208 */ /* 0x000fe20001800000 */
[----:B------:R1:W-:Y:S01]  /*1fcd0*/  STL [R1+0x6c8], R14 ;  /* 0x0006c80e01007387 */ /* 0x0003e20000100800 */
[----:B--2---:R-:W-:Y:S01]  /*1fce0*/  FADD R28, R4, 1 ;  /* 0x3f800000041c7421 */ /* 0x004fe20000000000 */
[----:B0-----:R-:W-:-:S04]  /*1fcf0*/  FADD R8, R9, -R15 ;  /* 0x8000000f09087221 */ /* 0x001fc80000000000 */
[----:B------:R-:W-:Y:S01]  /*1fd00*/  FMUL R2, R8, 0.25 ;  /* 0x3e80000008027820 */ /* 0x000fe20000400000 */
[----:B------:R-:W-:-:S04]  /*1fd10*/  FADD R12, R11, -R24 ;  /* 0x800000180b0c7221 */ /* 0x000fc80000000000 */
[----:B------:R-:W-:Y:S02]  /*1fd20*/  FSEL R2, R2, R8, P3 ;  /* 0x0000000802027208 */ /* 0x000fe40001800000 */
[----:B------:R-:W-:Y:S01]  /*1fd30*/  FSETP.GT.AND P3, PT, |R27|, 8.50705917302346158658e+37, PT ;  /* 0x7e8000001b00780b */ /* 0x000fe20003f64200 */
[----:B------:R-:W-:Y:S01]  /*1fd40*/  FMUL R37, R28, 0.25 ;  /* 0x3e8000001c257820 */ /* 0x000fe20000400000 */
[----:B------:R-:W-:Y:S02]  /*1fd50*/  FMUL R4, R12, 0.25 ;  /* 0x3e8000000c047820 */ /* 0x000fe40000400000 */
[----:B------:R-:W-:Y:S02]  /*1fd60*/  FSEL R36, R36, R27, P3 ;  /* 0x0000001b24247208 */ /* 0x000fe40001800000 */
[----:B------:R-:W-:Y:S02]  /*1fd70*/  FSEL R3, R3, R23, P3 ;  /* 0x0000001703037208 */ /* 0x000fe40001800000 */
[----:B------:R-:W-:-:S04]  /*1fd80*/  FSETP.GT.AND P3, PT, |R28|, 8.50705917302346158658e+37, PT ;  /* 0x7e8000001c00780b */ /* 0x000fc80003f64200 */
[----:B------:R-:W-:Y:S02]  /*1fd90*/  FSEL R37, R37, R28, P3 ;  /* 0x0000001c25257208 */ /* 0x000fe40001800000 */
[----:B------:R-:W-:Y:S02]  /*1fda0*/  FSEL R4, R4, R12, P3 ;  /* 0x0000000c04047208 */ /* 0x000fe40001800000 */
[----:B------:R-:W-:-:S13]  /*1fdb0*/  FSETP.GEU.AND P3, PT, |R17|, 1.175494350822287508e-38, PT ;  /* 0x008000001100780b */ /* 0x000fda0003f6e200 */
[----:B------:R-:W-:Y:S01]  /*1fdc0*/  @!P3 FMUL R33, R33, 16777216 ;  /* 0x4b8000002121b820 */ /* 0x000fe20000400000 */
[----:B------:R-:W-:Y:S01]  /*1fdd0*/  @!P3 FMUL R32, R32, 16777216 ;  /* 0x4b8000002020b820 */ /* 0x000fe20000400000 */
[----:B------:R-:W-:-:S13]  /*1fde0*/  FSETP.GEU.AND P3, PT, |R18|, 1.175494350822287508e-38, PT ;  /* 0x008000001200780b */ /* 0x000fda0003f6e200 */
[----:B------:R-:W-:Y:S01]  /*1fdf0*/  @!P3 FMUL R31, R31, 16777216 ;  /* 0x4b8000001f1fb820 */ /* 0x000fe20000400000 */
[----:B------:R-:W-:Y:S01]  /*1fe00*/  @!P3 FMUL R7, R7, 16777216 ;  /* 0x4b8000000707b820 */ /* 0x000fe20000400000 */
[----:B------:R-:W-:-:S13]  /*1fe10*/  FSETP.GEU.AND P3, PT, |R19|, 1.175494350822287508e-38, PT ;  /* 0x008000001300780b */ /* 0x000fda0003f6e200 */
[----:B------:R-:W-:Y:S01]  /*1fe20*/  @!P3 FMUL R30, R30, 16777216 ;  /* 0x4b8000001e1eb820 */ /* 0x000fe20000400000 */
[----:B------:R-:W-:Y:S01]  /*1fe30*/  @!P3 FMUL R6, R6, 16777216 ;  /* 0x4b8000000606b820 */ /* 0x000fe20000400000 */
[----:B------:R-:W-:Y:S01]  /*1fe40*/  FSETP.GEU.AND P3, PT, |R20|, 1.175494350822287508e-38, PT ;  /* 0x008000001400780b */ /* 0x000fe20003f6e200 */
[----:B------:R-:W-:Y:S01]  /*1fe50*/  MUFU.RCP R13, R33 ;  /* 0x00000021000d7308 */ /* 0x000fe20000001000 */
[----:B------:R0:W-:Y:S04]  /*1fe60*/  STL [R1+0x4], R8 ;  /* 0x0000040801007387 */ /* 0x0001e80000100800 */
[----:B-1----:R-:W2:Y:S03]  /*1fe70*/  LDL R14, [R1+0x638] ;  /* 0x00063800010e7983 */ /* 0x002ea60000100800 */
[----:B------:R-:W-:Y:S01]  /*1fe80*/  MUFU.RCP R33, R31 ;  /* 0x0000001f00217308 */ /* 0x000fe20000001000 */
[----:B------:R-:W3:Y:S03]  /*1fe90*/  LDL R25, [R1+0x634] ;  /* 0x0006340001197983 */ /* 0x000ee60000100800 */
[----:B------:R-:W-:Y:S01]  /*1fea0*/  @!P3 FMUL R16, R16, 16777216 ;  /* 0x4b8000001010b820 */ /* 0x000fe20000400000 */
[----:B0-----:R-:W4:Y:S03]  /*1feb0*/  LDL R8, [R1+0x63c] ;  /* 0x00063c0001087983 */ /* 0x001f260000100800 */
[----:B------:R-:W2:Y:S08]  /*1fec0*/  MUFU.RCP R31, R30 ;  /* 0x0000001e001f7308 */ /* 0x000eb00000001000 */
[----:B------:R0:W3:Y:S02]  /*1fed0*/  MUFU.RCP R30, R16 ;  /* 0x00000010001e7308 */ /* 0x0000e40000001000 */
[----:B0-----:R-:W5:Y:S01]  /*1fee0*/  LDL R16, [R1+0x624] ;  /* 0x0006240001107983 */ /* 0x001f620000100800 */
[----:B------:R-:W-:Y:S01]  /*1fef0*/  @!P3 FMUL R5, R5, 16777216 ;  /* 0x4b8000000505b820 */ /* 0x000fe20000400000 */
[----:B------:R-:W-:-:S13]  /*1ff00*/  FSETP.GEU.AND P3, PT, |R21|, 1.175494350822287508e-38, PT ;  /* 0x008000001500780b */ /* 0x000fda0003f6e200 */
[----:B------:R-:W-:Y:S01]  /*1ff10*/  @!P3 FMUL R34, R34, 16777216 ;  /* 0x4b8000002222b820 */ /* 0x000fe20000400000 */
[----:B------:R-:W-:Y:S01]  /*1ff20*/  @!P3 FMUL R29, R29, 16777216 ;  /* 0x4b8000001d1db820 */ /* 0x000fe20000400000 */
[----:B------:R-:W-:Y:S01]  /*1ff30*/  FSETP.GEU.AND P3, PT, |R26|, 1.175494350822287508e-38, PT ;  /* 0x008000001a00780b */ /* 0x000fe20003f6e200 */
[----:B--2---:R-:W-:Y:S01]  /*1ff40*/  FFMA R6, R31, R6, R14 ;  /* 0x000000061f067223 */ /* 0x004fe2000000000e */
[----:B----4-:R-:W-:Y:S01]  /*1ff50*/  FFMA R7, R33, R7, R8 ;  /* 0x0000000721077223 */ /* 0x010fe20000000008 */
[----:B---3--:R-:W-:Y:S01]  /*1ff60*/  FFMA R5, R30, R5, R25 ;  /* 0x000000051e057223 */ /* 0x008fe20000000019 */
[----:B-----5:R-:W-:Y:S02]  /*1ff70*/  FFMA R16, R13, R32, R16 ;  /* 0x000000200d107223 */ /* 0x020fe40000000010 */
[----:B------:R-:W2:Y:S04]  /*1ff80*/  LDL R13, [R1+0x668] ;  /* 0x00066800010d7983 */ /* 0x000ea80000100800 */
[----:B------:R-:W3:Y:S04]  /*1ff90*/  LDL R32, [R1+0x674] ;  /* 0x0006740001207983 */ /* 0x000ee80000100800 */
[----:B------:R-:W4:Y:S04]  /*1ffa0*/  LDL.LU R8, [R1+0x6cc] ;  /* 0x0006cc0001087983 */ /* 0x000f280000300800 */
[----:B------:R-:W5:Y:S04]  /*1ffb0*/  LDL.LU R33, [R1+0x4] ;  /* 0x0000040001217983 */ /* 0x000f680000300800 */
[----:B------:R-:W3:Y:S04]  /*1ffc0*/  LDL.LU R14, [R1+0x6c8] ;  /* 0x0006c800010e7983 */ /* 0x000ee80000300800 */
[----:B------:R-:W5:Y:S04]  /*1ffd0*/  LDL R31, [R1+0x670] ;  /* 0x00067000011f7983 */ /* 0x000f680000100800 */
[----:B------:R-:W4:Y:S04]  /*1ffe0*/  LDL.LU R25, [R1+0x6c4] ;  /* 0x0006c40001197983 */ /* 0x000f280000300800 */
[----:B------:R-:W4:Y:S01]  /*1fff0*/  LDL R30, [R1+0x66c] ;  /* 0x00066c00011e7983 */ /* 0x000f220000100800 */
[----:B------:R-:W-:Y:S01]  /*20000*/  @!P3 FMUL R35, R35, 16777216 ;  /* 0x4b8000002323b820 */ /* 0x000fe20000400000 */
[----:B------:R-:W-:Y:S01]  /*20010*/  @!P3 FMUL R2, R2, 16777216 ;  /* 0x4b8000000202b820 */ /* 0x000fe20000400000 */
[----:B------:R-:W-:-:S13]  /*20020*/  FSETP.GEU.AND P3, PT, |R27|, 1.175494350822287508e-38, PT ;  /* 0x008000001b00780b */ /* 0x000fda0003f6e200 */
[----:B------:R-:W-:Y:S01]  /*20030*/  @!P3 FMUL R36, R36, 16777216 ;  /* 0x4b8000002424b820 */ /* 0x000fe20000400000 */
[----:B------:R-:W-:Y:S01]  /*20040*/  @!P3 FMUL R3, R3, 16777216 ;  /* 0x4b8000000303b820 */ /* 0x000fe20000400000 */
[----:B------:R-:W-:Y:S01]  /*20050*/  FSETP.GEU.AND P3, PT, |R28|, 1.175494350822287508e-38, PT ;  /* 0x008000001c00780b */ /* 0x000fe20003f6e200 */
[----:B------:R-:W-:-:S12]  /*20060*/  MUFU.RCP R35, R35 ;  /* 0x0000002300237308 */ /* 0x000fd80000001000 */
[----:B------:R-:W-:Y:S01]  /*20070*/  @!P3 FMUL R37, R37, 16777216 ;  /* 0x4b8000002525b820 */ /* 0x000fe20000400000 */
[----:B------:R-:W0:Y:S08]  /*20080*/  MUFU.RCP R36, R36 ;  /* 0x0000002400247308 */ /* 0x000e300000001000 */
[----:B------:R-:W1:Y:S01]  /*20090*/  MUFU.RCP R37, R37 ;  /* 0x0000002500257308 */ /* 0x000e620000001000 */
[----:B------:R-:W-:-:S07]  /*200a0*/  @!P3 FMUL R4, R4, 16777216 ;  /* 0x4b8000000404b820 */ /* 0x000fce0000400000 */
[----:B------:R-:W3:Y:S01]  /*200b0*/  MUFU.RCP R34, R34 ;  /* 0x0000002200227308 */ /* 0x000ee20000001000 */
[----:B0-----:R-:W-:Y:S01]  /*200c0*/  FFMA R3, R36, R3, R0 ;  /* 0x0000000324037223 */ /* 0x001fe20000000000 */
[----:B------:R-:W-:Y:S01]  /*200d0*/  FFMA R2, R35, R2, R15 ;  /* 0x0000000223027223 */ /* 0x000fe2000000000f */
[----:B------:R-:W5:Y:S01]  /*200e0*/  LDL R0, [R1+0x67c] ;  /* 0x00067c0001007983 */ /* 0x000f620000100800 */
[----:B-1----:R-:W-:-:S03]  /*200f0*/  FFMA R4, R37, R4, R24 ;  /* 0x0000000425047223 */ /* 0x002fc60000000018 */
[----:B------:R-:W5:Y:S01]  /*20100*/  LDL R24, [R1+0x678] ;  /* 0x0006780001187983 */ /* 0x000f620000100800 */
[----:B------:R-:W-:Y:S01]  /*20110*/  FADD R37, R11, -R4 ;  /* 0x800000040b257221 */ /* 0x000fe20000000000 */
[----:B------:R-:W-:Y:S02]  /*20120*/  FADD R36, R10, -R3 ;  /* 0x800000030a247221 */ /* 0x000fe40000000000 */
[----:B------:R-:W5:Y:S01]  /*20130*/  LDL.LU R15, [R1+0x6c0] ;  /* 0x0006c000010f7983 */ /* 0x000f620000300800 */
[----:B--2---:R-:W-:Y:S01]  /*20140*/  FFMA R37, R12, R37, R13 ;  /* 0x000000250c257223 */ /* 0x004fe2000000000d */
[----:B---3--:R-:W-:Y:S02]  /*20150*/  FFMA R29, R34, R29, R14 ;  /* 0x0000001d221d7223 */ /* 0x008fe4000000000e */
[----:B------:R-:W2:Y:S04]  /*20160*/  LDL.LU R14, [R1+0x6bc] ;  /* 0x0006bc00010e7983 */ /* 0x000ea80000300800 */
[----:B------:R-:W3:Y:S04]  /*20170*/  LDL.LU R13, [R1+0x6b8] ;  /* 0x0006b800010d7983 */ /* 0x000ee80000300800 */
[----:B------:R-:W3:Y:S01]  /*20180*/  LDL.LU R12, [R1+0x6b4] ;  /* 0x0006b400010c7983 */ /* 0x000ee20000300800 */
[----:B----4-:R-:W-:-:S03]  /*20190*/  FFMA R36, R23, R36, R30 ;  /* 0x0000002417247223 */ /* 0x010fc6000000001e */
[----:B------:R-:W4:Y:S01]  /*201a0*/  LDL.LU R23, [R1+0x6b0] ;  /* 0x0006b00001177983 */ /* 0x000f220000300800 */
[----:B------:R-:W-:Y:S01]  /*201b0*/  FADD R35, R9, -R2 ;  /* 0x8000000209237221 */ /* 0x000fe20000000000 */
[----:B------:R-:W-:-:S03]  /*201c0*/  FADD R34, R8, -R29 ;  /* 0x8000001d08227221 */ /* 0x000fc60000000000 */
[----:B-----5:R-:W-:Y:S01]  /*201d0*/  FFMA R35, R33, R35, R31 ;  /* 0x0000002321237223 */ /* 0x020fe2000000001f */
[----:B------:R-:W-:Y:S02]  /*201e0*/  FFMA R34, R22, R34, R32 ;  /* 0x0000002216227223 */ /* 0x000fe40000000020 */
[----:B------:R-:W3:Y:S01]  /*201f0*/  LDL.LU R22, [R1+0x6ac] ;  /* 0x0006ac0001167983 */ /* 0x000ee20000300800 */
[----:B------:R-:W-:-:S04]  /*20200*/  FADD R30, R15, -R5 ;  /* 0x800000050f1e7221 */ /* 0x000fc80000000000 */
[----:B------:R-:W-:Y:S02]  /*20210*/  FFMA R30, R25, R30, R24 ;  /* 0x0000001e191e7223 */ /* 0x000fe40000000018 */
[----:B------:R-:W3:Y:S04]  /*20220*/  LDL.LU R24, [R1+0x6a8] ;  /* 0x0006a80001187983 */ /* 0x000ee80000300800 */
[----:B------:R-:W3:Y:S01]  /*20230*/  LDL R25, [R1+0x684] ;  /* 0x0006840001197983 */ /* 0x000ee20000100800 */
[----:B--2---:R-:W-:-:S04]  /*20240*/  FADD R31, R14, -R6 ;  /* 0x800000060e1f7221 */ /* 0x004fc80000000000 */
[----:B----4-:R-:W-:Y:S02]  /*20250*/  FFMA R31, R23, R31, R0 ;  /* 0x0000001f171f7223 */ /* 0x010fe40000000000 */
[----:B------:R0:W5:Y:S04]  /*20260*/  LDL.LU R0, [R1+0x6a4] ;  /* 0x0006a40001007983 */ /* 0x0001680000300800 */
[----:B------:R-:W2:Y:S01]  /*20270*/  LDL R23, [R1+0x680] ;  /* 0x0006800001177983 */ /* 0x000ea20000100800 */
[----:B---3--:R-:W-:Y:S01]  /*20280*/  FADD R32, R13, -R7 ;  /* 0x800000070d207221 */ /* 0x008fe20000000000 */
[----:B------:R-:W-:-:S04]  /*20290*/  FADD R33, R12, -R16 ;  /* 0x800000100c217221 */ /* 0x000fc80000000000 */
[----:B------:R-:W-:Y:S01]  /*202a0*/  FFMA R33, R24, R33, R25 ;  /* 0x0000002118217223 */ /* 0x000fe20000000019 */
[----:B0-2---:R-:W-:-:S07]  /*202b0*/  FFMA R32, R22, R32, R23 ;  /* 0x0000002016207223 */ /* 0x005fce0000000017 */
.L_x_0:
[----:B------:R-:W2:Y:S04]  /*202c0*/  LDL.LU R22, [R1+0x4f4] ;  /* 0x0004f40001167983 */ /* 0x000ea80000300800 */
[----:B------:R-:W3:Y:S04]  /*202d0*/  LDL R24, [R1+0x46c] ;  /* 0x00046c0001187983 */ /* 0x000ee80000100800 */
[----:B------:R-:W-:Y:S04]  /*202e0*/  STL.64 [R1+0x6c8], R10 ;  /* 0x0006c80a01007387 */ /* 0x000fe80000100a00 */
[----:B------:R-:W-:Y:S04]  /*202f0*/  STL [R1+0x6c4], R17 ;  /* 0x0006c41101007387 */ /* 0x000fe80000100800 */
[----:B------:R-:W-:Y:S04]  /*20300*/  STL [R1+0x6c0], R18 ;  /* 0x0006c01201007387 */ /* 0x000fe80000100800 */
[----:B------:R0:W-:Y:S04]  /*20310*/  STL [R1+0x6bc], R19 ;  /* 0x0006bc1301007387 */ /* 0x0001e80000100800 */
[----:B0-----:R-:W4:Y:S04]  /*20320*/  LDL.LU R19, [R1+0x624] ;  /* 0x0006240001137983 */ /* 0x001f280000300800 */
[----:B------:R0:W-:Y:S04]  /*20330*/  STL [R1+0x6b8], R20 ;  /* 0x0006b81401007387 */ /* 0x0001e80000100800 */
[----:B0-----:R-:W3:Y:S04]  /*20340*/  LDL.LU R20, [R1+0x63c] ;  /* 0x00063c0001147983 */ /* 0x001ee80000300800 */
[----:B------:R0:W-:Y:S04]  /*20350*/  STL [R1+0x6b4], R21 ;  /* 0x0006b41501007387 */ /* 0x0001e80000100800 */
[----:B0-----:R-:W3:Y:S04]  /*20360*/  LDL.LU R21, [R1+0x638] ;  /* 0x0006380001157983 */ /* 0x001ee80000300800 */
[----:B------:R0:W-:Y:S04]  /*20370*/  STL [R1+0x6b0], R26 ;  /* 0x0006b01a01007387 */ /* 0x0001e80000100800 */
[----:B0-----:R-:W3:Y:S04]  /*20380*/  LDL.LU R26, [R1+0x634] ;  /* 0x00063400011a7983 */ /* 0x001ee80000300800 */
[----:B------:R0:W-:Y:S04]  /*20390*/  STL [R1+0x6ac], R27 ;  /* 0x0006ac1b01007387 */ /* 0x0001e80000100800 */
[----:B0-----:R-:W3:Y:S04]  /*203a0*/  LDL.LU R27, [R1+0x620] ;  /* 0x00062000011b7983 */ /* 0x001ee80000300800 */
[----:B------:R-:W-:Y:S04]  /*203b0*/  STL [R1+0x6a8], R28 ;  /* 0x0006a81c01007387 */ /* 0x000fe80000100800 */
[----:B-----5:R0:W-:Y:S04]  /*203c0*/  STL [R1+0x6a4], R0 ;  /* 0x0006a40001007387 */ /* 0x0201e80000100800 */
[----:B0-----:R-:W5:Y:S01]  /*203d0*/  LDL.LU R0, [R1+0x688] ;  /* 0x0006880001007983 */ /* 0x001f620000300800 */
[----:B------:R-:W0:Y:S01]  /*203e0*/  S2R R25, SR_TID.X ;  /* 0x0000000000197919 */ /* 0x000e220000002100 */
[----:B------:R-:W1:Y:S01]  /*203f0*/  S2R R23, SR_TID.X ;  /* 0x0000000000177919 */ /* 0x000e620000002100 */
[----:B0-----:R-:W-:-:S04]  /*20400*/  SHF.R.U32.HI R25, RZ, 0x4, R25 ;  /* 0x00000004ff197819 */ /* 0x001fc80000011619 */
[----:B------:R-:W-:Y:S02]  /*20410*/  SGXT.U32 R25, R25, 0x5 ;  /* 0x000000051919781a */ /* 0x000fe40000000000 */
[----:B-1----:R-:W-:-:S05]  /*20420*/  LOP3.LUT R23, R23, 0xf, RZ, 0xc0, !PT ;  /* 0x0000000f17177812 */ /* 0x002fca00078ec0ff */
[----:B------:R-:W-:Y:S01]  /*20430*/  IMAD.WIDE.U32 R10, R23, 0x10, RZ ;  /* 0x00000010170a7825 */ /* 0x000fe200078e00ff */
[----:B--2---:R-:W-:-:S05]  /*20440*/  IADD3 R22, P3, R22, 0x40, RZ ;  /* 0x0000004016167810 */ /* 0x004fca0007f7e0ff */
[----:B------:R0:W-:Y:S04]  /*20450*/  STL [R1+0x4f4], R22 ;  /* 0x0004f41601007387 */ /* 0x0001e80000100800 */
[----:B------:R-:W2:Y:S01]  /*20460*/  LDL.LU R28, [R1+0x630] ;  /* 0x00063000011c7983 */ /* 0x000ea20000300800 */
[----:B0-----:R-:W0:Y:S02]  /*20470*/  S2R R22, SR_CTAID.X ;  /* 0x0000000000167919 */ /* 0x001e240000002500 */
[----:B0-----:R-:W-:-:S05]  /*20480*/  IMAD.SHL.U32 R22, R22, 0x40, RZ ;  /* 0x0000004016167824 */ /* 0x001fca00078e00ff */
[----:B------:R-:W-:-:S05]  /*20490*/  LOP3.LUT R22, R22, R25, RZ, 0xfc, !PT ;  /* 0x0000001916167212 */ /* 0x000fca00078efcff */
[----:B------:R-:W-:-:S04]  /*204a0*/  IMAD.SHL.U32 R22, R22, 0x800, RZ ;  /* 0x0000080016167824 */ /* 0x000fc800078e00ff */
[----:B------:R-:W-:-:S03]  /*204b0*/  IMAD.WIDE R22, R22, 0x4, RZ ;  /* 0x0000000416167825 */ /* 0x000fc600078e02ff */
[----:B------:R-:W-:Y:S02]  /*204c0*/  LOP3.LUT R25, R10, R22, RZ, 0xfc, !PT ;  /* 0x000000160a197212 */ /* 0x000fe400078efcff */
[----:B------:R-:W-:Y:S02]  /*204d0*/  LOP3.LUT R22, R11, R23, RZ, 0xfc, !PT ;  /* 0x000000170b167212 */ /* 0x000fe400078efcff */
[----:B----4-:R-:W-:Y:S01]  /*204e0*/  FSEL R19, R16, R19, !P5 ;  /* 0x0000001310137208 */ /* 0x010fe20006800000 */
[----:B-----5:R-:W-:Y:S01]  /*204f0*/  IMAD.X R0, RZ, RZ, R0, P3 ;  /* 0x000000ffff007224 */ /* 0x020fe200018e0600 */
[----:B------:R-:W-:-:S04]  /*20500*/  IADD3 R25, P3, R25, UR42, RZ ;  /* 0x0000002a19197c10 */ /* 0x000fc8000ff7e0ff */
[----:B------:R-:W-:Y:S01]  /*20510*/  IADD3.X R17, R22, UR43, RZ, P3, !PT ;  /* 0x0000002b16117c10 */ /* 0x000fe20009ffe4ff */
[----:B---3--:R-:W-:-:S04]  /*20520*/  IMAD.SHL.U32 R22, R24, 0x800, RZ ;  /* 0x0000080018167824 */ /* 0x008fc800078e00ff */
[----:B------:R-:W-:-:S03]  /*20530*/  IMAD.WIDE R22, R22, 0x4, RZ ;  /* 0x0000000416167825 */ /* 0x000fc600078e02ff */
[----:B------:R-:W-:Y:S02]  /*20540*/  LOP3.LUT R24, R10, R22, RZ, 0xfc, !PT ;  /* 0x000000160a187212 */ /* 0x000fe400078efcff */
[----:B------:R-:W-:Y:S02]  /*20550*/  LOP3.LUT R22, R11, R23, RZ, 0xfc, !PT ;  /* 0x000000170b167212 */ /* 0x000fe400078efcff */
[----:B------:R-:W-:-:S04]  /*20560*/  IADD3 R24, P3, R24, UR42, RZ ;  /* 0x0000002a18187c10 */ /* 0x000fc8000ff7e0ff */
[----:B------:R-:W-:Y:S02]  /*20570*/  IADD3.X R18, R22, UR43, RZ, P3, !PT ;  /* 0x0000002b16127c10 */ /* 0x000fe40009ffe4ff */
[----:B------:R-:W-:Y:S01]  /*20580*/  IADD3 R22, P3, R25, UR4, RZ ;  /* 0x0000000419167c10 */ /* 0x000fe2000ff7e0ff */
[----:B------:R-:W-:Y:S03]  /*20590*/  STL [R1+0x688], R0 ;  /* 0x0006880001007387 */ /* 0x000fe60000100800 */
[----:B------:R-:W-:Y:S01]  /*205a0*/  IADD3.X R23, R17, UR5, RZ, P3, !PT ;  /* 0x0000000511177c10 */ /* 0x000fe20009ffe4ff */
[----:B------:R-:W3:Y:S01]  /*205b0*/  LDL.LU.64 R10, [R1+0x6c8] ;  /* 0x0006c800010a7983 */ /* 0x000ee20000300a00 */
[----:B------:R-:W-:-:S03]  /*205c0*/  IADD3 R24, P3, R24, UR4, RZ ;  /* 0x0000000418187c10 */ /* 0x000fc6000ff7e0ff */
[----:B------:R-:W4:Y:S01]  /*205d0*/  LDL.LU R17, [R1+0x6c4] ;  /* 0x0006c40001117983 */ /* 0x000f220000300800 */
[----:B------:R-:W-:-:S03]  /*205e0*/  IADD3.X R25, R18, UR5, RZ, P3, !PT ;  /* 0x0000000512197c10 */ /* 0x000fc60009ffe4ff */
[----:B------:R-:W5:Y:S04]  /*205f0*/  LDL.LU R18, [R1+0x6c0] ;  /* 0x0006c00001127983 */ /* 0x000f680000300800 */
[----:B------:R0:W-:Y:S04]  /*20600*/  STL [R1+0x624], R19 ;  /* 0x0006241301007387 */ /* 0x0001e80000100800 */
[----:B0-----:R-:W3:Y:S04]  /*20610*/  LDL.LU R19, [R1+0x6bc] ;  /* 0x0006bc0001137983 */ /* 0x001ee80000300800 */
[----:B------:R-:W3:Y:S01]  /*20620*/  LDL.LU R16, [R1+0x62c] ;  /* 0x00062c0001107983 */ /* 0x000ee20000300800 */
[----:B------:R-:W-:-:S02]  /*20630*/  FSEL R20, R7, R20, !P5 ;  /* 0x0000001407147208 */ /* 0x000fc40006800000 */
[----:B------:R-:W-:Y:S02]  /*20640*/  FSEL R21, R6, R21, !P5 ;  /* 0x0000001506157208 */ /* 0x000fe40006800000 */
[----:B------:R-:W-:Y:S01]  /*20650*/  FSEL R26, R5, R26, !P5 ;  /* 0x0000001a051a7208 */ /* 0x000fe20006800000 */
[----:B------:R0:W-:Y:S01]  /*20660*/  STL [R1+0x63c], R20 ;  /* 0x00063c1401007387 */ /* 0x0001e20000100800 */
[----:B------:R-:W-:-:S03]  /*20670*/  FSEL R27, R29, R27, !P6 ;  /* 0x0000001b1d1b7208 */ /* 0x000fc60007000000 */
[----:B0-----:R-:W4:Y:S04]  /*20680*/  LDL.LU R20, [R1+0x6b8] ;  /* 0x0006b80001147983 */ /* 0x001f280000300800 */
[----:B------:R-:W4:Y:S04]  /*20690*/  LDL.LU R7, [R1+0x684] ;  /* 0x0006840001077983 */ /* 0x000f280000300800 */
[----:B------:R0:W-:Y:S04]  /*206a0*/  STL [R1+0x638], R21 ;  /* 0x0006381501007387 */ /* 0x0001e80000100800 */
[----:B0-----:R-:W5:Y:S04]  /*206b0*/  LDL.LU R21, [R1+0x6b4] ;  /* 0x0006b40001157983 */ /* 0x001f680000300800 */
[----:B------:R-:W5:Y:S04]  /*206c0*/  LDL.LU R6, [R1+0x628] ;  /* 0x0006280001067983 */ /* 0x000f680000300800 */
[----:B------:R0:W-:Y:S04]  /*206d0*/  STL [R1+0x634], R26 ;  /* 0x0006341a01007387 */ /* 0x0001e80000100800 */
[----:B0-----:R-:W5:Y:S04]  /*206e0*/  LDL.LU R26, [R1+0x6b0] ;  /* 0x0006b000011a7983 */ /* 0x001f680000300800 */
[----:B------:R-:W5:Y:S04]  /*206f0*/  LDL.LU R5, [R1+0x674] ;  /* 0x0006740001057983 */ /* 0x000f680000300800 */
[----:B------:R0:W-:Y:S04]  /*20700*/  STL [R1+0x620], R27 ;  /* 0x0006201b01007387 */ /* 0x0001e80000100800 */
[----:B0-----:R-:W5:Y:S04]  /*20710*/  LDL.LU R27, [R1+0x6ac] ;  /* 0x0006ac00011b7983 */ /* 0x001f680000300800 */
[----:B------:R-:W5:Y:S01]  /*20720*/  LDL.LU R29, [R1+0x668] ;  /* 0x00066800011d7983 */ /* 0x000f620000300800 */
[----:B--2---:R-:W-:-:S05]  /*20730*/  FSEL R28, R2, R28, !P6 ;  /* 0x0000001c021c7208 */ /* 0x004fca0007000000 */
[----:B------:R0:W-:Y:S04]  /*20740*/  STL [R1+0x630], R28 ;  /* 0x0006301c01007387 */ /* 0x0001e80000100800 */
[----:B0-----:R-:W2:Y:S04]  /*20750*/  LDL.LU R28, [R1+0x6a8] ;  /* 0x0006a800011c7983 */ /* 0x001ea80000300800 */
[----:B------:R-:W2:Y:S01]  /*20760*/  LDL.LU R2, [R1+0x67c] ;  /* 0x00067c0001027983 */ /* 0x000ea20000300800 */
[----:B---3--:R-:W-:-:S03]  /*20770*/  FSEL R16, R3, R16, !P6 ;  /* 0x0000001003107208 */ /* 0x008fc60007000000 */
[----:B------:R-:W3:Y:S04]  /*20780*/  LDL.LU R3, [R1+0x680] ;  /* 0x0006800001037983 */ /* 0x000ee80000300800 */
[----:B------:R0:W-:Y:S04]  /*20790*/  STL [R1+0x62c], R16 ;  /* 0x00062c1001007387 */ /* 0x0001e80000100800 */
[----:B0-----:R-:W2:Y:S01]  /*207a0*/  LDL.LU R16, [R1+0x660] ;  /* 0x0006600001107983 */ /* 0x001ea20000300800 */
[----:B----4-:R-:W-:Y:S02]  /*207b0*/  FSEL R7, R33, R7, !P5 ;  /* 0x0000000721077208 */ /* 0x010fe40006800000 */
[----:B-----5:R-:W-:-:S05]  /*207c0*/  FSEL R6, R4, R6, !P6 ;  /* 0x0000000604067208 */ /* 0x020fca0007000000 */
[----:B------:R0:W-:Y:S04]  /*207d0*/  STL [R1+0x628], R6 ;  /* 0x0006280601007387 */ /* 0x0001e80000100800 */
[----:B0-----:R-:W4:Y:S04]  /*207e0*/  LDL R6, [R1+0x4f4] ;  /* 0x0004f40001067983 */ /* 0x001f280000100800 */
[----:B------:R-:W5:Y:S04]  /*207f0*/  LDL.LU R4, [R1+0x670] ;  /* 0x0006700001047983 */ /* 0x000f680000300800 */
[----:B------:R-:W4:Y:S01]  /*20800*/  LDL.LU R33, [R1+0x66c] ;  /* 0x00066c0001217983 */ /* 0x000f220000300800 */
[----:B---3--:R-:W-:-:S03]  /*20810*/  FSEL R3, R32, R3, !P5 ;  /* 0x0000000320037208 */ /* 0x008fc60006800000 */
[----:B------:R-:W3:Y:S01]  /*20820*/  LDL.LU R32, [R1+0x678] ;  /* 0x0006780001207983 */ /* 0x000ee20000300800 */
[----:B--2---:R-:W-:Y:S02]  /*20830*/  FSEL R2, R31, R2, !P5 ;  /* 0x000000021f027208 */ /* 0x004fe40006800000 */
[----:B------:R-:W-:Y:S01]  /*20840*/  FSEL R5, R34, R5, !P6 ;  /* 0x0000000522057208 */ /* 0x000fe20007000000 */
[----:B------:R-:W-:Y:S04]  /*20850*/  STL [R1+0x684], R7 ;  /* 0x0006840701007387 */ /* 0x000fe80000100800 */
[----:B------:R-:W-:Y:S04]  /*20860*/  STL [R1+0x680], R3 ;  /* 0x0006800301007387 */ /* 0x000fe80000100800 */
[----:B------:R-:W-:Y:S04]  /*20870*/  STL [R1+0x67c], R2 ;  /* 0x00067c0201007387 */ /* 0x000fe80000100800 */
[----:B------:R-:W2:Y:S04]  /*20880*/  LDL.LU R34, [R1+0x648] ;  /* 0x0006480001227983 */ /* 0x000ea80000300800 */
[----:B------:R0:W-:Y:S01]  /*20890*/  @!P5 STG.E.128 desc[UR22][R22.64], R12 ;  /* 0x0000000c1600d986 */ /* 0x0001e2000c101d16 */
[----:B-----5:R-:W-:-:S03]  /*208a0*/  FSEL R4, R35, R4, !P6 ;  /* 0x0000000423047208 */ /* 0x020fc60007000000 */
[----:B------:R-:W5:Y:S01]  /*208b0*/  LDL.LU R35, [R1+0x64c] ;  /* 0x00064c0001237983 */ /* 0x000f620000300800 */
[----:B----4-:R-:W-:-:S03]  /*208c0*/  FSEL R33, R36, R33, !P6 ;  /* 0x0000002124217208 */ /* 0x010fc60007000000 */
[----:B------:R1:W-:Y:S04]  /*208d0*/  STL [R1+0x674], R5 ;  /* 0x0006740501007387 */ /* 0x0003e80000100800 */
[----:B------:R1:W-:Y:S04]  /*208e0*/  STL [R1+0x670], R4 ;  /* 0x0006700401007387 */ /* 0x0003e80000100800 */
[----:B------:R-:W4:Y:S01]  /*208f0*/  LDL.LU R36, [R1+0x654] ;  /* 0x0006540001247983 */ /* 0x000f220000300800 */
[----:B---3--:R-:W-:-:S05]  /*20900*/  FSEL R32, R30, R32, !P5 ;  /* 0x000000201e207208 */ /* 0x008fca0006800000 */
[----:B------:R1:W-:Y:S04]  /*20910*/  STL [R1+0x678], R32 ;  /* 0x0006782001007387 */ /* 0x0003e80000100800 */
[----:B0-----:R-:W3:Y:S04]  /*20920*/  LDL.LU R13, [R1+0x65c] ;  /* 0x00065c00010d7983 */ /* 0x001ee80000300800 */
[----:B------:R-:W3:Y:S04]  /*20930*/  LDL.LU R15, [R1+0x664] ;  /* 0x00066400010f7983 */ /* 0x000ee80000300800 */
[----:B------:R-:W3:Y:S04]  /*20940*/  LDL.LU R22, [R1+0x650] ;  /* 0x0006500001167983 */ /* 0x000ee80000300800 */
[----:B------:R-:W3:Y:S01]  /*20950*/  LDL.LU R23, [R1+0x658] ;  /* 0x0006580001177983 */ /* 0x000ee20000300800 */
[----:B------:R-:W-:-:S02]  /*20960*/  FSEL R29, R37, R29, !P6 ;  /* 0x0000001d251d7208 */ /* 0x000fc40007000000 */
[----:B------:R-:W-:Y:S01]  /*20970*/  ISETP.GE.U32.AND P3, PT, R6, 0x800, PT ;  /* 0x000008000600780c */ /* 0x000fe20003f66070 */
[----:B------:R1:W-:Y:S01]  /*20980*/  STL [R1+0x66c], R33 ;  /* 0x00066c2101007387 */ /* 0x0003e20000100800 */
[----:B------:R-:W-:-:S03]  /*20990*/  FSEL R16, R21, R16, !P6 ;  /* 0x0000001015107208 */ /* 0x000fc60007000000 */
[----:B------:R1:W-:Y:S01]  /*209a0*/  STL [R1+0x668], R29 ;  /* 0x0006681d01007387 */ /* 0x0003e20000100800 */
[----:B------:R-:W-:Y:S02]  /*209b0*/  ISETP.GE.U32.AND.EX P3, PT, R0, RZ, PT, P3 ;  /* 0x000000ff0000720c */ /* 0x000fe40003f66130 */
[----:B--2---:R-:W-:Y:S01]  /*209c0*/  FSEL R34, R28, R34, !P6 ;  /* 0x000000221c227208 */ /* 0x004fe20007000000 */
[----:B------:R1:W-:Y:S01]  /*209d0*/  @!P6 STG.E.128 desc[UR22][R24.64], R8 ;  /* 0x000000081800e986 */ /* 0x0003e2000c101d16 */
[----:B------:R-:W-:Y:S01]  /*209e0*/  UIADD3 UR4, UP0, UR4, 0x100, URZ ;  /* 0x0000010004047890 */ /* 0x000fe2000ff1e03f */
[----:B-----5:R-:W-:Y:S02]  /*209f0*/  FSEL R35, R27, R35, !P6 ;  /* 0x000000231b237208 */ /* 0x020fe40007000000 */
[----:B----4-:R-:W-:Y:S01]  /*20a00*/  FSEL R36, R20, R36, !P5 ;  /* 0x0000002414247208 */ /* 0x010fe20006800000 */
[----:B------:R-:W-:Y:S02]  /*20a10*/  UIADD3 UR6, UR6, 0x4, URZ ;  /* 0x0000000406067890 */ /* 0x000fe4000fffe03f */
[----:B------:R-:W-:Y:S01]  /*20a20*/  UIADD3.X UR5, URZ, UR5, URZ, UP0, !UPT ;  /* 0x000000053f057290 */ /* 0x000fe200087fe43f */
[----:B---3--:R-:W-:-:S02]  /*20a30*/  FSEL R13, R18, R13, !P5 ;  /* 0x0000000d120d7208 */ /* 0x008fc40006800000 */
[----:B------:R-:W-:Y:S02]  /*20a40*/  FSEL R15, R17, R15, !P5 ;  /* 0x0000000f110f7208 */ /* 0x000fe40006800000 */
[----:B------:R-:W-:-:S03]  /*20a50*/  FSEL R22, R26, R22, !P6 ;  /* 0x000000161a167208 */ /* 0x000fc60007000000 */
[----:B------:R1:W-:Y:S01]  /*20a60*/  STL [R1+0x664], R15 ;  /* 0x0006640f01007387 */ /* 0x0003e20000100800 */
[----:B------:R-:W-:-:S03]  /*20a70*/  FSEL R23, R19, R23, !P5 ;  /* 0x0000001713177208 */ /* 0x000fc60006800000 */
[----:B------:R1:W-:Y:S04]  /*20a80*/  STL [R1+0x65c], R13 ;  /* 0x00065c0d01007387 */ /* 0x0003e80000100800 */
[----:B------:R1:W5:Y:S04]  /*20a90*/  LDL.LU R0, [R1+0x6a4] ;  /* 0x0006a40001007983 */ /* 0x0003680000300800 */
[----:B------:R1:W-:Y:S04]  /*20aa0*/  STL [R1+0x658], R23 ;  /* 0x0006581701007387 */ /* 0x0003e80000100800 */
[----:B------:R1:W-:Y:S04]  /*20ab0*/  STL [R1+0x654], R36 ;  /* 0x0006542401007387 */ /* 0x0003e80000100800 */
[----:B------:R1:W-:Y:S04]  /*20ac0*/  STL [R1+0x660], R16 ;  /* 0x0006601001007387 */ /* 0x0003e80000100800 */
[----:B------:R1:W-:Y:S04]  /*20ad0*/  STL [R1+0x650], R22 ;  /* 0x0006501601007387 */ /* 0x0003e80000100800 */
[----:B------:R1:W-:Y:S04]  /*20ae0*/  STL [R1+0x648], R34 ;  /* 0x0006482201007387 */ /* 0x0003e80000100800 */
[----:B------:R1:W-:Y:S01]  /*20af0*/  STL [R1+0x64c], R35 ;  /* 0x00064c2301007387 */ /* 0x0003e20000100800 */
[----:B------:R-:W-:Y:S05]  /*20b00*/  @!P3 BRA `(.L_x_1) ;  /* 0xfffffdf800d4b947 */ /* 0x000fea000383ffff */
[----:B------:R-:W2:Y:S04]  /*20b10*/  LDL.LU R6, [R1+0x63c] ;  /* 0x00063c0001067983 */ /* 0x000ea80000300800 */
[----:B------:R-:W3:Y:S04]  /*20b20*/  LDL.LU R14, [R1+0x630] ;  /* 0x00063000010e7983 */ /* 0x000ee80000300800 */
[----:B------:R-:W2:Y:S04]  /*20b30*/  LDL.LU R30, [R1+0x624] ;  /* 0x00062400011e7983 */ /* 0x000ea80000300800 */
[----:B------:R-:W3:Y:S01]  /*20b40*/  LDL.LU R31, [R1+0x620] ;  /* 0x00062000011f7983 */ /* 0x000ee20000300800 */
[----:B------:R-:W-:Y:S01]  /*20b50*/  FADD R2, R15, R13 ;  /* 0x0000000d0f027221 */ /* 0x000fe20000000000 */
[----:B------:R-:W-:Y:S01]  /*20b60*/  FADD R3, R7, R3 ;  /* 0x0000000307037221 */ /* 0x000fe20000000000 */
[----:B-1----:R-:W-:Y:S01]  /*20b70*/  FADD R4, R5, R4 ;  /* 0x0000000405047221 */ /* 0x002fe20000000000 */
[----:B------:R-:W-:Y:S01]  /*20b80*/  FMUL R7, R13, 0.25 ;  /* 0x3e8000000d077820 */ /* 0x000fe20000400000 */
[----:B------:R-:W-:Y:S01]  /*20b90*/  FADD R5, R16, R22 ;  /* 0x0000001610057221 */ /* 0x000fe20000000000 */
[----:B------:R-:W-:Y:S01]  /*20ba0*/  FSETP.GT.AND P0, PT, |R2|, 8.50705917302346158658e+37, PT ;  /* 0x7e8000000200780b */ /* 0x000fe20003f04200 */
[----:B------:R-:W-:Y:S01]  /*20bb0*/  FMUL R10, R22, 0.25 ;  /* 0x3e800000160a7820 */ /* 0x000fe20000400000 */
[----:B------:R-:W-:Y:S01]  /*20bc0*/  FADD R12, R23, R2 ;  /* 0x00000002170c7221 */ /* 0x000fe20000000000 */
[----:B------:R-:W-:Y:S01]  /*20bd0*/  FMUL R20, R5, 0.25 ;  /* 0x3e80000005147820 */ /* 0x000fe20000400000 */
[----:B------:R-:W-:Y:S01]  /*20be0*/  FSEL R7, R7, R13, P0 ;  /* 0x0000000d07077208 */ /* 0x000fe20000000000 */
[----:B------:R-:W-:Y:S01]  /*20bf0*/  FADD R13, R35, R5 ;  /* 0x00000005230d7221 */ /* 0x000fe20000000000 */
[----:B------:R-:W-:Y:S01]  /*20c00*/  FSETP.GT.AND P3, PT, |R5|, 8.50705917302346158658e+37, PT ;  /* 0x7e8000000500780b */ /* 0x000fe20003f64200 */
[----:B------:R-:W-:Y:S01]  /*20c10*/  FMUL R11, R2, 0.25 ;  /* 0x3e800000020b7820 */ /* 0x000fe20000400000 */
[----:B------:R-:W-:Y:S01]  /*20c20*/  FSETP.GT.AND P1, PT, |R12|, 8.50705917302346158658e+37, PT ;  /* 0x7e8000000c00780b */ /* 0x000fe20003f24200 */
[----:B------:R-:W-:Y:S01]  /*20c30*/  FADD R18, R34, R13 ;  /* 0x0000000d22127221 */ /* 0x000fe20000000000 */
[----:B------:R-:W-:Y:S01]  /*20c40*/  FSEL R10, R10, R22, P3 ;  /* 0x000000160a0a7208 */ /* 0x000fe20001800000 */
[C---:B------:R-:W-:Y:S01]  /*20c50*/  FMUL R22, R13.reuse, 0.25 ;  /* 0x3e8000000d167820 */ /* 0x040fe20000400000 */
[----:B------:R-:W-:Y:S01]  /*20c60*/  FSEL R20, R20, R5, P3 ;  /* 0x0000000514147208 */ /* 0x000fe20001800000 */
[----:B------:R-:W-:Y:S01]  /*20c70*/  FMUL R17, R12, 0.25 ;  /* 0x3e8000000c117820 */ /* 0x000fe20000400000 */
[----:B------:R-:W-:Y:S01]  /*20c80*/  FSETP.GT.AND P3, PT, |R13|, 8.50705917302346158658e+37, PT ;  /* 0x7e8000000d00780b */ /* 0x000fe20003f64200 */
[----:B------:R-:W-:Y:S01]  /*20c90*/  FMUL R19, R36, 0.25 ;  /* 0x3e80000024137820 */ /* 0x000fe20000400000 */
[C---:B------:R-:W-:Y:S01]  /*20ca0*/  FSETP.GT.AND P6, PT, |R18|.reuse, 8.50705917302346158658e+37, PT ;  /* 0x7e8000001200780b */ /* 0x040fe20003fc4200 */
[----:B------:R-:W-:Y:S01]  /*20cb0*/  FMUL R26, R18, 0.25 ;  /* 0x3e800000121a7820 */ /* 0x000fe20000400000 */
[----:B------:R-:W-:Y:S01]  /*20cc0*/  FSEL R25, R22, R13, P3 ;  /* 0x0000000d16197208 */ /* 0x000fe20001800000 */
[----:B------:R-:W-:Y:S01]  /*20cd0*/  FMUL R22, R35, 0.25 ;  /* 0x3e80000023167820 */ /* 0x000fe20000400000 */
[----:B------:R-:W-:Y:S01]  /*20ce0*/  BAR.SYNC.DEFER_BLOCKING 0x0 ;  /* 0x0000000000007b1d */ /* 0x000fe20000010000 */
[----:B------:R-:W-:-:S02]  /*20cf0*/  FSETP.GEU.AND P4, PT, |R2|, 1.175494350822287508e-38, PT ;  /* 0x008000000200780b */ /* 0x000fc40003f8e200 */
[----:B------:R-:W-:Y:S02]  /*20d00*/  FSETP.GEU.AND P2, PT, |R5|, 1.175494350822287508e-38, PT ;  /* 0x008000000500780b */ /* 0x000fe40003f4e200 */
[----:B------:R-:W-:Y:S02]  /*20d10*/  FSEL R22, R22, R35, P3 ;  /* 0x0000002316167208 */ /* 0x000fe40001800000 */
[----:B------:R-:W-:Y:S01]  /*20d20*/  FSEL R21, R17, R12, P1 ;  /* 0x0000000c11157208 */ /* 0x000fe20000800000 */
[----:B------:R-:W4:Y:S06]  /*20d30*/  LDL.LU R35, [R1+0x638] ;  /* 0x0006380001237983 */ /* 0x000f2c0000300800 */
[----:B------:R-:W-:-:S02]  /*20d40*/  @!P4 FMUL R7, R7, 16777216 ;  /* 0x4b8000000707c820 */ /* 0x000fc40000400000 */
[----:B------:R-:W-:-:S06]  /*20d50*/  @!P2 FMUL R20, R20, 16777216 ;  /* 0x4b8000001414a820 */ /* 0x000fcc0000400000 */
[----:B------:R-:W0:Y:S01]  /*20d60*/  MUFU.RCP R20, R20 ;  /* 0x0000001400147308 */ /* 0x000e220000001000 */
[----:B--2---:R-:W-:Y:S01]  /*20d70*/  FADD R6, -R30, R6 ;  /* 0x000000061e067221 */ /* 0x004fe20000000100 */
[----:B---3--:R-:W-:-:S03]  /*20d80*/  FADD R8, -R31, R14 ;  /* 0x0000000e1f087221 */ /* 0x008fc60000000100 */
[----:B------:R-:W-:Y:S01]  /*20d90*/  FMUL R9, R6, R6 ;  /* 0x0000000606097220 */ /* 0x000fe20000400000 */
[----:B------:R-:W-:-:S03]  /*20da0*/  FMUL R14, R8, R8 ;  /* 0x00000008080e7220 */ /* 0x000fc60000400000 */
[----:B------:R-:W-:Y:S01]  /*20db0*/  FMUL R9, R15, R9 ;  /* 0x000000090f097220 */ /* 0x000fe20000400000 */
[----:B------:R-:W-:Y:S01]  /*20dc0*/  FSEL R15, R11, R2, P0 ;  /* 0x000000020b0f7208 */ /* 0x000fe20000000000 */
[----:B------:R-:W-:Y:S01]  /*20dd0*/  @!P2 FMUL R10, R10, 16777216 ;  /* 0x4b8000000a0aa820 */ /* 0x000fe20000400000 */
[----:B------:R-:W-:Y:S01]  /*20de0*/  FMUL R14, R16, R14 ;  /* 0x0000000e100e7220 */ /* 0x000fe20000400000 */
[----:B------:R-:W-:Y:S01]  /*20df0*/  FMUL R16, R23, 0.25 ;  /* 0x3e80000017107820 */ /* 0x000fe20000400000 */
[----:B------:R-:W-:Y:S01]  /*20e00*/  FSETP.NEU.AND P3, PT, R5, RZ, PT ;  /* 0x000000ff0500720b */ /* 0x000fe20003f6d000 */
[----:B------:R-:W-:Y:S01]  /*20e10*/  @!P4 FMUL R15, R15, 16777216 ;  /* 0x4b8000000f0fc820 */ /* 0x000fe20000400000 */
[----:B------:R-:W-:Y:S01]  /*20e20*/  FADD R11, R36, R12 ;  /* 0x0000000c240b7221 */ /* 0x000fe20000000000 */
[----:B------:R-:W-:Y:S02]  /*20e30*/  FSETP.GEU.AND P0, PT, |R12|, 1.175494350822287508e-38, PT ;  /* 0x008000000c00780b */ /* 0x000fe40003f0e200 */
[----:B------:R-:W-:Y:S01]  /*20e40*/  FSEL R16, R16, R23, P1 ;  /* 0x0000001710107208 */ /* 0x000fe20000800000 */
[----:B------:R-:W-:Y:S01]  /*20e50*/  FMUL R23, R34, 0.25 ;  /* 0x3e80000022177820 */ /* 0x000fe20000400000 */
[----:B------:R-:W1:Y:S01]  /*20e60*/  MUFU.RCP R15, R15 ;  /* 0x0000000f000f7308 */ /* 0x000e620000001000 */
[----:B------:R-:W-:Y:S01]  /*20e70*/  FSETP.NEU.AND P2, PT, R2, RZ, PT ;  /* 0x000000ff0200720b */ /* 0x000fe20003f4d000 */
[----:B0-----:R-:W-:Y:S01]  /*20e80*/  FMUL R20, R20, R10 ;  /* 0x0000000a14147220 */ /* 0x001fe20000400000 */
[C---:B------:R-:W-:Y:S01]  /*20e90*/  FSETP.GEU.AND P4, PT, |R11|.reuse, 1.175494350822287508e-38, PT ;  /* 0x008000000b00780b */ /* 0x040fe20003f8e200 */
[----:B------:R-:W-:Y:S01]  /*20ea0*/  FMUL R24, R11, 0.25 ;  /* 0x3e8000000b187820 */ /* 0x000fe20000400000 */
[----:B------:R-:W-:Y:S01]  /*20eb0*/  FSEL R23, R23, R34, P6 ;  /* 0x0000002217177208 */ /* 0x000fe20003000000 */
[----:B------:R-:W0:Y:S01]  /*20ec0*/  SHFL.BFLY PT, R17, R11, 0x8, 0x1f ;  /* 0x0d001f000b117f89 */ /* 0x000e2200000e0000 */
[----:B------:R-:W-:-:S02]  /*20ed0*/  FSETP.GT.AND P5, PT, |R11|, 8.50705917302346158658e+37, PT ;  /* 0x7e8000000b00780b */ /* 0x000fc40003fa4200 */
[----:B------:R-:W-:Y:S01]  /*20ee0*/  FSETP.GEU.AND P1, PT, |R13|, 1.175494350822287508e-38, PT ;  /* 0x008000000d00780b */ /* 0x000fe20003f2e200 */
[----:B------:R-:W2:Y:S01]  /*20ef0*/  LDL.LU R34, [R1+0x67c] ;  /* 0x00067c0001227983 */ /* 0x000ea20000300800 */
[----:B------:R-:W-:Y:S01]  /*20f00*/  FSEL R24, R24, R11, P5 ;  /* 0x0000000b18187208 */ /* 0x000fe20002800000 */
[----:B------:R-:W-:Y:S01]  /*20f10*/  @!P0 FMUL R21, R21, 16777216 ;  /* 0x4b80000015158820 */ /* 0x000fe20000400000 */
[----:B------:R-:W-:Y:S01]  /*20f20*/  FSEL R19, R19, R36, P5 ;  /* 0x0000002413137208 */ /* 0x000fe20002800000 */
[----:B-1----:R-:W-:Y:S02]  /*20f30*/  FMUL R15, R15, R7 ;  /* 0x000000070f0f7220 */ /* 0x002fe40000400000 */
[----:B------:R-:W-:Y:S01]  /*20f40*/  @!P4 FMUL R24, R24, 16777216 ;  /* 0x4b8000001818c820 */ /* 0x000fe20000400000 */
[----:B------:R-:W-:Y:S01]  /*20f50*/  FSETP.GEU.AND P5, PT, |R18|, 1.175494350822287508e-38, PT ;  /* 0x008000001200780b */ /* 0x000fe20003fae200 */
[----:B------:R-:W-:Y:S01]  /*20f60*/  MUFU.RCP R21, R21 ;  /* 0x0000001500157308 */ /* 0x000fe20000001000 */
[----:B------:R-:W-:-:S02]  /*20f70*/  FSEL R10, R15, RZ, P2 ;  /* 0x000000ff0f0a7208 */ /* 0x000fc40001000000 */
[----:B------:R-:W-:Y:S01]  /*20f80*/  FSEL R15, R20, RZ, P3 ;  /* 0x000000ff140f7208 */ /* 0x000fe20001800000 */
[----:B------:R-:W-:Y:S02]  /*20f90*/  @!P1 FMUL R25, R25, 16777216 ;  /* 0x4b80000019199820 */ /* 0x000fe40000400000 */
[----:B------:R-:W-:Y:S02]  /*20fa0*/  FFMA R6, R6, R10, R30 ;  /* 0x0000000a06067223 */ /* 0x000fe4000000001e */
[----:B------:R-:W3:Y:S01]  /*20fb0*/  LDL.LU R30, [R1+0x62c] ;  /* 0x00062c00011e7983 */ /* 0x000ee20000300800 */
[----:B------:R-:W-:Y:S01]  /*20fc0*/  FFMA R8, R8, R15, R31 ;  /* 0x0000000f08087223 */ /* 0x000fe2000000001f */
[----:B------:R-:W-:Y:S01]  /*20fd0*/  FFMA R9, R10, R9, R3 ;  /* 0x000000090a097223 */ /* 0x000fe20000000003 */
[----:B------:R-:W-:Y:S01]  /*20fe0*/  FFMA R4, R15, R14, R4 ;  /* 0x0000000e0f047223 */ /* 0x000fe20000000004 */
[----:B------:R-:W3:Y:S01]  /*20ff0*/  LDL.LU R31, [R1+0x634] ;  /* 0x00063400011f7983 */ /* 0x000ee20000300800 */
[----:B------:R-:W1:Y:S03]  /*21000*/  MUFU.RCP R24, R24 ;  /* 0x0000001800187308 */ /* 0x000e660000001000 */
[----:B------:R-:W0:Y:S01]  /*21010*/  SHFL.BFLY PT, R7, R18, 0x8, 0x1f ;  /* 0x0d001f0012077f89 */ /* 0x000e2200000e0000 */
[----:B------:R-:W-:Y:S01]  /*21020*/  FSEL R26, R26, R18, P6 ;  /* 0x000000121a1a7208 */ /* 0x000fe20003000000 */
[----:B------:R-:W-:Y:S01]  /*21030*/  @!P4 FMUL R19, R19, 16777216 ;  /* 0x4b8000001313c820 */ /* 0x000fe20000400000 */
[----:B----4-:R-:W-:Y:S01]  /*21040*/  FADD R15, R35, -R6 ;  /* 0x80000006230f7221 */ /* 0x010fe20000000000 */
[----:B------:R-:W-:Y:S01]  /*21050*/  @!P0 FMUL R16, R16, 16777216 ;  /* 0x4b80000010108820 */ /* 0x000fe20000400000 */
[----:B------:R-:W4:Y:S01]  /*21060*/  MUFU.RCP R25, R25 ;  /* 0x0000001900197308 */ /* 0x000f220000001000 */
[----:B--2---:R-:W-:Y:S01]  /*21070*/  FADD R10, R34, R9 ;  /* 0x00000009220a7221 */ /* 0x004fe20000000000 */
[----:B------:R-:W-:-:S02]  /*21080*/  FADD R9, R33, R4 ;  /* 0x0000000421097221 */ /* 0x000fc40000000000 */
[----:B------:R-:W2:Y:S01]  /*21090*/  LDL.LU R33, [R1+0x628] ;  /* 0x0006280001217983 */ /* 0x000ea20000300800 */
[----:B------:R-:W-:Y:S01]  /*210a0*/  @!P5 FMUL R26, R26, 16777216 ;  /* 0x4b8000001a1ad820 */ /* 0x000fe20000400000 */
[----:B-1----:R-:W-:Y:S01]  /*210b0*/  FMUL R24, R24, R19 ;  /* 0x0000001318187220 */ /* 0x002fe20000400000 */
[----:B0-----:R-:W-:Y:S01]  /*210c0*/  FADD R3, R11, R17 ;  /* 0x000000110b037221 */ /* 0x001fe20000000000 */
[----:B------:R-:W-:Y:S01]  /*210d0*/  FMUL R19, R15, R15 ;  /* 0x0000000f0f137220 */ /* 0x000fe20000400000 */
[----:B------:R-:W-:Y:S01]  /*210e0*/  FMUL R21, R21, R16 ;  /* 0x0000001015157220 */ /* 0x000fe20000400000 */
[----:B------:R-:W-:Y:S01]  /*210f0*/  @!P1 FMUL R22, R22, 16777216 ;  /* 0x4b80000016169820 */ /* 0x000fe20000400000 */
[----:B------:R-:W0:Y:S01]  /*21100*/  MUFU.RCP R26, R26 ;  /* 0x0000001a001a7308 */ /* 0x000e220000001000 */
[----:B------:R-:W-:Y:S01]  /*21110*/  FMUL R16, R2, R19 ;  /* 0x0000001302107220 */ /* 0x000fe20000400000 */
[C---:B------:R-:W-:Y:S01]  /*21120*/  FSETP.GEU.AND P4, PT, |R3|.reuse, 1.175494350822287508e-38, PT ;  /* 0x008000000300780b */ /* 0x040fe20003f8e200 */
[----:B------:R-:W1:Y:S01]  /*21130*/  SHFL.BFLY PT, R2, R3, 0x4, 0x1f ;  /* 0x0c801f0003027f89 */ /* 0x000e6200000e0000 */
[----:B------:R-:W-:Y:S01]  /*21140*/  FSETP.NEU.AND P1, PT, R12, RZ, PT ;  /* 0x000000ff0c00720b */ /* 0x000fe20003f2d000 */
[C---:B------:R-:W-:Y:S01]  /*21150*/  FMUL R14, R3.reuse, 0.25 ;  /* 0x3e800000030e7820 */ /* 0x040fe20000400000 */
[----:B------:R-:W-:-:S02]  /*21160*/  FSETP.GT.AND P0, PT, |R3|, 8.50705917302346158658e+37, PT ;  /* 0x7e8000000300780b */ /* 0x000fc40003f04200 */
[----:B------:R-:W-:Y:S01]  /*21170*/  FSEL R21, R21, RZ, P1 ;  /* 0x000000ff15157208 */ /* 0x000fe20000800000 */
[----:B----4-:R-:W-:Y:S01]  /*21180*/  FMUL R25, R25, R22 ;  /* 0x0000001619197220 */ /* 0x010fe20000400000 */
[----:B------:R-:W-:Y:S01]  /*21190*/  FSEL R14, R14, R3, P0 ;  /* 0x000000030e0e7208 */ /* 0x000fe20000000000 */
[----:B------:R-:W-:Y:S01]  /*211a0*/  FADD R4, R18, R7 ;  /* 0x0000000712047221 */ /* 0x000fe20000000000 */
[----:B------:R-:W-:Y:S01]  /*211b0*/  FSETP.NEU.AND P3, PT, R13, RZ, PT ;  /* 0x000000ff0d00720b */ /* 0x000fe20003f6d000 */
[----:B---3--:R-:W-:Y:S01]  /*211c0*/  FADD R19, R30, -R8 ;  /* 0x800000081e137221 */ /* 0x008fe20000000000 */
[----:B------:R-:W-:Y:S01]  /*211d0*/  FSETP.NEU.AND P2, PT, R11, RZ, PT ;  /* 0x000000ff0b00720b */ /* 0x000fe20003f4d000 */
[----:B------:R-:W-:Y:S01]  /*211e0*/  @!P5 FMUL R23, R23, 16777216 ;  /* 0x4b8000001717d820 */ /* 0x000fe20000400000 */
[----:B------:R-:W-:Y:S01]  /*211f0*/  FFMA R20, R15, R21, R6 ;  /* 0x000000150f147223 */ /* 0x000fe20000000006 */
[----:B------:R-:W-:Y:S01]  /*21200*/  @!P4 FMUL R14, R14, 16777216 ;  /* 0x4b8000000e0ec820 */ /* 0x000fe20000400000 */
[----:B------:R-:W-:Y:S01]  /*21210*/  FSETP.GEU.AND P5, PT, |R4|, 1.175494350822287508e-38, PT ;  /* 0x008000000400780b */ /* 0x000fe20003fae200 */
[----:B------:R-:W-:Y:S01]  /*21220*/  FMUL R22, R19, R19 ;  /* 0x0000001313167220 */ /* 0x000fe20000400000 */
[----:B------:R-:W-:Y:S01]  /*21230*/  FSEL R6, R25, RZ, P3 ;  /* 0x000000ff19067208 */ /* 0x000fe20001800000 */
[----:B0-----:R-:W-:Y:S01]  /*21240*/  FMUL R26, R26, R23 ;  /* 0x000000171a1a7220 */ /* 0x001fe20000400000 */
[----:B------:R-:W-:Y:S01]  /*21250*/  FSEL R24, R24, RZ, P2 ;  /* 0x000000ff18187208 */ /* 0x000fe20001000000 */
[----:B------:R-:W-:Y:S01]  /*21260*/  FADD R15, R31, -R20 ;  /* 0x800000141f0f7221 */ /* 0x000fe20000000000 */
[C---:B------:R-:W-:Y:S01]  /*21270*/  FMUL R23, R4.reuse, 0.25 ;  /* 0x3e80000004177820 */ /* 0x040fe20000400000 */
[----:B------:R0:W3:Y:S01]  /*21280*/  MUFU.RCP R28, R14 ;  /* 0x0000000e001c7308 */ /* 0x0000e20000001000 */
[----:B------:R-:W-:Y:S01]  /*21290*/  FSETP.GT.AND P1, PT, |R4|, 8.50705917302346158658e+37, PT ;  /* 0x7e8000000400780b */ /* 0x000fe20003f24200 */
[----:B------:R-:W-:Y:S01]  /*212a0*/  @P0 FMUL R17, R17, 0.25 ;  /* 0x3e80000011110820 */ /* 0x000fe20000400000 */
[----:B------:R-:W-:Y:S01]  /*212b0*/  FMUL R22, R5, R22 ;  /* 0x0000001605167220 */ /* 0x000fe20000400000 */
[----:B------:R-:W-:Y:S01]  /*212c0*/  FSETP.NEU.AND P0, PT, R18, RZ, PT ;  /* 0x000000ff1200720b */ /* 0x000fe20003f0d000 */
[----:B------:R-:W4:Y:S01]  /*212d0*/  SHFL.BFLY PT, R5, R4, 0x4, 0x1f ;  /* 0x0c801f0004057f89 */ /* 0x000f2200000e0000 */
[----:B------:R-:W-:Y:S01]  /*212e0*/  FSEL R23, R23, R4, P1 ;  /* 0x0000000417177208 */ /* 0x000fe20000800000 */
[----:B0-----:R-:W-:Y:S01]  /*212f0*/  FFMA R14, R19, R6, R8 ;  /* 0x00000006130e7223 */ /* 0x001fe20000000008 */
[----:B------:R-:W-:Y:S01]  /*21300*/  FFMA R8, R15, R24, R20 ;  /* 0x000000180f087223 */ /* 0x000fe20000000014 */
[----:B------:R-:W-:Y:S01]  /*21310*/  FFMA R22, R6, R22, R9 ;  /* 0x0000001606167223 */ /* 0x000fe20000000009 */
[----:B------:R-:W-:Y:S01]  /*21320*/  FFMA R16, R21, R16, R10 ;  /* 0x0000001015107223 */ /* 0x000fe2000000000a */
[----:B------:R-:W-:Y:S01]  /*21330*/  FSEL R26, R26, RZ, P0 ;  /* 0x000000ff1a1a7208 */ /* 0x000fe20000000000 */
[----:B-1----:R-:W-:Y:S01]  /*21340*/  FADD R6, R3, R2 ;  /* 0x0000000203067221 */ /* 0x002fe20000000000 */
[----:B------:R-:W0:Y:S01]  /*21350*/  SHFL.BFLY PT, R19, R8, 0x8, 0x1f ;  /* 0x0d001f0008137f89 */ /* 0x000e2200000e0000 */
[----:B------:R-:W-:Y:S01]  /*21360*/  @!P5 FMUL R23, R23, 16777216 ;  /* 0x4b8000001717d820 */ /* 0x000fe20000400000 */
[----:B------:R-:W-:Y:S01]  /*21370*/  FADD R21, R32, R16 ;  /* 0x0000001020157221 */ /* 0x000fe20000000000 */
[----:B------:R-:W-:-:S02]  /*21380*/  FMUL R15, R15, R15 ;  /* 0x0000000f0f0f7220 */ /* 0x000fc40000400000 */
[----:B------:R1:W4:Y:S02]  /*21390*/  MUFU.RCP R10, R23 ;  /* 0x00000017000a7308 */ /* 0x0003240000001000 */
[----:B------:R-:W-:Y:S01]  /*213a0*/  FMUL R12, R12, R15 ;  /* 0x0000000f0c0c7220 */ /* 0x000fe20000400000 */
[----:B------:R-:W-:-:S03]  /*213b0*/  @P1 FMUL R7, R7, 0.25 ;  /* 0x3e80000007071820 */ /* 0x000fc60000400000 */
[----:B------:R-:W-:Y:S01]  /*213c0*/  FFMA R24, R24, R12, R21 ;  /* 0x0000000c18187223 */ /* 0x000fe20000000015 */
[----:B-1----:R-:W-:Y:S01]  /*213d0*/  FADD R23, R29, R22 ;  /* 0x000000161d177221 */ /* 0x002fe20000000000 */
[----:B------:R-:W-:-:S03]  /*213e0*/  @!P4 FMUL R17, R17, 16777216 ;  /* 0x4b8000001111c820 */ /* 0x000fc60000400000 */
[----:B------:R-:W1:Y:S01]  /*213f0*/  SHFL.BFLY PT, R21, R24, 0x8, 0x1f ;  /* 0x0d001f0018157f89 */ /* 0x000e6200000e0000 */
[----:B------:R-:W-:Y:S01]  /*21400*/  @!P5 FMUL R7, R7, 16777216 ;  /* 0x4b8000000707d820 */ /* 0x000fe20000400000 */
[----:B------:R-:W-:Y:S01]  /*21410*/  FSETP.NEU.AND P0, PT, R3, RZ, PT ;  /* 0x000000ff0300720b */ /* 0x000fe20003f0d000 */
[----:B---3--:R-:W-:Y:S02]  /*21420*/  FMUL R17, R28, R17 ;  /* 0x000000111c117220 */ /* 0x008fe40000400000 */
[----:B----4-:R-:W-:Y:S01]  /*21430*/  FMUL R15, R10, R7 ;  /* 0x000000070a0f7220 */ /* 0x010fe20000400000 */
[----:B------:R-:W-:Y:S01]  /*21440*/  FADD R7, R4, R5 ;  /* 0x0000000504077221 */ /* 0x000fe20000000000 */
[----:B------:R-:W-:Y:S01]  /*21450*/  FSETP.GEU.AND P3, PT, |R6|, 1.175494350822287508e-38, PT ;  /* 0x008000000600780b */ /* 0x000fe20003f6e200 */
[----:B0-----:R-:W-:Y:S01]  /*21460*/  FADD R19, -R8, R19 ;  /* 0x0000001308137221 */ /* 0x001fe20000000100 */
[----:B------:R-:W-:Y:S01]  /*21470*/  FSEL R17, R17, RZ, P0 ;  /* 0x000000ff11117208 */ /* 0x000fe20000000000 */
[----:B------:R-:W-:Y:S01]  /*21480*/  FMUL R22, R7, 0.25 ;  /* 0x3e80000007167820 */ /* 0x000fe20000400000 */
[----:B------:R-:W-:-:S02]  /*21490*/  FSETP.GT.AND P1, PT, |R6|, 8.50705917302346158658e+37, PT ;  /* 0x7e8000000600780b */ /* 0x000fc40003f24200 */
[----:B------:R-:W-:Y:S01]  /*214a0*/  FSETP.GEU.AND P5, PT, |R7|, 1.175494350822287508e-38, PT ;  /* 0x008000000700780b */ /* 0x000fe20003fae200 */
[----:B------:R-:W-:Y:S01]  /*214b0*/  FFMA R12, R19, R17, R8 ;  /* 0x00000011130c7223 */ /* 0x000fe20000000008 */
[----:B------:R-:W-:Y:S02]  /*214c0*/  FSETP.GT.AND P2, PT, |R7|, 8.50705917302346158658e+37, PT ;  /* 0x7e8000000700780b */ /* 0x000fe40003f44200 */
[----:B------:R-:W-:Y:S01]  /*214d0*/  FSETP.NEU.AND P4, PT, R4, RZ, PT ;  /* 0x000000ff0400720b */ /* 0x000fe20003f8d000 */
[----:B------:R-:W-:Y:S01]  /*214e0*/  SHFL.BFLY PT, R10, R7, 0x2, 0x1f ;  /* 0x0c401f00070a7f89 */ /* 0x000fe200000e0000 */
[----:B-1----:R-:W-:-:S05]  /*214f0*/  FADD R24, R24, R21 ;  /* 0x0000001518187221 */ /* 0x002fca0000000000 */
[----:B------:R-:W-:-:S04]  /*21500*/  @P1 FMUL R2, R2, 0.25 ;  /* 0x3e80000002021820 */ /* 0x000fc80000400000 */
[----:B------:R-:W-:Y:S01]  /*21510*/  @P2 FMUL R5, R5, 0.25 ;  /* 0x3e80000005052820 */ /* 0x000fe20000400000 */
[----:B------:R-:W-:-:S03]  /*21520*/  @!P3 FMUL R2, R2, 16777216 ;  /* 0x4b8000000202b820 */ /* 0x000fc60000400000 */
[----:B------:R-:W-:Y:S01]  /*21530*/  @!P5 FMUL R5, R5, 16777216 ;  /* 0x4b8000000505d820 */ /* 0x000fe20000400000 */
[----:B------:R-:W0:Y:S01]  /*21540*/  S2R R29, SR_TID.X ;  /* 0x00000000001d7919 */ /* 0x000e220000002100 */
[----:B--2---:R-:W-:-:S04]  /*21550*/  FADD R9, R33, -R14 ;  /* 0x8000000e21097221 */ /* 0x004fc80000000000 */
[C---:B------:R-:W-:Y:S01]  /*21560*/  FFMA R14, R9.reuse, R26, R14 ;  /* 0x0000001a090e7223 */ /* 0x040fe2000000000e */
[----:B------:R-:W-:Y:S02]  /*21570*/  FMUL R16, R9, R9 ;  /* 0x0000000909107220 */ /* 0x000fe40000400000 */
[----:B------:R-:W1:Y:S02]  /*21580*/  SHFL.BFLY PT, R9, R6, 0x2, 0x1f ;  /* 0x0c401f0006097f89 */ /* 0x000e6400000e0000 */
[----:B------:R-:W-:Y:S02]  /*21590*/  FMUL R13, R13, R16 ;  /* 0x000000100d0d7220 */ /* 0x000fe40000400000 */
[----:B------:R-:W2:Y:S02]  /*215a0*/  SHFL.BFLY PT, R25, R14, 0x8, 0x1f ;  /* 0x0d001f000e197f89 */ /* 0x000ea400000e0000 */
[----:B------:R-:W-:-:S05]  /*215b0*/  FFMA R13, R26, R13, R23 ;  /* 0x0000000d1a0d7223 */ /* 0x000fca0000000017 */
[----:B------:R-:W3:Y:S01]  /*215c0*/  SHFL.BFLY PT, R20, R13, 0x8, 0x1f ;  /* 0x0d001f000d147f89 */ /* 0x000ee200000e0000 */
[----:B------:R-:W-:Y:S01]  /*215d0*/  FMUL R23, R6, 0.25 ;  /* 0x3e80000006177820 */ /* 0x000fe20000400000 */
[----:B------:R-:W-:-:S04]  /*215e0*/  FMUL R16, R19, R19 ;  /* 0x0000001313107220 */ /* 0x000fc80000400000 */
[----:B------:R-:W-:Y:S02]  /*215f0*/  FSEL R19, R23, R6, P1 ;  /* 0x0000000617137208 */ /* 0x000fe40000800000 */
[----:B------:R-:W-:Y:S01]  /*21600*/  FSEL R23, R22, R7, P2 ;  /* 0x0000000716177208 */ /* 0x000fe20001000000 */
[----:B-1----:R-:W-:Y:S01]  /*21610*/  FADD R8, R6, R9 ;  /* 0x0000000906087221 */ /* 0x002fe20000000000 */
[----:B------:R-:W-:Y:S01]  /*21620*/  FSEL R22, R15, RZ, P4 ;  /* 0x000000ff0f167208 */ /* 0x000fe20002000000 */
[----:B--2---:R-:W-:-:S03]  /*21630*/  FADD R25, -R14, R25 ;  /* 0x000000190e197221 */ /* 0x004fc60000000100 */
[C---:B------:R-:W-:Y:S01]  /*21640*/  FSETP.GEU.AND P4, PT, |R8|.reuse, 1.175494350822287508e-38, PT ;  /* 0x008000000800780b */ /* 0x040fe20003f8e200 */
[----:B------:R-:W-:Y:S01]  /*21650*/  @!P3 FMUL R19, R19, 16777216 ;  /* 0x4b8000001313b820 */ /* 0x000fe20000400000 */
[C---:B------:R-:W-:Y:S01]  /*21660*/  FMUL R15, R8.reuse, 0.25 ;  /* 0x3e800000080f7820 */ /* 0x040fe20000400000 */
[----:B------:R-:W-:Y:S01]  /*21670*/  FSETP.GT.AND P0, PT, |R8|, 8.50705917302346158658e+37, PT ;  /* 0x7e8000000800780b */ /* 0x000fe20003f04200 */
[C---:B------:R-:W-:Y:S01]  /*21680*/  FFMA R14, R25.reuse, R22, R14 ;  /* 0x00000016190e7223 */ /* 0x040fe2000000000e */
[----:B------:R-:W-:Y:S01]  /*21690*/  FMUL R25, R25, R25 ;  /* 0x0000001919197220 */ /* 0x000fe20000400000 */
[----:B------:R-:W-:Y:S01]  /*216a0*/  FMUL R16, R11, R16 ;  /* 0x000000100b107220 */ /* 0x000fe20000400000 */
[----:B------:R-:W-:Y:S01]  /*216b0*/  @!P5 FMUL R23, R23, 16777216 ;  /* 0x4b8000001717d820 */ /* 0x000fe20000400000 */
[----:B------:R-:W1:Y:S01]  /*216c0*/  SHFL.BFLY PT, R11, R12, 0x4, 0x1f ;  /* 0x0c801f000c0b7f89 */ /* 0x000e6200000e0000 */
[----:B---3--:R-:W-:Y:S01]  /*216d0*/  FADD R13, R13, R20 ;  /* 0x000000140d0d7221 */ /* 0x008fe20000000000 */
[----:B------:R-:W-:Y:S01]  /*216e0*/  FSEL R20, R15, R8, P0 ;  /* 0x000000080f147208 */ /* 0x000fe20000000000 */
[----:B------:R-:W2:Y:S01]  /*216f0*/  MUFU.RCP R19, R19 ;  /* 0x0000001300137308 */ /* 0x000ea20000001000 */
[----:B------:R-:W-:Y:S01]  /*21700*/  FMUL R25, R18, R25 ;  /* 0x0000001912197220 */ /* 0x000fe20000400000 */
[----:B------:R-:W3:Y:S01]  /*21710*/  SHFL.BFLY PT, R15, R14, 0x4, 0x1f ;  /* 0x0c801f000e0f7f89 */ /* 0x000ee200000e0000 */
[----:B------:R-:W-:Y:S01]  /*21720*/  FFMA R17, R17, R16, R24 ;  /* 0x0000001011117223 */ /* 0x000fe20000000018 */
[----:B------:R-:W-:Y:S01]  /*21730*/  @!P4 FMUL R20, R20, 16777216 ;  /* 0x4b8000001414c820 */ /* 0x000fe20000400000 */
[----:B------:R-:W-:-:S03]  /*21740*/  FFMA R13, R22, R25, R13 ;  /* 0x00000019160d7223 */ /* 0x000fc6000000000d */
[----:B------:R-:W4:Y:S01]  /*21750*/  MUFU.RCP R26, R23 ;  /* 0x00000017001a7308 */ /* 0x000f220000001000 */
[----:B------:R-:W0:Y:S04]  /*21760*/  SHFL.BFLY PT, R18, R17, 0x4, 0x1f ;  /* 0x0c801f0011127f89 */ /* 0x000e2800000e0000 */
[----:B------:R-:W0:Y:S03]  /*21770*/  SHFL.BFLY PT, R16, R13, 0x4, 0x1f ;  /* 0x0c801f000d107f89 */ /* 0x000e2600000e0000 */
[----:B------:R-:W3:Y:S01]  /*21780*/  MUFU.RCP R20, R20 ;  /* 0x0000001400147308 */ /* 0x000ee20000001000 */
[----:B--2---:R-:W-:Y:S01]  /*21790*/  FMUL R19, R19, R2 ;  /* 0x0000000213137220 */ /* 0x004fe20000400000 */
[----:B------:R-:W-:Y:S01]  /*217a0*/  FADD R2, R7, R10 ;  /* 0x0000000a07027221 */ /* 0x000fe20000000000 */
[----:B------:R-:W-:Y:S01]  /*217b0*/  FSETP.NEU.AND P1, PT, R6, RZ, PT ;  /* 0x000000ff0600720b */ /* 0x000fe20003f2d000 */
[----:B------:R-:W-:Y:S01]  /*217c0*/  @P0 FMUL R9, R9, 0.25 ;  /* 0x3e80000009090820 */ /* 0x000fe20000400000 */
[----:B----4-:R-:W-:-:S02]  /*217d0*/  FMUL R26, R26, R5 ;  /* 0x000000051a1a7220 */ /* 0x010fc40000400000 */
[----:B------:R-:W2:Y:S01]  /*217e0*/  SHFL.BFLY PT, R5, R8, 0x1, 0x1f ;  /* 0x0c201f0008057f89 */ /* 0x000ea200000e0000 */
[----:B------:R-:W-:Y:S01]  /*217f0*/  FSETP.NEU.AND P0, PT, R7, RZ, PT ;  /* 0x000000ff0700720b */ /* 0x000fe20003f0d000 */
[----:B------:R-:W-:Y:S01]  /*21800*/  @!P4 FMUL R9, R9, 16777216 ;  /* 0x4b8000000909c820 */ /* 0x000fe20000400000 */
[----:B------:R-:W-:Y:S01]  /*21810*/  FSEL R19, R19, RZ, P1 ;  /* 0x000000ff13137208 */ /* 0x000fe20000800000 */
[----:B-1----:R-:W-:Y:S01]  /*21820*/  FADD R21, -R12, R11 ;  /* 0x0000000b0c157221 */ /* 0x002fe20000000100 */
[----:B------:R-:W-:Y:S01]  /*21830*/  FSETP.GEU.AND P3, PT, |R2|, 1.175494350822287508e-38, PT ;  /* 0x008000000200780b */ /* 0x000fe20003f6e200 */
[----:B------:R-:W1:Y:S01]  /*21840*/  SHFL.BFLY PT, R11, R2, 0x1, 0x1f ;  /* 0x0c201f00020b7f89 */ /* 0x000e6200000e0000 */
[----:B------:R-:W-:Y:S01]  /*21850*/  FSEL R26, R26, RZ, P0 ;  /* 0x000000ff1a1a7208 */ /* 0x000fe20000000000 */
[----:B------:R-:W-:Y:S01]  /*21860*/  FMUL R25, R2, 0.25 ;  /* 0x3e80000002197820 */ /* 0x000fe20000400000 */
[----:B---3--:R-:W-:Y:S01]  /*21870*/  FMUL R9, R20, R9 ;  /* 0x0000000914097220 */ /* 0x008fe20000400000 */
[----:B------:R-:W-:Y:S01]  /*21880*/  FADD R23, -R14, R15 ;  /* 0x0000000f0e177221 */ /* 0x000fe20000000100 */
[----:B------:R-:W-:Y:S01]  /*21890*/  FSETP.GT.AND P0, PT, |R2|, 8.50705917302346158658e+37, PT ;  /* 0x7e8000000200780b */ /* 0x000fe20003f04200 */
[C---:B------:R-:W-:Y:S01]  /*218a0*/  FFMA R12, R21.reuse, R19, R12 ;  /* 0x00000013150c7223 */ /* 0x040fe2000000000c */
[----:B------:R-:W-:Y:S01]  /*218b0*/  FMUL R20, R21, R21 ;  /* 0x0000001515147220 */ /* 0x000fe20000400000 */
[----:B------:R-:W-:Y:S01]  /*218c0*/  FFMA R14, R23, R26, R14 ;  /* 0x0000001a170e7223 */ /* 0x000fe2000000000e */
[----:B------:R-:W-:Y:S01]  /*218d0*/  FSEL R25, R25, R2, P0 ;  /* 0x0000000219197208 */ /* 0x000fe20000000000 */
[----:B------:R-:W-:Y:S01]  /*218e0*/  FMUL R23, R23, R23 ;  /* 0x0000001717177220 */ /* 0x000fe20000400000 */
[----:B------:R-:W-:Y:S01]  /*218f0*/  FMUL R20, R3, R20 ;  /* 0x0000001403147220 */ /* 0x000fe20000400000 */
[----:B0-----:R-:W-:Y:S01]  /*21900*/  FADD R18, R17, R18 ;  /* 0x0000001211127221 */ /* 0x001fe20000000000 */
[----:B------:R-:W0:Y:S01]  /*21910*/  SHFL.BFLY PT, R15, R12, 0x2, 0x1f ;  /* 0x0c401f000c0f7f89 */ /* 0x000e2200000e0000 */
[----:B------:R-:W-:Y:S01]  /*21920*/  FADD R13, R13, R16 ;  /* 0x000000100d0d7221 */ /* 0x000fe20000000000 */
[----:B------:R-:W-:Y:S01]  /*21930*/  FMUL R23, R4, R23 ;  /* 0x0000001704177220 */ /* 0x000fe20000400000 */
[----:B------:R-:W-:Y:S01]  /*21940*/  @!P3 FMUL R25, R25, 16777216 ;  /* 0x4b8000001919b820 */ /* 0x000fe20000400000 */
[----:B------:R-:W-:-:S02]  /*21950*/  FFMA R18, R19, R20, R18 ;  /* 0x0000001413127223 */ /* 0x000fc40000000012 */
[----:B------:R-:W3:Y:S01]  /*21960*/  SHFL.BFLY PT, R19, R14, 0x2, 0x1f ;  /* 0x0c401f000e137f89 */ /* 0x000ee200000e0000 */
[----:B------:R-:W-:Y:S01]  /*21970*/  FFMA R23, R26, R23, R13 ;  /* 0x000000171a177223 */ /* 0x000fe2000000000d */
[C---:B--2---:R-:W-:Y:S01]  /*21980*/  FADD R4, R8.reuse, R5 ;  /* 0x0000000508047221 */ /* 0x044fe20000000000 */
[----:B------:R-:W2:Y:S01]  /*21990*/  MUFU.RCP R25, R25 ;  /* 0x0000001900197308 */ /* 0x000ea20000001000 */
[----:B------:R-:W4:Y:S01]  /*219a0*/  SHFL.BFLY PT, R13, R18, 0x2, 0x1f ;  /* 0x0c401f00120d7f89 */ /* 0x000f2200000e0000 */
[----:B------:R-:W-:Y:S01]  /*219b0*/  FSETP.NEU.AND P2, PT, R8, RZ, PT ;  /* 0x000000ff0800720b */ /* 0x000fe20003f4d000 */
[----:B------:R-:W-:Y:S01]  /*219c0*/  @P0 FMUL R10, R10, 0.25 ;  /* 0x3e8000000a0a0820 */ /* 0x000fe20000400000 */
[----:B------:R-:W-:Y:S01]  /*219d0*/  FSETP.GT.AND P1, PT, |R4|, 8.50705917302346158658e+37, PT ;  /* 0x7e8000000400780b */ /* 0x000fe20003f24200 */
[----:B-1----:R-:W-:Y:S01]  /*219e0*/  FADD R3, R2, R11 ;  /* 0x0000000b02037221 */ /* 0x002fe20000000000 */
[----:B------:R-:W-:Y:S01]  /*219f0*/  FSETP.GEU.AND P0, PT, |R4|, 1.175494350822287508e-38, PT ;  /* 0x008000000400780b */ /* 0x000fe20003f0e200 */
[----:B------:R-:W-:Y:S01]  /*21a00*/  @!P3 FMUL R10, R10, 16777216 ;  /* 0x4b8000000a0ab820 */ /* 0x000fe20000400000 */
[----:B------:R-:W-:-:S02]  /*21a10*/  FSEL R9, R9, RZ, P2 ;  /* 0x000000ff09097208 */ /* 0x000fc40001000000 */
[C---:B------:R-:W-:Y:S02]  /*21a20*/  FSETP.GT.AND P2, PT, |R3|.reuse, 8.50705917302346158658e+37, PT ;  /* 0x7e8000000300780b */ /* 0x040fe40003f44200 */
[----:B------:R-:W-:Y:S02]  /*21a30*/  FSETP.NEU.AND P4, PT, R2, RZ, PT ;  /* 0x000000ff0200720b */ /* 0x000fe40003f8d000 */
[----:B------:R-:W-:Y:S01]  /*21a40*/  FSETP.GEU.AND P5, PT, |R3|, 1.175494350822287508e-38, PT ;  /* 0x008000000300780b */ /* 0x000fe20003fae200 */
[----:B0-----:R-:W-:Y:S01]  /*21a50*/  FADD R15, -R12, R15 ;  /* 0x0000000f0c0f7221 */ /* 0x001fe20000000100 */
[----:B--2---:R-:W-:Y:S01]  /*21a60*/  FMUL R25, R25, R10 ;  /* 0x0000000a19197220 */ /* 0x004fe20000400000 */
[C---:B------:R-:W-:Y:S01]  /*21a70*/  FSETP.NEU.AND P3, PT, R4.reuse, RZ, PT ;  /* 0x000000ff0400720b */ /* 0x040fe20003f6d000 */
[----:B------:R-:W-:Y:S01]  /*21a80*/  @P1 FMUL R4, R4, 0.25 ;  /* 0x3e80000004041820 */ /* 0x000fe20000400000 */
[----:B------:R-:W-:Y:S02]  /*21a90*/  FFMA R12, R15, R9, R12 ;  /* 0x000000090f0c7223 */ /* 0x000fe4000000000c */
[----:B------:R-:W-:Y:S01]  /*21aa0*/  FSEL R25, R25, RZ, P4 ;  /* 0x000000ff19197208 */ /* 0x000fe20002000000 */
[----:B---3--:R-:W-:Y:S01]  /*21ab0*/  FADD R19, -R14, R19 ;  /* 0x000000130e137221 */ /* 0x008fe20000000100 */
[----:B------:R-:W-:Y:S01]  /*21ac0*/  FMUL R17, R15, R15 ;  /* 0x0000000f0f117220 */ /* 0x000fe20000400000 */
[----:B------:R-:W-:Y:S01]  /*21ad0*/  @!P0 FMUL R4, R4, 16777216 ;  /* 0x4b80000004048820 */ /* 0x000fe20000400000 */
[----:B----4-:R-:W-:Y:S01]  /*21ae0*/  FADD R18, R18, R13 ;  /* 0x0000000d12127221 */ /* 0x010fe20000000000 */
[C---:B------:R-:W-:Y:S01]  /*21af0*/  FSETP.NEU.AND P4, PT, R3.reuse, RZ, PT ;  /* 0x000000ff0300720b */ /* 0x040fe20003f8d000 */
[----:B------:R-:W0:Y:S01]  /*21b00*/  SHFL.BFLY PT, R13, R12, 0x1, 0x1f ;  /* 0x0c201f000c0d7f89 */ /* 0x000e2200000e0000 */
[----:B------:R-:W-:Y:S01]  /*21b10*/  @P2 FMUL R3, R3, 0.25 ;  /* 0x3e80000003032820 */ /* 0x000fe20000400000 */
[C---:B------:R-:W-:Y:S01]  /*21b20*/  FFMA R14, R19.reuse, R25, R14 ;  /* 0x00000019130e7223 */ /* 0x040fe2000000000e */
[----:B------:R-:W-:Y:S01]  /*21b30*/  FMUL R10, R19, R19 ;  /* 0x00000013130a7220 */ /* 0x000fe20000400000 */
[----:B------:R-:W1:Y:S01]  /*21b40*/  SHFL.BFLY PT, R16, R23, 0x2, 0x1f ;  /* 0x0c401f0017107f89 */ /* 0x000e6200000e0000 */
[----:B------:R-:W-:-:S02]  /*21b50*/  FMUL R17, R6, R17 ;  /* 0x0000001106117220 */ /* 0x000fc40000400000 */
[----:B------:R-:W2:Y:S01]  /*21b60*/  MUFU.RCP R6, R4 ;  /* 0x0000000400067308 */ /* 0x000ea20000001000 */
[----:B------:R-:W-:Y:S01]  /*21b70*/  FMUL R10, R7, R10 ;  /* 0x0000000a070a7220 */ /* 0x000fe20000400000 */
[----:B------:R-:W-:Y:S01]  /*21b80*/  @!P5 FMUL R3, R3, 16777216 ;  /* 0x4b8000000303d820 */ /* 0x000fe20000400000 */
[----:B------:R-:W3:Y:S01]  /*21b90*/  SHFL.BFLY PT, R7, R14, 0x1, 0x1f ;  /* 0x0c201f000e077f89 */ /* 0x000ee200000e0000 */
[----:B------:R-:W-:Y:S01]  /*21ba0*/  FFMA R17, R9, R17, R18 ;  /* 0x0000001109117223 */ /* 0x000fe20000000012 */
[----:B------:R-:W-:-:S03]  /*21bb0*/  @P1 FMUL R5, R5, 0.25 ;  /* 0x3e80000005051820 */ /* 0x000fc60000400000 */
[----:B------:R-:W4:Y:S01]  /*21bc0*/  MUFU.RCP R18, R3 ;  /* 0x0000000300127308 */ /* 0x000f220000001000 */
[----:B------:R-:W-:Y:S01]  /*21bd0*/  @!P0 FMUL R5, R5, 16777216 ;  /* 0x4b80000005058820 */ /* 0x000fe20000400000 */
[----:B------:R-:W-:-:S03]  /*21be0*/  @P2 FMUL R11, R11, 0.25 ;  /* 0x3e8000000b0b2820 */ /* 0x000fc60000400000 */
[----:B--2---:R-:W-:Y:S01]  /*21bf0*/  FMUL R6, R6, R5 ;  /* 0x0000000506067220 */ /* 0x004fe20000400000 */
[----:B------:R-:W-:Y:S01]  /*21c00*/  @!P5 FMUL R11, R11, 16777216 ;  /* 0x4b8000000b0bd820 */ /* 0x000fe20000400000 */
[----:B0-----:R-:W-:-:S03]  /*21c10*/  FADD R13, -R12, R13 ;  /* 0x0000000d0c0d7221 */ /* 0x001fc60000000100 */
[----:B------:R-:W-:Y:S01]  /*21c20*/  FSEL R6, R6, RZ, P3 ;  /* 0x000000ff06067208 */ /* 0x000fe20001800000 */
[----:B-1----:R-:W-:Y:S01]  /*21c30*/  FADD R16, R23, R16 ;  /* 0x0000001017107221 */ /* 0x002fe20000000000 */
[----:B----4-:R-:W-:Y:S01]  /*21c40*/  FMUL R18, R18, R11 ;  /* 0x0000000b12127220 */ /* 0x010fe20000400000 */
[----:B------:R-:W-:Y:S02]  /*21c50*/  SHF.R.U32.HI R3, RZ, 0x4, R29 ;  /* 0x00000004ff037819 */ /* 0x000fe4000001161d */
[----:B------:R-:W-:Y:S01]  /*21c60*/  FFMA R12, R13, R6, R12 ;  /* 0x000000060d0c7223 */ /* 0x000fe2000000000c */
[----:B------:R-:W-:Y:S01]  /*21c70*/  FFMA R10, R25, R10, R16 ;  /* 0x0000000a190a7223 */ /* 0x000fe20000000010 */
[----:B------:R-:W-:Y:S01]  /*21c80*/  FMUL R13, R13, R13 ;  /* 0x0000000d0d0d7220 */ /* 0x000fe20000400000 */
[----:B------:R-:W-:Y:S01]  /*21c90*/  FSEL R18, R18, RZ, P4 ;  /* 0x000000ff12127208 */ /* 0x000fe20002000000 */
[----:B---3--:R-:W-:Y:S01]  /*21ca0*/  FADD R7, -R14, R7 ;  /* 0x000000070e077221 */ /* 0x008fe20000000100 */
[----:B------:R-:W-:Y:S01]  /*21cb0*/  SGXT.U32 R3, R3, 0x5 ;  /* 0x000000050303781a */ /* 0x000fe20000000000 */
[----:B------:R-:W-:Y:S01]  /*21cc0*/  FMUL R13, R8, R13 ;  /* 0x0000000d080d7220 */ /* 0x000fe20000400000 */
[----:B------:R-:W0:Y:S01]  /*21cd0*/  SHFL.BFLY PT, R9, R10, 0x1, 0x1f ;  /* 0x0c201f000a097f89 */ /* 0x000e2200000e0000 */
[----:B------:R-:W-:Y:S01]  /*21ce0*/  FFMA R14, R7, R18, R14 ;  /* 0x00000012070e7223 */ /* 0x000fe2000000000e */
[----:B------:R-:W-:-:S05]  /*21cf0*/  LEA R8, R3, UR7, 0x2 ;  /* 0x0000000703087c11 */ /* 0x000fca000f8e10ff */
[----:B------:R-:W-:Y:S04]  /*21d00*/  STS [R8], R12 ;  /* 0x0000000c08007388 */ /* 0x000fe80000000800 */
[----:B------:R-:W-:Y:S01]  /*21d10*/  STS [R8+0x80], R14 ;  /* 0x0000800e08007388 */ /* 0x000fe20000000800 */
[----:B------:R-:W-:-:S04]  /*21d20*/  FMUL R7, R7, R7 ;  /* 0x0000000707077220 */ /* 0x000fc80000400000 */
[----:B------:R-:W-:Y:S01]  /*21d30*/  FMUL R7, R2, R7 ;  /* 0x0000000702077220 */ /* 0x000fe20000400000 */
[----:B------:R-:W-:Y:S01]  /*21d40*/  LOP3.LUT R2, R29, 0x3f, RZ, 0xc0, !PT ;  /* 0x0000003f1d027812 */ /* 0x000fe200078ec0ff */
[----:B------:R-:W1:Y:S01]  /*21d50*/  SHFL.BFLY PT, R4, R17, 0x1, 0x1f ;  /* 0x0c201f0011047f89 */ /* 0x000e6200000e0000 */
[----:B0-----:R-:W-:Y:S02]  /*21d60*/  FADD R9, R10, R9 ;  /* 0x000000090a097221 */ /* 0x001fe40000000000 */
[----:B------:R-:W-:Y:S01]  /*21d70*/  LEA R10, R2, UR7, 0x2 ;  /* 0x00000007020a7c11 */ /* 0x000fe2000f8e10ff */
[----:B------:R-:W-:Y:S01]  /*21d80*/  BAR.SYNC.DEFER_BLOCKING 0x0 ;  /* 0x0000000000007b1d */ /* 0x000fe20000010000 */
[----:B------:R-:W-:-:S07]  /*21d90*/  FFMA R7, R18, R7, R9 ;  /* 0x0000000712077223 */ /* 0x000fce0000000009 */
[----:B------:R-:W0:Y:S01]  /*21da0*/  LDC.64 R2, c[0x0][0x298] ;  /* 0x0000a600ff027b82 */ /* 0x000e220000000a00 */
[----:B------:R-:W2:Y:S07]  /*21db0*/  LDS R9, [R10] ;  /* 0x000000000a097984 */ /* 0x000eae0000000800 */
[----:B------:R-:W-:Y:S01]  /*21dc0*/  BAR.SYNC.DEFER_BLOCKING 0x0 ;  /* 0x0000000000007b1d */ /* 0x000fe20000010000 */
[----:B-1----:R-:W-:-:S04]  /*21dd0*/  FADD R17, R17, R4 ;  /* 0x0000000411117221 */ /* 0x002fc80000000000 */
[----:B------:R-:W-:-:S03]  /*21de0*/  FFMA R13, R6, R13, R17 ;  /* 0x0000000d060d7223 */ /* 0x000fc60000000011 */
[----:B------:R-:W1:Y:S02]  /*21df0*/  LDC.64 R4, c[0x0][0x2a0] ;  /* 0x0000a800ff047b82 */ /* 0x000e640000000a00 */
[----:B------:R-:W-:Y:S04]  /*21e00*/  STS [R8], R13 ;  /* 0x0000000d08007388 */ /* 0x000fe80000000800 */
[----:B------:R-:W-:Y:S02]  /*21e10*/  STS [R8+0x80], R7 ;  /* 0x0000800708007388 */ /* 0x000fe40000000800 */
[----:B------:R-:W-:Y:S06]  /*21e20*/  BAR.SYNC.DEFER_BLOCKING 0x0 ;  /* 0x0000000000007b1d */ /* 0x000fec0000010000 */
[----:B------:R-:W-:Y:S02]  /*21e30*/  LDS R11, [R10] ;  /* 0x000000000a0b7984 */ /* 0x000fe40000000800 */
[----:B------:R-:W-:Y:S06]  /*21e40*/  BAR.SYNC.DEFER_BLOCKING 0x0 ;  /* 0x0000000000007b1d */ /* 0x000fec0000010000 */
[----:B------:R-:W-:Y:S04]  /*21e50*/  STS [R8], R13 ;  /* 0x0000000d08007388 */ /* 0x000fe80000000800 */
[----:B------:R-:W-:Y:S01]  /*21e60*/  STS [R8+0x80], R7 ;  /* 0x0000800708007388 */ /* 0x000fe20000000800 */
[----:B------:R-:W-:Y:S06]  /*21e70*/  BAR.SYNC.DEFER_BLOCKING 0x0 ;  /* 0x0000000000007b1d */ /* 0x000fec0000010000 */
[----:B------:R-:W3:Y:S01]  /*21e80*/  LDS R6, [R10] ;  /* 0x000000000a067984 */ /* 0x000ee20000000800 */
[----:B------:R-:W-:Y:S01]  /*21e90*/  IMAD.MOV.U32 R15, RZ, RZ, 0x3a000000 ;  /* 0x3a000000ff0f7424 */ /* 0x000fe200078e00ff */
[----:B------:R-:W-:-:S04]  /*21ea0*/  LOP3.LUT P0, RZ, R29, 0x1c0, RZ, 0xc0, !PT ;  /* 0x000001c01dff7812 */ /* 0x000fc8000780c0ff */
[C---:B-----5:R-:W-:Y:S01]  /*21eb0*/  ISETP.LT.AND P0, PT, R0.reuse, 0x80, !P0 ;  /* 0x000000800000780c */ /* 0x060fe20004701270 */
[----:B0-----:R-:W-:-:S04]  /*21ec0*/  IMAD.WIDE R2, R0, 0x4, R2 ;  /* 0x0000000400027825 */ /* 0x001fc800078e0202 */
[----:B-1----:R-:W-:-:S08]  /*21ed0*/  IMAD.WIDE R4, R0, 0x4, R4 ;  /* 0x0000000400047825 */ /* 0x002fd000078e0204 */
[----:B--2---:R0:W-:Y:S01]  /*21ee0*/  @P0 STG.E desc[UR22][R2.64], R9 ;  /* 0x0000000902000986 */ /* 0x0041e2000c101916 */
[----:B---3--:R-:W-:Y:S02]  /*21ef0*/  FFMA R8, R6, R15, 9.9999997473787516356e-06 ;  /* 0x3727c5ac06087423 */ /* 0x008fe4000000000f */
[----:B------:R-:W1:Y:S01]  /*21f00*/  LDC.64 R6, c[0x0][0x2a8] ;  /* 0x0000aa00ff067b82 */ /* 0x000e620000000a00 */
[----:B------:R0:W-:Y:S01]  /*21f10*/  @P0 STG.E desc[UR22][R4.64], R11 ;  /* 0x0000000b04000986 */ /* 0x0001e2000c101916 */
[----:B------:R-:W-:Y:S05]  /*21f20*/  @!P0 EXIT ;  /* 0x000000000000894d */ /* 0x000fea0003800000 */
[----:B0-----:R-:W0:Y:S01]  /*21f30*/  MUFU.RSQ R5, R8 ;  /* 0x0000000800057308 */ /* 0x001e220000001400 */
[----:B-1----:R-:W-:-:S05]  /*21f40*/  IMAD.WIDE R2, R0, 0x4, R6 ;  /* 0x0000000400027825 */ /* 0x002fca00078e0206 */
[----:B0-----:R-:W-:Y:S01]  /*21f50*/  STG.E desc[UR22][R2.64], R5 ;  /* 0x0000000502007986 */ /* 0x001fe2000c101916 */
[----:B------:R-:W-:Y:S05]  /*21f60*/  EXIT ;  /* 0x000000000000794d */ /* 0x000fea0003800000 */
.L_x_2:
[----:B------:R-:W-:-:S00]  /*21f70*/  BRA `(.L_x_2) ;  /* 0xfffffffc00fc7947 */ /* 0x000fc0000383ffff */
[----:B------:R-:W-:-:S00]  /*21f80*/  NOP ;  /* 0x0000000000007918 */ /* 0x000fc00000000000 */
[----:B------:R-:W-:-:S00]  /*21f90*/  NOP ;  /* 0x0000000000007918 */ /* 0x000fc00000000000 */
[----:B------:R-:W-:-:S00]  /*21fa0*/  NOP ;  /* 0x0000000000007918 */ /* 0x000fc00000000000 */
[----:B------:R-:W-:-:S00]  /*21fb0*/  NOP ;  /* 0x0000000000007918 */ /* 0x000fc00000000000 */
[----:B------:R-:W-:-:S00]  /*21fc0*/  NOP ;  /* 0x0000000000007918 */ /* 0x000fc00000000000 */
[----:B------:R-:W-:-:S00]  /*21fd0*/  NOP ;  /* 0x0000000000007918 */ /* 0x000fc00000000000 */
[----:B------:R-:W-:-:S00]  /*21fe0*/  NOP ;  /* 0x0000000000007918 */ /* 0x000fc00000000000 */
[----:B------:R-:W-:-:S00]  /*21ff0*/  NOP ;  /* 0x0000000000007918 */ /* 0x000fc00000000000 */
.L_x_3:


//--------------------- .nv.global.init           --------------------------
	.section	.nv.global.init,"aw",@progbits
.nv.global.init:
	.type		_$_str,@object
	.size		_$_str,(.L_0 - _$_str)
_$_str:
        /*0000*/ 	.byte	0x5f, 0x5f, 0x43, 0x55, 0x44, 0x41, 0x5f, 0x46, 0x54, 0x5a, 0x00
.L_0:


//--------------------- .nv.shared.triton_red_fused__to_copy__unsafe_index_add_arange_cat_clamp_floor_mul_native_group_norm_rsub_sub_42 --------------------------
	.section	.nv.shared.triton_red_fused__to_copy__unsafe_index_add_arange_cat_clamp_floor_mul_native_group_norm_rsub_sub_42,"aw",@nobits
	.sectionflags	@""
	.align	16
	.zero		1024


//--------------------- .nv.constant0.triton_red_fused__to_copy__unsafe_index_add_arange_cat_clamp_floor_mul_native_group_norm_rsub_sub_42 --------------------------
	.section	.nv.constant0.triton_red_fused__to_copy__unsafe_index_add_arange_cat_clamp_floor_mul_native_group_norm_rsub_sub_42,"a",@progbits
	.sectionflags	@""
	.align	4
.nv.constant0.triton_red_fused__to_copy__unsafe_index_add_arange_cat_clamp_floor_mul_native_group_norm_rsub_sub_42:
	.zero		696
